def matmul_kernel(
    a_ptr,
    b_ptr,
    c_ptr,
    M,
    N,
    K,
    stride_am,
    stride_ak,
    stride_bk,
    stride_bn,
    stride_cm,
    stride_cn,
    BLOCK_M: tl.constexpr,
    BLOCK_N: tl.constexpr,
    BLOCK_K: tl.constexpr,
    GROUP_M: tl.constexpr,
):
    pid = tl.program_id(axis=0)
    num_pid_m = tl.cdiv(M, BLOCK_M)
    num_pid_n = tl.cdiv(N, BLOCK_N)
    num_pid_in_group = GROUP_M * num_pid_n
    group_id = pid // num_pid_in_group
    first_pid_m = group_id * GROUP_M
    group_size_m = min(num_pid_m - first_pid_m, GROUP_M)
    pid_m = first_pid_m + ((pid % num_pid_in_group) % group_size_m)
    pid_n = (pid % num_pid_in_group) // group_size_m

    offs_am = (pid_m * BLOCK_M + tl.arange(0, BLOCK_M)) % M
    offs_bn = (pid_n * BLOCK_N + tl.arange(0, BLOCK_N)) % N
    offs_k = tl.arange(0, BLOCK_K)
    a_ptrs = a_ptr + offs_am[:, None] * stride_am + offs_k[None, :] * stride_ak
    b_ptrs = b_ptr + offs_k[:, None] * stride_bk + offs_bn[None, :] * stride_bn

    acc = tl.zeros((BLOCK_M, BLOCK_N), dtype=tl.float32)
    for kk in range(0, tl.cdiv(K, BLOCK_K)):
        a = tl.load(a_ptrs, mask=offs_k[None, :] < K - kk * BLOCK_K, other=0.0)
        b = tl.load(b_ptrs, mask=offs_k[:, None] < K - kk * BLOCK_K, other=0.0)
        acc = tl.dot(a, b, acc)
        a_ptrs += BLOCK_K * stride_ak
        b_ptrs += BLOCK_K * stride_bk

    c = acc.to(c_ptr.dtype.element_ty)
    offs_cm = pid_m * BLOCK_M + tl.arange(0, BLOCK_M)
    offs_cn = pid_n * BLOCK_N + tl.arange(0, BLOCK_N)
    c_ptrs = c_ptr + offs_cm[:, None] * stride_cm + offs_cn[None, :] * stride_cn
    mask = (offs_cm[:, None] < M) & (offs_cn[None, :] < N)
    tl.store(c_ptrs, c, mask=mask)

# config = {"BLOCK_K": 128, "BLOCK_M": 128, "BLOCK_N": 256, "GROUP_M": 1, "arch": "sm_90", "dtype": "fp8e5m2", "num_ctas": 1, "num_stages": 3, "num_warps": 4}
# arch = sm_90


// ===== COMPILED SASS (sm_90a) =====

	.target	sm_90a

	.elftype	@"ET_EXEC"


//--------------------- .note.nv.tkinfo           --------------------------
	.section	.note.nv.tkinfo,"",@"SHT_NOTE"
	.sectionflags	@"SHF_NOTE_NV_TKINFO"
	.tkinfo
        /*0018*/ 	.word	0x00000002
        /*0030*/ 	.string	""
        /*0030*/ 	.string	"ptxas"
        /*0030*/ 	.string	"Cuda compilation tools, release 13.0, V13.0.88"
        /*0030*/ 	.string	"Build cuda_13.0.r13.0/compiler.36424714_0"
        /*0030*/ 	.string	"-v  -suppress-debug-info  -lineinfo  -arch sm_90a "



//--------------------- .note.nv.cuinfo           --------------------------
	.section	.note.nv.cuinfo,"",@"SHT_NOTE"
	.sectionflags	@"SHF_NOTE_NV_CUINFO"
        /*0018*/ 	.short	0x0002
        /*001a*/ 	.short	0x005a
        /*001c*/ 	.short	0x0082
	.zero		2


//--------------------- .nv.info                  --------------------------
	.section	.nv.info,"",@"SHT_CUDA_INFO"
	.align	4


	//----- nvinfo : EIATTR_REGCOUNT
	.align		4
        /*0000*/ 	.byte	0x04, 0x2f
        /*0002*/ 	.short	(.L_1 - .L_0)
	.align		4
.L_0:
        /*0004*/ 	.word	index@(matmul_kernel)
        /*0008*/ 	.word	0x000000ff


	//----- nvinfo : EIATTR_FRAME_SIZE
	.align		4
.L_1:
        /*000c*/ 	.byte	0x04, 0x11
        /*000e*/ 	.short	(.L_3 - .L_2)
	.align		4
.L_2:
        /*0010*/ 	.word	index@(matmul_kernel)
        /*0014*/ 	.word	0x000010b0


	//----- nvinfo : EIATTR_MIN_STACK_SIZE
	.align		4
.L_3:
        /*0018*/ 	.byte	0x04, 0x12
        /*001a*/ 	.short	(.L_5 - .L_4)
	.align		4
.L_4:
        /*001c*/ 	.word	index@(matmul_kernel)
        /*0020*/ 	.word	0x000010b0
.L_5:


//--------------------- .nv.compat                --------------------------
	.section	.nv.compat,"",@"SHT_CUDA_COMPAT_INFO"
	.align	4
        /*0000*/ 	.byte	0x02, 0x09, 0x01, 0x00, 0x02, 0x02, 0x04, 0x00, 0x02, 0x05, 0x05, 0x00, 0x03, 0x07, 0x01, 0x01
        /*0010*/ 	.byte	0x02, 0x03, 0x00, 0x00, 0x02, 0x06, 0x01, 0x00, 0x04, 0x0b, 0x08, 0x00, 0x00, 0x00, 0x00, 0x00
        /*0020*/ 	.byte	0x00, 0x00, 0x00, 0x00


//--------------------- .nv.info.matmul_kernel    --------------------------
	.section	.nv.info.matmul_kernel,"",@"SHT_CUDA_INFO"
	.sectionflags	@""
	.align	4


	//----- nvinfo : EIATTR_CUDA_API_VERSION
	.align		4
        /*0000*/ 	.byte	0x04, 0x37
        /*0002*/ 	.short	(.L_7 - .L_6)
.L_6:
        /*0004*/ 	.word	0x00000082


	//----- nvinfo : EIATTR_KPARAM_INFO
	.align		4
.L_7:
        /*0008*/ 	.byte	0x04, 0x17
        /*000a*/ 	.short	(.L_9 - .L_8)
.L_8:
        /*000c*/ 	.word	0x00000000
        /*0010*/ 	.short	0x000d
        /*0012*/ 	.short	0x0048
        /*0014*/ 	.byte	0x00, 0xf4, 0x21, 0x00


	//----- nvinfo : EIATTR_KPARAM_INFO
	.align		4
.L_9:
        /*0018*/ 	.byte	0x04, 0x17
        /*001a*/ 	.short	(.L_11 - .L_10)
.L_10:
        /*001c*/ 	.word	0x00000000
        /*0020*/ 	.short	0x000c
        /*0022*/ 	.short	0x0040
        /*0024*/ 	.byte	0x00, 0xf4, 0x21, 0x00


	//----- nvinfo : EIATTR_KPARAM_INFO
	.align		4
.L_11:
        /*0028*/ 	.byte	0x04, 0x17
        /*002a*/ 	.short	(.L_13 - .L_12)
.L_12:
        /*002c*/ 	.word	0x00000000
        /*0030*/ 	.short	0x000b
        /*0032*/ 	.short	0x0038
        /*0034*/ 	.byte	0x00, 0xf0, 0x11, 0x00


	//----- nvinfo : EIATTR_KPARAM_INFO
	.align		4
.L_13:
        /*0038*/ 	.byte	0x04, 0x17
        /*003a*/ 	.short	(.L_15 - .L_14)
.L_14:
        /*003c*/ 	.word	0x00000000
        /*0040*/ 	.short	0x000a
        /*0042*/ 	.short	0x0034
        /*0044*/ 	.byte	0x00, 0xf0, 0x11, 0x00


	//----- nvinfo : EIATTR_KPARAM_INFO
	.align		4
.L_15:
        /*0048*/ 	.byte	0x04, 0x17
        /*004a*/ 	.short	(.L_17 - .L_16)
.L_16:
        /*004c*/ 	.word	0x00000000
        /*0050*/ 	.short	0x0009
        /*0052*/ 	.short	0x0030
        /*0054*/ 	.byte	0x00, 0xf0, 0x11, 0x00


	//----- nvinfo : EIATTR_KPARAM_INFO
	.align		4
.L_17:
        /*0058*/ 	.byte	0x04, 0x17
        /*005a*/ 	.short	(.L_19 - .L_18)
.L_18:
        /*005c*/ 	.word	0x00000000
        /*0060*/ 	.short	0x0008
        /*0062*/ 	.short	0x002c
        /*0064*/ 	.byte	0x00, 0xf0, 0x11, 0x00


	//----- nvinfo : EIATTR_KPARAM_INFO
	.align		4
.L_19:
        /*0068*/ 	.byte	0x04, 0x17
        /*006a*/ 	.short	(.L_21 - .L_20)
.L_20:
        /*006c*/ 	.word	0x00000000
        /*0070*/ 	.short	0x0007
        /*0072*/ 	.short	0x0028
        /*0074*/ 	.byte	0x00, 0xf0, 0x11, 0x00


	//----- nvinfo : EIATTR_KPARAM_INFO
	.align		4
.L_21:
        /*0078*/ 	.byte	0x04, 0x17
        /*007a*/ 	.short	(.L_23 - .L_22)
.L_22:
        /*007c*/ 	.word	0x00000000
        /*0080*/ 	.short	0x0006
        /*0082*/ 	.short	0x0024
        /*0084*/ 	.byte	0x00, 0xf0, 0x11, 0x00


	//----- nvinfo : EIATTR_KPARAM_INFO
	.align		4
.L_23:
        /*0088*/ 	.byte	0x04, 0x17
        /*008a*/ 	.short	(.L_25 - .L_24)
.L_24:
        /*008c*/ 	.word	0x00000000
        /*0090*/ 	.short	0x0005
        /*0092*/ 	.short	0x0020
        /*0094*/ 	.byte	0x00, 0xf0, 0x11, 0x00


	//----- nvinfo : EIATTR_KPARAM_INFO
	.align		4
.L_25:
        /*0098*/ 	.byte	0x04, 0x17
        /*009a*/ 	.short	(.L_27 - .L_26)
.L_26:
        /*009c*/ 	.word	0x00000000
        /*00a0*/ 	.short	0x0004
        /*00a2*/ 	.short	0x001c
        /*00a4*/ 	.byte	0x00, 0xf0, 0x11, 0x00


	//----- nvinfo : EIATTR_KPARAM_INFO
	.align		4
.L_27:
        /*00a8*/ 	.byte	0x04, 0x17
        /*00aa*/ 	.short	(.L_29 - .L_28)
.L_28:
        /*00ac*/ 	.word	0x00000000
        /*00b0*/ 	.short	0x0003
        /*00b2*/ 	.short	0x0018
        /*00b4*/ 	.byte	0x00, 0xf0, 0x11, 0x00


	//----- nvinfo : EIATTR_KPARAM_INFO
	.align		4
.L_29:
        /*00b8*/ 	.byte	0x04, 0x17
        /*00ba*/ 	.short	(.L_31 - .L_30)
.L_30:
        /*00bc*/ 	.word	0x00000000
        /*00c0*/ 	.short	0x0002
        /*00c2*/ 	.short	0x0010
        /*00c4*/ 	.byte	0x00, 0xf4, 0x21, 0x00


	//----- nvinfo : EIATTR_KPARAM_INFO
	.align		4
.L_31:
        /*00c8*/ 	.byte	0x04, 0x17
        /*00ca*/ 	.short	(.L_33 - .L_32)
.L_32:
        /*00cc*/ 	.word	0x00000000
        /*00d0*/ 	.short	0x0001
        /*00d2*/ 	.short	0x0008
        /*00d4*/ 	.byte	0x00, 0xf4, 0x21, 0x00


	//----- nvinfo : EIATTR_KPARAM_INFO
	.align		4
.L_33:
        /*00d8*/ 	.byte	0x04, 0x17
        /*00da*/ 	.short	(.L_35 - .L_34)
.L_34:
        /*00dc*/ 	.word	0x00000000
        /*00e0*/ 	.short	0x0000
        /*00e2*/ 	.short	0x0000
        /*00e4*/ 	.byte	0x00, 0xf4, 0x21, 0x00


	//----- nvinfo : EIATTR_SPARSE_MMA_MASK
	.align		4
.L_35:
        /*00e8*/ 	.byte	0x03, 0x50
        /*00ea*/ 	.short	0x0000


	//----- nvinfo : EIATTR_MAXREG_COUNT
	.align		4
        /*00ec*/ 	.byte	0x03, 0x1b
        /*00ee*/ 	.short	0x00ff


	//----- nvinfo : EIATTR_NUM_BARRIERS
	.align		4
        /*00f0*/ 	.byte	0x02, 0x4c
        /*00f2*/ 	.byte	0x01
	.zero		1


	//----- nvinfo : EIATTR_ANNOTATIONS
	.align		4
        /*00f4*/ 	.byte	0x04, 0x55
        /*00f6*/ 	.short	(.L_37 - .L_36)


	//   ....[0]....
.L_36:
        /*00f8*/ 	.word	0x00000001
        /*00fc*/ 	.byte	0x30, 0x05, 0x00, 0x00, 0x01, 0x00, 0x00, 0x00, 0x60, 0x05, 0x00, 0x00, 0x01, 0x00, 0x00, 0x00
        /* <DEDUP_REMOVED lines=1957> */
        /*7b5c*/ 	.byte	0xf0, 0xe3, 0x02, 0x00


	//----- nvinfo : EIATTR_MERCURY_ISA_VERSION
	.align		4
.L_37:
        /*7b60*/ 	.byte	0x03, 0x5f
        /*7b62*/ 	.short	0x0101


	//----- nvinfo : EIATTR_EXIT_INSTR_OFFSETS
	.align		4
        /*7b64*/ 	.byte	0x04, 0x1c
        /*7b66*/ 	.short	(.L_39 - .L_38)


	//   ....[0]....
.L_38:
        /*7b68*/ 	.word	0x00037440


	//   ....[1]....
        /*7b6c*/ 	.word	0x00037460


	//----- nvinfo : EIATTR_REQNTID
	.align		4
.L_39:
        /*7b70*/ 	.byte	0x04, 0x10
        /*7b72*/ 	.short	(.L_41 - .L_40)
.L_40:
        /*7b74*/ 	.word	0x00000080
        /*7b78*/ 	.word	0x00000001
        /*7b7c*/ 	.word	0x00000001


	//----- nvinfo : EIATTR_CBANK_PARAM_SIZE
	.align		4
.L_41:
        /*7b80*/ 	.byte	0x03, 0x19
        /*7b82*/ 	.short	0x0050


	//----- nvinfo : EIATTR_PARAM_CBANK
	.align		4
        /*7b84*/ 	.byte	0x04, 0x0a
        /*7b86*/ 	.short	(.L_43 - .L_42)
	.align		4
.L_42:
        /*7b88*/ 	.word	index@(.nv.constant0.matmul_kernel)
        /*7b8c*/ 	.short	0x0210
        /*7b8e*/ 	.short	0x0050


	//----- nvinfo : EIATTR_SW_WAR
	.align		4
.L_43:
        /*7b90*/ 	.byte	0x04, 0x36
        /*7b92*/ 	.short	(.L_45 - .L_44)
.L_44:
        /*7b94*/ 	.word	0x00000008
.L_45:


//--------------------- .nv.callgraph             --------------------------
	.section	.nv.callgraph,"",@"SHT_CUDA_CALLGRAPH"
	.align	4
	.sectionentsize	8
	.align		4
        /*0000*/ 	.word	0x00000000
	.align		4
        /*0004*/ 	.word	0xffffffff
	.align		4
        /*0008*/ 	.word	0x00000000
	.align		4
        /*000c*/ 	.word	0xfffffffe
	.align		4
        /*0010*/ 	.word	0x00000000
	.align		4
        /*0014*/ 	.word	0xfffffffd
	.align		4
        /*0018*/ 	.word	0x00000000
	.align		4
        /*001c*/ 	.word	0xfffffffc


//--------------------- .text.matmul_kernel       --------------------------
	.section	.text.matmul_kernel,"ax",@progbits
	.align	128
        .global         matmul_kernel
        .type           matmul_kernel,@function
        .size           matmul_kernel,(.L_x_4 - matmul_kernel)
        .other          matmul_kernel,@"STO_CUDA_ENTRY STV_DEFAULT"
matmul_kernel:
.text.matmul_kernel:
[----:B------:R-:W0:Y:S08]  /*0000*/  LDC R1, c[0x0][0x28] ;  /* 0x00000a00ff017b82 */ /* 0x000e300000000800 */
[----:B------:R-:W1:Y:S01]  /*0010*/  LDC.64 R124, c[0x0][0x228] ;  /* 0x00008a00ff7c7b82 */ /* 0x000e620000000a00 */
[----:B------:R-:W2:Y:S01]  /*0020*/  S2R R5, SR_CTAID.X ;  /* 0x0000000000057919 */ /* 0x000ea20000002500 */
[----:B0-----:R-:W-:Y:S01]  /*0030*/  VIADD R1, R1, 0xffffef50 ;  /* 0xffffef5001017836 */ /* 0x001fe20000000000 */
[----:B------:R-:W-:Y:S01]  /*0040*/  UMOV UR8, 0x400 ;  /* 0x0000040000087882 */ /* 0x000fe20000000000 */
[----:B------:R-:W-:Y:S01]  /*0050*/  ULDC.64 UR16, c[0x0][0x208] ;  /* 0x0000820000107ab9 */ /* 0x000fe20000000a00 */
[----:B------:R-:W0:Y:S03]  /*0060*/  S2R R240, SR_TID.X ;  /* 0x0000000000f07919 */ /* 0x000e260000002100 */
[----:B------:R-:W3:Y:S01]  /*0070*/  S2UR UR4, SR_CgaCtaId ;  /* 0x00000000000479c3 */ /* 0x000ee20000008800 */
[----:B-1----:R-:W-:-:S05]  /*0080*/  VIADD R0, R125, 0xff ;  /* 0x000000ff7d007836 */ /* 0x002fca0000000000 */
[----:B------:R-:W-:Y:S01]  /*0090*/  SHF.R.S32.HI R3, RZ, 0x1f, R0 ;  /* 0x0000001fff037819 */ /* 0x000fe20000011400 */
[----:B---3--:R-:W-:-:S03]  /*00a0*/  ULEA UR8, UR4, UR8, 0x18 ;  /* 0x0000000804087291 */ /* 0x008fc6000f8ec03f */
[----:B------:R-:W-:Y:S02]  /*00b0*/  LEA.HI R3, R3, R0, RZ, 0x8 ;  /* 0x0000000003037211 */ /* 0x000fe400078f40ff */
[----:B--2---:R-:W-:Y:S02]  /*00c0*/  IABS R8, R5 ;  /* 0x0000000500087213 */ /* 0x004fe40000000000 */
[----:B------:R-:W-:Y:S02]  /*00d0*/  SHF.R.S32.HI R4, RZ, 0x8, R3 ;  /* 0x00000008ff047819 */ /* 0x000fe40000011403 */
[----:B0-----:R-:W-:Y:S02]  /*00e0*/  LOP3.LUT R12, R240, 0x7f, RZ, 0xc0, !PT ;  /* 0x0000007ff00c7812 */ /* 0x001fe400078ec0ff */
[-C--:B------:R-:W-:Y:S02]  /*00f0*/  IABS R7, R4.reuse ;  /* 0x0000000400077213 */ /* 0x080fe40000000000 */
[----:B------:R-:W-:-:S02]  /*0100*/  IABS R10, R4 ;  /* 0x00000004000a7213 */ /* 0x000fc40000000000 */
[----:B------:R-:W0:Y:S08]  /*0110*/  I2F.RP R0, R7 ;  /* 0x0000000700007306 */ /* 0x000e300000209400 */
[----:B0-----:R-:W0:Y:S02]  /*0120*/  MUFU.RCP R0, R0 ;  /* 0x0000000000007308 */ /* 0x001e240000001000 */
[----:B0-----:R-:W-:-:S02]  /*0130*/  VIADD R2, R0, 0xffffffe ;  /* 0x0ffffffe00027836 */ /* 0x001fc40000000000 */
[----:B------:R-:W-:-:S04]  /*0140*/  IMAD.MOV R0, RZ, RZ, -R10 ;  /* 0x000000ffff007224 */ /* 0x000fc800078e0a0a */
[----:B------:R0:W1:Y:S02]  /*0150*/  F2I.FTZ.U32.TRUNC.NTZ R3, R2 ;  /* 0x0000000200037305 */ /* 0x000064000021f000 */
[----:B0-----:R-:W-:Y:S02]  /*0160*/  IMAD.MOV.U32 R2, RZ, RZ, RZ ;  /* 0x000000ffff027224 */ /* 0x001fe400078e00ff */
[----:B-1----:R-:W-:-:S04]  /*0170*/  IMAD.MOV R6, RZ, RZ, -R3 ;  /* 0x000000ffff067224 */ /* 0x002fc800078e0a03 */
[----:B------:R-:W-:Y:S02]  /*0180*/  IMAD R9, R6, R7, RZ ;  /* 0x0000000706097224 */ /* 0x000fe400078e02ff */
[----:B------:R-:W-:Y:S02]  /*0190*/  IMAD.MOV.U32 R6, RZ, RZ, R8 ;  /* 0x000000ffff067224 */ /* 0x000fe400078e0008 */
[----:B------:R-:W-:-:S06]  /*01a0*/  IMAD.HI.U32 R3, R3, R9, R2 ;  /* 0x0000000903037227 */ /* 0x000fcc00078e0002 */
[----:B------:R-:W-:-:S04]  /*01b0*/  IMAD.HI.U32 R3, R3, R6, RZ ;  /* 0x0000000603037227 */ /* 0x000fc800078e00ff */
[----:B------:R-:W-:-:S05]  /*01c0*/  IMAD R0, R3, R0, R6 ;  /* 0x0000000003007224 */ /* 0x000fca00078e0206 */
[----:B------:R-:W-:-:S13]  /*01d0*/  ISETP.GT.U32.AND P1, PT, R7, R0, PT ;  /* 0x000000000700720c */ /* 0x000fda0003f24070 */
[----:B------:R-:W-:Y:S02]  /*01e0*/  @!P1 IMAD.IADD R0, R0, 0x1, -R7 ;  /* 0x0000000100009824 */ /* 0x000fe400078e0a07 */
[----:B------:R-:W-:Y:S01]  /*01f0*/  @!P1 VIADD R3, R3, 0x1 ;  /* 0x0000000103039836 */ /* 0x000fe20000000000 */
[----:B------:R-:W-:Y:S02]  /*0200*/  ISETP.NE.AND P1, PT, R4, RZ, PT ;  /* 0x000000ff0400720c */ /* 0x000fe40003f25270 */
[----:B------:R-:W-:Y:S02]  /*0210*/  ISETP.GE.U32.AND P0, PT, R0, R7, PT ;  /* 0x000000070000720c */ /* 0x000fe40003f06070 */
[----:B------:R-:W-:-:S04]  /*0220*/  LOP3.LUT R0, R5, R4, RZ, 0x3c, !PT ;  /* 0x0000000405007212 */ /* 0x000fc800078e3cff */
[----:B------:R-:W-:Y:S01]  /*0230*/  ISETP.GE.AND P2, PT, R0, RZ, PT ;  /* 0x000000ff0000720c */ /* 0x000fe20003f46270 */
[----:B------:R-:W-:-:S06]  /*0240*/  VIADD R0, R124, 0x7f ;  /* 0x0000007f7c007836 */ /* 0x000fcc0000000000 */
[----:B------:R-:W-:-:S04]  /*0250*/  @P0 VIADD R3, R3, 0x1 ;  /* 0x0000000103030836 */ /* 0x000fc80000000000 */
[----:B------:R-:W-:Y:S01]  /*0260*/  IMAD.MOV.U32 R8, RZ, RZ, R3 ;  /* 0x000000ffff087224 */ /* 0x000fe200078e0003 */
[----:B------:R-:W-:-:S03]  /*0270*/  SHF.R.S32.HI R3, RZ, 0x1f, R0 ;  /* 0x0000001fff037819 */ /* 0x000fc60000011400 */
[----:B------:R-:W-:Y:S01]  /*0280*/  @!P2 IMAD.MOV R8, RZ, RZ, -R8 ;  /* 0x000000ffff08a224 */ /* 0x000fe200078e0a08 */
[----:B------:R-:W-:Y:S02]  /*0290*/  LEA.HI R3, R3, R0, RZ, 0x7 ;  /* 0x0000000003037211 */ /* 0x000fe400078f38ff */
[----:B------:R-:W-:-:S04]  /*02a0*/  @!P1 LOP3.LUT R8, RZ, R4, RZ, 0x33, !PT ;  /* 0x00000004ff089212 */ /* 0x000fc800078e33ff */
[----:B------:R-:W-:Y:S01]  /*02b0*/  LEA.HI.SX32 R3, R3, -R8, 0x19 ;  /* 0x8000000803037211 */ /* 0x000fe200078fcaff */
[----:B------:R-:W-:-:S03]  /*02c0*/  IMAD.MOV R6, RZ, RZ, -R8 ;  /* 0x000000ffff067224 */ /* 0x000fc600078e0a08 */
[----:B------:R-:W-:Y:S01]  /*02d0*/  VIMNMX R9, R3, 0x1, PT ;  /* 0x0000000103097848 */ /* 0x000fe20003fe0100 */
[----:B------:R-:W-:-:S03]  /*02e0*/  IMAD R6, R4, R6, R5 ;  /* 0x0000000604067224 */ /* 0x000fc600078e0205 */
[-C--:B------:R-:W-:Y:S02]  /*02f0*/  IABS R7, R9.reuse ;  /* 0x0000000900077213 */ /* 0x080fe40000000000 */
[----:B------:R-:W-:Y:S02]  /*0300*/  IABS R11, R9 ;  /* 0x00000009000b7213 */ /* 0x000fe40000000000 */
[----:B------:R-:W0:Y:S08]  /*0310*/  I2F.RP R0, R7 ;  /* 0x0000000700007306 */ /* 0x000e300000209400 */
[----:B0-----:R-:W0:Y:S02]  /*0320*/  MUFU.RCP R0, R0 ;  /* 0x0000000000007308 */ /* 0x001e240000001000 */
[----:B0-----:R-:W-:-:S02]  /*0330*/  VIADD R2, R0, 0xffffffe ;  /* 0x0ffffffe00027836 */ /* 0x001fc40000000000 */
[----:B------:R-:W-:-:S04]  /*0340*/  IMAD.MOV R0, RZ, RZ, -R11 ;  /* 0x000000ffff007224 */ /* 0x000fc800078e0a0b */
[----:B------:R0:W1:Y:S02]  /*0350*/  F2I.FTZ.U32.TRUNC.NTZ R3, R2 ;  /* 0x0000000200037305 */ /* 0x000064000021f000 */
[----:B0-----:R-:W-:Y:S02]  /*0360*/  IMAD.MOV.U32 R2, RZ, RZ, RZ ;  /* 0x000000ffff027224 */ /* 0x001fe400078e00ff */
[----:B-1----:R-:W-:-:S04]  /*0370*/  IMAD.MOV R10, RZ, RZ, -R3 ;  /* 0x000000ffff0a7224 */ /* 0x002fc800078e0a03 */
[----:B------:R-:W-:Y:S01]  /*0380*/  IMAD.MOV.U32 R4, RZ, RZ, R10 ;  /* 0x000000ffff047224 */ /* 0x000fe200078e000a */
[----:B------:R-:W-:-:S03]  /*0390*/  IABS R10, R6 ;  /* 0x00000006000a7213 */ /* 0x000fc60000000000 */
[----:B------:R-:W-:Y:S02]  /*03a0*/  IMAD R5, R4, R7, RZ ;  /* 0x0000000704057224 */ /* 0x000fe400078e02ff */
[----:B------:R-:W-:Y:S02]  /*03b0*/  IMAD.MOV.U32 R4, RZ, RZ, R10 ;  /* 0x000000ffff047224 */ /* 0x000fe400078e000a */
[----:B------:R-:W-:Y:S02]  /*03c0*/  IMAD.HI.U32 R3, R3, R5, R2 ;  /* 0x0000000503037227 */ /* 0x000fe400078e0002 */
[----:B------:R-:W0:Y:S04]  /*03d0*/  LDC R2, c[0x0][0x230] ;  /* 0x00008c00ff027b82 */ /* 0x000e280000000800 */
[----:B------:R-:W-:-:S04]  /*03e0*/  IMAD.HI.U32 R3, R3, R4, RZ ;  /* 0x0000000403037227 */ /* 0x000fc800078e00ff */
[----:B------:R-:W-:-:S05]  /*03f0*/  IMAD R0, R3, R0, R4 ;  /* 0x0000000003007224 */ /* 0x000fca00078e0204 */
[----:B------:R-:W-:Y:S01]  /*0400*/  ISETP.GT.U32.AND P1, PT, R7, R0, PT ;  /* 0x000000000700720c */ /* 0x000fe20003f24070 */
[----:B0-----:R-:W-:-:S12]  /*0410*/  VIADD R13, R2, 0x7f ;  /* 0x0000007f020d7836 */ /* 0x001fd80000000000 */
[----:B------:R-:W-:Y:S02]  /*0420*/  @!P1 IMAD.IADD R0, R0, 0x1, -R7 ;  /* 0x0000000100009824 */ /* 0x000fe400078e0a07 */
[----:B------:R-:W-:Y:S01]  /*0430*/  @!P1 VIADD R3, R3, 0x1 ;  /* 0x0000000103039836 */ /* 0x000fe20000000000 */
[----:B------:R-:W-:Y:S02]  /*0440*/  ISETP.NE.AND P1, PT, R9, RZ, PT ;  /* 0x000000ff0900720c */ /* 0x000fe40003f25270 */
[----:B------:R-:W-:Y:S02]  /*0450*/  ISETP.GE.U32.AND P0, PT, R0, R7, PT ;  /* 0x000000070000720c */ /* 0x000fe40003f06070 */
[----:B------:R-:W-:-:S04]  /*0460*/  LOP3.LUT R0, R6, R9, RZ, 0x3c, !PT ;  /* 0x0000000906007212 */ /* 0x000fc800078e3cff */
[----:B------:R-:W-:-:S07]  /*0470*/  ISETP.GE.AND P2, PT, R0, RZ, PT ;  /* 0x000000ff0000720c */ /* 0x000fce0003f46270 */
[----:B------:R-:W-:Y:S01]  /*0480*/  @P0 VIADD R3, R3, 0x1 ;  /* 0x0000000103030836 */ /* 0x000fe20000000000 */
[----:B------:R-:W-:-:S05]  /*0490*/  ISETP.GT.AND P0, PT, R13, 0x7f, PT ;  /* 0x0000007f0d00780c */ /* 0x000fca0003f04270 */
[----:B------:R-:W-:Y:S01]  /*04a0*/  @!P2 IMAD.MOV R3, RZ, RZ, -R3 ;  /* 0x000000ffff03a224 */ /* 0x000fe200078e0a03 */
[----:B------:R-:W-:-:S05]  /*04b0*/  @!P1 LOP3.LUT R3, RZ, R9, RZ, 0x33, !PT ;  /* 0x00000009ff039212 */ /* 0x000fca00078e33ff */
[----:B------:R-:W-:-:S04]  /*04c0*/  IMAD.MOV R0, RZ, RZ, -R3 ;  /* 0x000000ffff007224 */ /* 0x000fc800078e0a03 */
[----:B------:R-:W-:-:S04]  /*04d0*/  IMAD R0, R9, R0, R6 ;  /* 0x0000000009007224 */ /* 0x000fc800078e0206 */
[----:B------:R-:W-:Y:S02]  /*04e0*/  IMAD.IADD R4, R8, 0x1, R0 ;  /* 0x0000000108047824 */ /* 0x000fe400078e0200 */
[----:B------:R-:W-:-:S04]  /*04f0*/  IMAD.SHL.U32 R0, R3, 0x100, RZ ;  /* 0x0000010003007824 */ /* 0x000fc800078e00ff */
[C---:B------:R-:W-:Y:S02]  /*0500*/  VIADD R3, R0.reuse, 0x1 ;  /* 0x0000000100037836 */ /* 0x040fe40000000000 */
[C---:B------:R-:W-:Y:S02]  /*0510*/  VIADD R2, R0.reuse, 0x2 ;  /* 0x0000000200027836 */ /* 0x040fe40000000000 */
[C---:B------:R-:W-:Y:S01]  /*0520*/  VIADD R5, R0.reuse, 0x3 ;  /* 0x0000000300057836 */ /* 0x040fe20000000000 */
[----:B------:R0:W-:Y:S01]  /*0530*/  STL [R1+0x64], R3 ;  /* 0x0000640301007387 */ /* 0x0001e20000100800 */
[C---:B------:R-:W-:Y:S02]  /*0540*/  VIADD R252, R0.reuse, 0xf ;  /* 0x0000000f00fc7836 */ /* 0x040fe40000000000 */
[C---:B------:R-:W-:Y:S01]  /*0550*/  VIADD R248, R0.reuse, 0x10 ;  /* 0x0000001000f87836 */ /* 0x040fe20000000000 */
[----:B------:R1:W-:Y:S01]  /*0560*/  STL [R1+0x60], R2 ;  /* 0x0000600201007387 */ /* 0x0003e20000100800 */
[----:B------:R-:W-:-:S02]  /*0570*/  VIADD R247, R0, 0x11 ;  /* 0x0000001100f77836 */ /* 0x000fc40000000000 */
[C---:B------:R-:W-:Y:S01]  /*0580*/  VIADD R249, R0.reuse, 0x12 ;  /* 0x0000001200f97836 */ /* 0x040fe20000000000 */
[----:B------:R2:W-:Y:S01]  /*0590*/  STL [R1+0x5c], R5 ;  /* 0x00005c0501007387 */ /* 0x0005e20000100800 */
[C---:B------:R-:W-:Y:S02]  /*05a0*/  VIADD R246, R0.reuse, 0x13 ;  /* 0x0000001300f67836 */ /* 0x040fe40000000000 */
[C---:B0-----:R-:W-:Y:S02]  /*05b0*/  VIADD R3, R0.reuse, 0x4 ;  /* 0x0000000400037836 */ /* 0x041fe40000000000 */
[C---:B------:R-:W-:Y:S02]  /*05c0*/  VIADD R245, R0.reuse, 0x14 ;  /* 0x0000001400f57836 */ /* 0x040fe40000000000 */
[C---:B-1----:R-:W-:Y:S01]  /*05d0*/  VIADD R2, R0.reuse, 0x5 ;  /* 0x0000000500027836 */ /* 0x042fe20000000000 */
[----:B------:R0:W-:Y:S01]  /*05e0*/  STL [R1+0x58], R3 ;  /* 0x0000580301007387 */ /* 0x0001e20000100800 */
[----:B------:R-:W-:-:S02]  /*05f0*/  VIADD R244, R0, 0x15 ;  /* 0x0000001500f47836 */ /* 0x000fc40000000000 */
[C---:B--2---:R-:W-:Y:S01]  /*0600*/  VIADD R5, R0.reuse, 0x6 ;  /* 0x0000000600057836 */ /* 0x044fe20000000000 */
[----:B------:R1:W-:Y:S01]  /*0610*/  STL [R1+0x54], R2 ;  /* 0x0000540201007387 */ /* 0x0003e20000100800 */
[C---:B------:R-:W-:Y:S02]  /*0620*/  VIADD R6, R0.reuse, 0x17 ;  /* 0x0000001700067836 */ /* 0x040fe40000000000 */
[C---:B------:R-:W-:Y:S01]  /*0630*/  VIADD R7, R0.reuse, 0x18 ;  /* 0x0000001800077836 */ /* 0x040fe20000000000 */
[----:B------:R2:W-:Y:S01]  /*0640*/  STL [R1+0x50], R5 ;  /* 0x0000500501007387 */ /* 0x0005e20000100800 */
[C---:B------:R-:W-:Y:S02]  /*0650*/  VIADD R8, R0.reuse, 0x19 ;  /* 0x0000001900087836 */ /* 0x040fe40000000000 */
[C---:B0-----:R-:W-:Y:S02]  /*0660*/  VIADD R3, R0.reuse, 0x7 ;  /* 0x0000000700037836 */ /* 0x041fe40000000000 */
[----:B------:R-:W-:-:S02]  /*0670*/  VIADD R228, R0, 0x1a ;  /* 0x0000001a00e47836 */ /* 0x000fc40000000000 */
[C---:B-1----:R-:W-:Y:S01]  /*0680*/  VIADD R2, R0.reuse, 0x8 ;  /* 0x0000000800027836 */ /* 0x042fe20000000000 */
[----:B------:R0:W-:Y:S01]  /*0690*/  STL [R1+0x4c], R3 ;  /* 0x00004c0301007387 */ /* 0x0001e20000100800 */
[C---:B------:R-:W-:Y:S02]  /*06a0*/  VIADD R227, R0.reuse, 0x1b ;  /* 0x0000001b00e37836 */ /* 0x040fe40000000000 */
[C---:B--2---:R-:W-:Y:S01]  /*06b0*/  VIADD R5, R0.reuse, 0x9 ;  /* 0x0000000900057836 */ /* 0x044fe20000000000 */
[----:B------:R1:W-:Y:S01]  /*06c0*/  STL [R1+0x48], R2 ;  /* 0x0000480201007387 */ /* 0x0003e20000100800 */
[C---:B------:R-:W-:Y:S02]  /*06d0*/  VIADD R226, R0.reuse, 0x1c ;  /* 0x0000001c00e27836 */ /* 0x040fe40000000000 */
[C---:B------:R-:W-:Y:S01]  /*06e0*/  VIADD R224, R0.reuse, 0x1d ;  /* 0x0000001d00e07836 */ /* 0x040fe20000000000 */
[----:B------:R2:W-:Y:S01]  /*06f0*/  STL [R1+0x44], R5 ;  /* 0x0000440501007387 */ /* 0x0005e20000100800 */
[----:B------:R-:W-:-:S02]  /*0700*/  VIADD R229, R0, 0x1e ;  /* 0x0000001e00e57836 */ /* 0x000fc40000000000 */
[C---:B0-----:R-:W-:Y:S02]  /*0710*/  VIADD R3, R0.reuse, 0xa ;  /* 0x0000000a00037836 */ /* 0x041fe40000000000 */
[C---:B------:R-:W-:Y:S02]  /*0720*/  VIADD R225, R0.reuse, 0x1f ;  /* 0x0000001f00e17836 */ /* 0x040fe40000000000 */
[C---:B-1----:R-:W-:Y:S01]  /*0730*/  VIADD R2, R0.reuse, 0xb ;  /* 0x0000000b00027836 */ /* 0x042fe20000000000 */
[----:B------:R0:W-:Y:S01]  /*0740*/  STL [R1+0x40], R3 ;  /* 0x0000400301007387 */ /* 0x0001e20000100800 */
[C---:B------:R-:W-:Y:S02]  /*0750*/  VIADD R223, R0.reuse, 0x20 ;  /* 0x0000002000df7836 */ /* 0x040fe40000000000 */
[C---:B--2---:R-:W-:Y:S01]  /*0760*/  VIADD R5, R0.reuse, 0xc ;  /* 0x0000000c00057836 */ /* 0x044fe20000000000 */
        /* <DEDUP_REMOVED lines=8> */
[----:B------:R-:W-:Y:S01]  /*07f0*/  STL [R1+0x24], R3 ;  /* 0x0000240301007387 */ /* 0x000fe20000100800 */
[----:B------:R-:W-:-:S02]  /*0800*/  VIADD R219, R0, 0x25 ;  /* 0x0000002500db7836 */ /* 0x000fc40000000000 */
[----:B--2---:R-:W-:Y:S01]  /*0810*/  IMAD R5, R4, 0x80, R12 ;  /* 0x0000008004057824 */ /* 0x004fe200078e020c */
[----:B------:R0:W-:Y:S01]  /*0820*/  STL [R1+0x20], R2 ;  /* 0x0000200201007387 */ /* 0x0001e20000100800 */
[C---:B------:R-:W-:Y:S02]  /*0830*/  VIADD R216, R0.reuse, 0x26 ;  /* 0x0000002600d87836 */ /* 0x040fe40000000000 */
[C---:B------:R-:W-:Y:S01]  /*0840*/  VIADD R215, R0.reuse, 0x27 ;  /* 0x0000002700d77836 */ /* 0x040fe20000000000 */
[----:B------:R1:W-:Y:S01]  /*0850*/  STL [R1+0xe28], R5 ;  /* 0x000e280501007387 */ /* 0x0003e20000100800 */
[C---:B------:R-:W-:Y:S02]  /*0860*/  VIADD R214, R0.reuse, 0x28 ;  /* 0x0000002800d67836 */ /* 0x040fe40000000000 */
[C---:B------:R-:W-:Y:S02]  /*0870*/  VIADD R213, R0.reuse, 0x29 ;  /* 0x0000002900d57836 */ /* 0x040fe40000000000 */
[----:B------:R-:W-:-:S02]  /*0880*/  VIADD R211, R0, 0x2a ;  /* 0x0000002a00d37836 */ /* 0x000fc40000000000 */
[C---:B0-----:R-:W-:Y:S02]  /*0890*/  VIADD R2, R0.reuse, 0x16 ;  /* 0x0000001600027836 */ /* 0x041fe40000000000 */
[C---:B------:R-:W-:Y:S02]  /*08a0*/  VIADD R212, R0.reuse, 0x2b ;  /* 0x0000002b00d47836 */ /* 0x040fe40000000000 */
[C---:B------:R-:W-:Y:S02]  /*08b0*/  VIADD R210, R0.reuse, 0x2c ;  /* 0x0000002c00d27836 */ /* 0x040fe40000000000 */
[C---:B------:R-:W-:Y:S02]  /*08c0*/  VIADD R208, R0.reuse, 0x2d ;  /* 0x0000002d00d07836 */ /* 0x040fe40000000000 */
[C---:B------:R-:W-:Y:S02]  /*08d0*/  VIADD R209, R0.reuse, 0x2e ;  /* 0x0000002e00d17836 */ /* 0x040fe40000000000 */
[----:B------:R-:W-:-:S02]  /*08e0*/  VIADD R207, R0, 0x2f ;  /* 0x0000002f00cf7836 */ /* 0x000fc40000000000 */
[C---:B------:R-:W-:Y:S02]  /*08f0*/  VIADD R217, R0.reuse, 0x30 ;  /* 0x0000003000d97836 */ /* 0x040fe40000000000 */
        /* <DEDUP_REMOVED lines=206> */
[----:B------:R-:W-:Y:S01]  /*15e0*/  VIADD R243, R0, 0xff ;  /* 0x000000ff00f37836 */ /* 0x000fe20000000000 */
[----:B-1----:R-:W-:Y:S06]  /*15f0*/  @P0 BRA `(.L_x_0) ;  /* 0x0000000c000c0947 */ /* 0x002fec0003800000 */
[----:B------:R-:W-:Y:S01]  /*1600*/  IMAD.SHL.U32 R2, R240, 0x10, RZ ;  /* 0x00000010f0027824 */ /* 0x000fe200078e00ff */
[----:B------:R1:W-:Y:S01]  /*1610*/  STL [R1], RZ ;  /* 0x000000ff01007387 */ /* 0x0003e20000100800 */
[----:B------:R-:W-:Y:S02]  /*1620*/  CS2R R24, SRZ ;  /* 0x0000000000187805 */ /* 0x000fe4000001ff00 */
[----:B------:R-:W-:Y:S02]  /*1630*/  CS2R R26, SRZ ;  /* 0x00000000001a7805 */ /* 0x000fe4000001ff00 */
[----:B------:R-:W-:Y:S01]  /*1640*/  CS2R R28, SRZ ;  /* 0x00000000001c7805 */ /* 0x000fe2000001ff00 */
[----:B------:R1:W-:Y:S01]  /*1650*/  STL [R1+0xe24], R2 ;  /* 0x000e240201007387 */ /* 0x0003e20000100800 */
[----:B------:R-:W-:Y:S02]  /*1660*/  CS2R R30, SRZ ;  /* 0x00000000001e7805 */ /* 0x000fe4000001ff00 */
[----:B------:R-:W-:-:S02]  /*1670*/  CS2R R32, SRZ ;  /* 0x0000000000207805 */ /* 0x000fc4000001ff00 */
[----:B------:R-:W-:Y:S01]  /*1680*/  CS2R R34, SRZ ;  /* 0x0000000000227805 */ /* 0x000fe2000001ff00 */
[----:B------:R1:W-:Y:S01]  /*1690*/  STL [R1+0x4], RZ ;  /* 0x000004ff01007387 */ /* 0x0003e20000100800 */
[----:B------:R-:W-:Y:S02]  /*16a0*/  CS2R R36, SRZ ;  /* 0x0000000000247805 */ /* 0x000fe4000001ff00 */
[----:B------:R-:W-:Y:S02]  /*16b0*/  CS2R R38, SRZ ;  /* 0x0000000000267805 */ /* 0x000fe4000001ff00 */
[----:B------:R-:W-:Y:S01]  /*16c0*/  CS2R R40, SRZ ;  /* 0x0000000000287805 */ /* 0x000fe2000001ff00 */
[----:B------:R1:W-:Y:S01]  /*16d0*/  STL [R1+0x8], RZ ;  /* 0x000008ff01007387 */ /* 0x0003e20000100800 */
        /* <DEDUP_REMOVED lines=72> */
[----:B------:R-:W-:-:S03]  /*1b60*/  CS2R R150, SRZ ;  /* 0x0000000000967805 */ /* 0x000fc6000001ff00 */
[----:B------:R1:W-:Y:S04]  /*1b70*/  STL [R1+0x54], RZ ;  /* 0x000054ff01007387 */ /* 0x0003e80000100800 */
        /* <DEDUP_REMOVED lines=105> */
[----:B------:R1:W-:Y:S01]  /*2210*/  STL [R1+0x1fc], RZ ;  /* 0x0001fcff01007387 */ /* 0x0003e20000100800 */
[----:B------:R-:W-:Y:S05]  /*2220*/  BRA `(.L_x_1) ;  /* 0x000002b000587947 */ /* 0x000fea0003800000 */
.L_x_0:
[----:B------:R-:W-:Y:S01]  /*2230*/  IABS R240, R124 ;  /* 0x0000007c00f07213 */ /* 0x000fe20000000000 */
[----:B------:R0:W-:Y:S01]  /*2240*/  STL [R1+0xe68], R125 ;  /* 0x000e687d01007387 */ /* 0x0001e20000100800 */
[----:B------:R-:W-:Y:S01]  /*2250*/  IABS R3, R125 ;  /* 0x0000007d00037213 */ /* 0x000fe20000000000 */
[----:B------:R-:W-:Y:S01]  /*2260*/  ULDC UR9, c[0x0][0x23c] ;  /* 0x00008f0000097ab9 */ /* 0x000fe20000000800 */
[----:B------:R-:W1:Y:S01]  /*2270*/  I2F.RP R4, R240 ;  /* 0x000000f000047306 */ /* 0x000e620000209400 */
[----:B------:R-:W-:Y:S01]  /*2280*/  IABS R251, R242 ;  /* 0x000000f200fb7213 */ /* 0x000fe20000000000 */
[----:B------:R-:W-:Y:S01]  /*2290*/  ULDC.64 UR4, c[0x0][0x218] ;  /* 0x0000860000047ab9 */ /* 0x000fe20000000a00 */
[----:B------:R-:W-:Y:S01]  /*22a0*/  ISETP.GE.AND P2, PT, R243, RZ, PT ;  /* 0x000000fff300720c */ /* 0x000fe20003f46270 */
[----:B------:R-:W-:Y:S01]  /*22b0*/  ULDC.64 UR6, c[0x0][0x210] ;  /* 0x0000840000067ab9 */ /* 0x000fe20000000a00 */
[----:B------:R-:W-:Y:S01]  /*22c0*/  ISETP.GE.AND P6, PT, R241, RZ, PT ;  /* 0x000000fff100720c */ /* 0x000fe20003fc6270 */
[----:B0-----:R-:W-:-:S02]  /*22d0*/  IMAD.MOV.U32 R125, RZ, RZ, R5 ;  /* 0x000000ffff7d7224 */ /* 0x001fc400078e0005 */
[----:B------:R-:W0:Y:S01]  /*22e0*/  I2F.RP R10, R3 ;  /* 0x00000003000a7306 */ /* 0x000e220000209400 */
[----:B------:R-:W-:-:S07]  /*22f0*/  ISETP.GE.AND P3, PT, R242, RZ, PT ;  /* 0x000000fff200720c */ /* 0x000fce0003f66270 */
[----:B-1----:R-:W1:Y:S08]  /*2300*/  MUFU.RCP R4, R4 ;  /* 0x0000000400047308 */ /* 0x002e700000001000 */
[----:B0-----:R-:W0:Y:S01]  /*2310*/  MUFU.RCP R10, R10 ;  /* 0x0000000a000a7308 */ /* 0x001e220000001000 */
[----:B-1----:R-:W-:-:S07]  /*2320*/  VIADD R4, R4, 0xffffffe ;  /* 0x0ffffffe04047836 */ /* 0x002fce0000000000 */
[----:B------:R-:W1:Y:S01]  /*2330*/  F2I.FTZ.U32.TRUNC.NTZ R5, R4 ;  /* 0x0000000400057305 */ /* 0x000e62000021f000 */
[----:B0-----:R-:W-:-:S07]  /*2340*/  VIADD R10, R10, 0xffffffe ;  /* 0x0ffffffe0a0a7836 */ /* 0x001fce0000000000 */
[----:B------:R0:W2:Y:S01]  /*2350*/  F2I.FTZ.U32.TRUNC.NTZ R11, R10 ;  /* 0x0000000a000b7305 */ /* 0x0000a2000021f000 */
[----:B-1----:R-:W-:Y:S01]  /*2360*/  IMAD.MOV R4, RZ, RZ, -R5 ;  /* 0x000000ffff047224 */ /* 0x002fe200078e0a05 */
[----:B0-----:R-:W-:-:S03]  /*2370*/  IABS R10, R125 ;  /* 0x0000007d000a7213 */ /* 0x001fc60000000000 */
[----:B------:R-:W-:Y:S02]  /*2380*/  IMAD R250, R4, R240, RZ ;  /* 0x000000f004fa7224 */ /* 0x000fe400078e02ff */
[----:B------:R-:W-:-:S04]  /*2390*/  IMAD.MOV.U32 R4, RZ, RZ, RZ ;  /* 0x000000ffff047224 */ /* 0x000fc800078e00ff */
[----:B------:R-:W-:-:S04]  /*23a0*/  IMAD.HI.U32 R250, R5, R250, R4 ;  /* 0x000000fa05fa7227 */ /* 0x000fc800078e0004 */
[----:B--2---:R-:W-:Y:S02]  /*23b0*/  IMAD.MOV R4, RZ, RZ, -R11 ;  /* 0x000000ffff047224 */ /* 0x004fe400078e0a0b */
[----:B------:R-:W-:-:S04]  /*23c0*/  IMAD.HI.U32 R250, R250, R10, RZ ;  /* 0x0000000afafa7227 */ /* 0x000fc800078e00ff */
[----:B------:R-:W-:Y:S02]  /*23d0*/  IMAD.MOV R250, RZ, RZ, -R250 ;  /* 0x000000fffffa7224 */ /* 0x000fe400078e0afa */
[----:B------:R-:W-:Y:S02]  /*23e0*/  IMAD R5, R4, R3, RZ ;  /* 0x0000000304057224 */ /* 0x000fe400078e02ff */
[----:B------:R-:W-:Y:S01]  /*23f0*/  IMAD R4, R240, R250, R10 ;  /* 0x000000faf0047224 */ /* 0x000fe200078e020a */
[----:B------:R-:W-:Y:S01]  /*2400*/  IABS R250, R243 ;  /* 0x000000f300fa7213 */ /* 0x000fe20000000000 */
[----:B------:R-:W-:-:S03]  /*2410*/  IMAD.MOV.U32 R10, RZ, RZ, RZ ;  /* 0x000000ffff0a7224 */ /* 0x000fc600078e00ff */
[----:B------:R-:W-:Y:S01]  /*2420*/  ISETP.GT.U32.AND P0, PT, R240, R4, PT ;  /* 0x00000004f000720c */ /* 0x000fe20003f04070 */
[----:B------:R-:W-:Y:S01]  /*2430*/  IMAD.HI.U32 R5, R11, R5, R10 ;  /* 0x000000050b057227 */ /* 0x000fe200078e000a */
[----:B------:R-:W-:-:S03]  /*2440*/  IABS R10, R241 ;  /* 0x000000f1000a7213 */ /* 0x000fc60000000000 */
[----:B------:R-:W-:Y:S02]  /*2450*/  IMAD.MOV.U32 R241, RZ, RZ, R251 ;  /* 0x000000fffff17224 */ /* 0x000fe400078e00fb */
[----:B------:R-:W-:-:S04]  /*2460*/  IMAD.HI.U32 R11, R5, R250, RZ ;  /* 0x000000fa050b7227 */ /* 0x000fc800078e00ff */
[----:B------:R-:W-:Y:S02]  /*2470*/  IMAD.MOV R11, RZ, RZ, -R11 ;  /* 0x000000ffff0b7224 */ /* 0x000fe400078e0a0b */
[----:B------:R-:W-:Y:S01]  /*2480*/  @!P0 IMAD.IADD R4, R4, 0x1, -R240 ;  /* 0x0000000104048824 */ /* 0x000fe200078e0af0 */
[----:B------:R-:W-:Y:S01]  /*2490*/  ISETP.GE.AND P0, PT, R125, RZ, PT ;  /* 0x000000ff7d00720c */ /* 0x000fe20003f06270 */
[----:B------:R-:W-:Y:S01]  /*24a0*/  IMAD R11, R3, R11, R250 ;  /* 0x0000000b030b7224 */ /* 0x000fe200078e02fa */
[----:B------:R-:W-:Y:S01]  /*24b0*/  IABS R250, R239 ;  /* 0x000000ef00fa7213 */ /* 0x000fe20000000000 */
[----:B------:R-:W-:Y:S01]  /*24c0*/  IMAD.HI.U32 R243, R5, R10, RZ ;  /* 0x0000000a05f37227 */ /* 0x000fe200078e00ff */
[----:B------:R-:W-:Y:S02]  /*24d0*/  ISETP.GT.U32.AND P1, PT, R240, R4, PT ;  /* 0x00000004f000720c */ /* 0x000fe40003f24070 */
[----:B------:R-:W-:Y:S01]  /*24e0*/  ISETP.GT.U32.AND P4, PT, R3, R11, PT ;  /* 0x0000000b0300720c */ /* 0x000fe20003f84070 */
[----:B------:R-:W-:-:S02]  /*24f0*/  IMAD.MOV R251, RZ, RZ, -R243 ;  /* 0x000000fffffb7224 */ /* 0x000fc400078e0af3 */
[----:B------:R-:W-:-:S04]  /*2500*/  IMAD.HI.U32 R242, R5, R241, RZ ;  /* 0x000000f105f27227 */ /* 0x000fc800078e00ff */
[----:B------:R-:W-:Y:S02]  /*2510*/  IMAD R10, R3, R251, R10 ;  /* 0x000000fb030a7224 */ /* 0x000fe400078e020a */
[----:B------:R-:W-:Y:S02]  /*2520*/  IMAD.MOV R242, RZ, RZ, -R242 ;  /* 0x000000fffff27224 */ /* 0x000fe400078e0af2 */
[----:B------:R-:W-:Y:S01]  /*2530*/  @!P1 IMAD.IADD R4, R4, 0x1, -R240 ;  /* 0x0000000104049824 */ /* 0x000fe200078e0af0 */
[----:B------:R-:W-:Y:S01]  /*2540*/  ISETP.NE.AND P1, PT, R124, RZ, PT ;  /* 0x000000ff7c00720c */ /* 0x000fe20003f25270 */
[----:B------:R-:W-:Y:S01]  /*2550*/  @!P4 IMAD.IADD R11, R11, 0x1, -R3 ;  /* 0x000000010b0bc824 */ /* 0x000fe200078e0a03 */
[C---:B------:R-:W-:Y:S01]  /*2560*/  ISETP.GT.U32.AND P4, PT, R3.reuse, R10, PT ;  /* 0x0000000a0300720c */ /* 0x040fe20003f84070 */
[----:B------:R-:W-:Y:S02]  /*2570*/  IMAD.MOV.U32 R243, RZ, RZ, R250 ;  /* 0x000000fffff37224 */ /* 0x000fe400078e00fa */
[C---:B------:R-:W-:Y:S01]  /*2580*/  IMAD R242, R3.reuse, R242, R241 ;  /* 0x000000f203f27224 */ /* 0x040fe200078e02f1 */
[----:B------:R-:W-:Y:S01]  /*2590*/  ISETP.GT.U32.AND P5, PT, R3, R11, PT ;  /* 0x0000000b0300720c */ /* 0x000fe20003fa4070 */
[----:B------:R-:W-:Y:S01]  /*25a0*/  @!P0 IMAD.MOV R4, RZ, RZ, -R4 ;  /* 0x000000ffff048224 */ /* 0x000fe200078e0a04 */
[----:B------:R-:W-:Y:S01]  /*25b0*/  ISETP.GE.AND P0, PT, R239, RZ, PT ;  /* 0x000000ffef00720c */ /* 0x000fe20003f06270 */
[----:B------:R-:W-:Y:S01]  /*25c0*/  IMAD.HI.U32 R240, R5, R243, RZ ;  /* 0x000000f305f07227 */ /* 0x000fe200078e00ff */
[----:B------:R-:W-:-:S02]  /*25d0*/  IABS R239, R236 ;  /* 0x000000ec00ef7213 */ /* 0x000fc40000000000 */
[----:B------:R-:W-:Y:S01]  /*25e0*/  IABS R241, R9 ;  /* 0x0000000900f17213 */ /* 0x000fe20000000000 */
[----:B------:R-:W-:Y:S01]  /*25f0*/  IMAD.MOV R240, RZ, RZ, -R240 ;  /* 0x000000fffff07224 */ /* 0x000fe200078e0af0 */
[----:B------:R-:W-:Y:S01]  /*2600*/  @!P1 LOP3.LUT R4, RZ, R124, RZ, 0x33, !PT ;  /* 0x0000007cff049212 */ /* 0x000fe200078e33ff */
[--C-:B------:R-:W-:Y:S01]  /*2610*/  @!P4 IMAD.IADD R10, R10, 0x1, -R3.reuse ;  /* 0x000000010a0ac824 */ /* 0x100fe200078e0a03 */
[----:B------:R-:W-:Y:S01]  /*2620*/  ISETP.GT.U32.AND P1, PT, R3, R242, PT ;  /* 0x000000f20300720c */ /* 0x000fe20003f24070 */
[----:B------:R-:W-:Y:S01]  /*2630*/  IMAD.HI.U32 R250, R5, R239, RZ ;  /* 0x000000ef05fa7227 */ /* 0x000fe200078e00ff */
[----:B------:R-:W-:Y:S01]  /*2640*/  IABS R124, R186 ;  /* 0x000000ba007c7213 */ /* 0x000fe20000000000 */
[----:B------:R0:W-:Y:S01]  /*2650*/  STL [R1+0xe4c], R4 ;  /* 0x000e4c0401007387 */ /* 0x0001e20000100800 */
[----:B------:R-:W-:Y:S01]  /*2660*/  ISETP.GT.U32.AND P4, PT, R3, R10, PT ;  /* 0x0000000a0300720c */ /* 0x000fe20003f84070 */
[----:B------:R-:W-:Y:S02]  /*2670*/  @!P5 IMAD.IADD R11, R11, 0x1, -R3 ;  /* 0x000000010b0bd824 */ /* 0x000fe400078e0a03 */
[----:B------:R-:W-:Y:S01]  /*2680*/  IMAD R240, R3, R240, R243 ;  /* 0x000000f003f07224 */ /* 0x000fe200078e02f3 */
[----:B------:R-:W-:Y:S01]  /*2690*/  IABS R243, R235 ;  /* 0x000000eb00f37213 */ /* 0x000fe20000000000 */
[----:B------:R-:W-:-:S02]  /*26a0*/  IMAD.MOV.U32 R125, RZ, RZ, R11 ;  /* 0x000000ffff7d7224 */ /* 0x000fc400078e000b */
[----:B------:R-:W-:Y:S01]  /*26b0*/  IMAD.MOV R11, RZ, RZ, -R250 ;  /* 0x000000ffff0b7224 */ /* 0x000fe200078e0afa */
[----:B------:R-:W-:Y:S01]  /*26c0*/  ISETP.GT.U32.AND P5, PT, R3, R240, PT ;  /* 0x000000f00300720c */ /* 0x000fe20003fa4070 */
[----:B------:R-:W-:-:S04]  /*26d0*/  IMAD.HI.U32 R250, R5, R241, RZ ;  /* 0x000000f105fa7227 */ /* 0x000fc800078e00ff */
[----:B------:R-:W-:Y:S02]  /*26e0*/  IMAD.MOV R250, RZ, RZ, -R250 ;  /* 0x000000fffffa7224 */ /* 0x000fe400078e0afa */
[--C-:B------:R-:W-:Y:S02]  /*26f0*/  @!P4 IMAD.IADD R10, R10, 0x1, -R3.reuse ;  /* 0x000000010a0ac824 */ /* 0x100fe400078e0a03 */
[----:B------:R-:W-:Y:S02]  /*2700*/  @!P1 IMAD.IADD R242, R242, 0x1, -R3 ;  /* 0x00000001f2f29824 */ /* 0x000fe400078e0a03 */
[----:B------:R-:W-:Y:S01]  /*2710*/  @!P2 IMAD.MOV R125, RZ, RZ, -R125 ;  /* 0x000000ffff7da224 */ /* 0x000fe200078e0a7d */
[----:B------:R-:W-:Y:S01]  /*2720*/  ISETP.GE.AND P2, PT, R236, RZ, PT ;  /* 0x000000ffec00720c */ /* 0x000fe20003f46270 */
[C---:B------:R-:W-:Y:S01]  /*2730*/  IMAD R239, R3.reuse, R11, R239 ;  /* 0x0000000b03ef7224 */ /* 0x040fe200078e02ef */
[C---:B------:R-:W-:Y:S01]  /*2740*/  ISETP.GT.U32.AND P1, PT, R3.reuse, R242, PT ;  /* 0x000000f20300720c */ /* 0x040fe20003f24070 */
[C---:B------:R-:W-:Y:S01]  /*2750*/  IMAD R236, R3.reuse, R250, R241 ;  /* 0x000000fa03ec7224 */ /* 0x040fe200078e02f1 */
[----:B------:R-:W-:Y:S01]  /*2760*/  STL [R1+0x1c], R125 ;  /* 0x00001c7d01007387 */ /* 0x000fe20000100800 */
[----:B0-----:R-:W-:Y:S01]  /*2770*/  IMAD.MOV.U32 R4, RZ, RZ, R10 ;  /* 0x000000ffff047224 */ /* 0x001fe200078e000a */
[C---:B------:R-:W-:Y:S01]  /*2780*/  ISETP.GT.U32.AND P4, PT, R3.reuse, R239, PT ;  /* 0x000000ef0300720c */ /* 0x040fe20003f84070 */
[----:B------:R-:W-:Y:S01]  /*2790*/  @!P5 IMAD.IADD R240, R240, 0x1, -R3 ;  /* 0x00000001f0f0d824 */ /* 0x000fe200078e0a03 */
[----:B------:R-:W-:Y:S01]  /*27a0*/  IABS R10, R180 ;  /* 0x000000b4000a7213 */ /* 0x000fe20000000000 */
[----:B------:R-:W-:Y:S01]  /*27b0*/  @!P6 IMAD.MOV R4, RZ, RZ, -R4 ;  /* 0x000000ffff04e224 */ /* 0x000fe200078e0a04 */
[C---:B------:R-:W-:Y:S01]  /*27c0*/  ISETP.GT.U32.AND P6, PT, R3.reuse, R236, PT ;  /* 0x000000ec0300720c */ /* 0x040fe20003fc4070 */
[----:B------:R-:W-:Y:S01]  /*27d0*/  IMAD.MOV.U32 R11, RZ, RZ, R243 ;  /* 0x000000ffff0b7224 */ /* 0x000fe200078e00f3 */
[----:B------:R-:W-:Y:S01]  /*27e0*/  ISETP.GT.U32.AND P5, PT, R3, R240, PT ;  /* 0x000000f00300720c */ /* 0x000fe20003fa4070 */
[C---:B------:R-:W-:Y:S01]  /*27f0*/  IMAD.HI.U32 R243, R5.reuse, R124, RZ ;  /* 0x0000007c05f37227 */ /* 0x040fe200078e00ff */
[----:B------:R0:W-:Y:S03]  /*2800*/  STL [R1+0x18], R4 ;  /* 0x0000180401007387 */ /* 0x0001e60000100800 */
[----:B------:R-:W-:-:S04]  /*2810*/  IMAD.HI.U32 R241, R5, R11, RZ ;  /* 0x0000000b05f17227 */ /* 0x000fc800078e00ff */
[--C-:B------:R-:W-:Y:S02]  /*2820*/  @!P1 IMAD.IADD R242, R242, 0x1, -R3.reuse ;  /* 0x00000001f2f29824 */ /* 0x100fe400078e0a03 */
[----:B------:R-:W-:Y:S02]  /*2830*/  @!P4 IMAD.IADD R239, R239, 0x1, -R3 ;  /* 0x00000001efefc824 */ /* 0x000fe400078e0a03 */
[----:B------:R-:W-:Y:S02]  /*2840*/  IMAD.MOV R241, RZ, RZ, -R241 ;  /* 0x000000fffff17224 */ /* 0x000fe400078e0af1 */
[----:B0-----:R-:W-:Y:S01]  /*2850*/  IMAD.MOV.U32 R4, RZ, RZ, R242 ;  /* 0x000000ffff047224 */ /* 0x001fe200078e00f2 */
[----:B------:R-:W-:Y:S01]  /*2860*/  ISETP.GT.U32.AND P4, PT, R3, R239, PT ;  /* 0x000000ef0300720c */ /* 0x000fe20003f84070 */
[----:B------:R-:W-:Y:S01]  /*2870*/  @!P6 IMAD.IADD R236, R236, 0x1, -R3 ;  /* 0x00000001ecece824 */ /* 0x000fe200078e0a03 */
[----:B------:R-:W-:Y:S01]  /*2880*/  ISETP.GE.AND P6, PT, R9, RZ, PT ;  /* 0x000000ff0900720c */ /* 0x000fe20003fc6270 */
[----:B------:R-:W-:-:S02]  /*2890*/  IMAD.MOV R243, RZ, RZ, -R243 ;  /* 0x000000fffff37224 */ /* 0x000fc400078e0af3 */
[C---:B------:R-:W-:Y:S01]  /*28a0*/  IMAD R11, R3.reuse, R241, R11 ;  /* 0x000000f1030b7224 */ /* 0x040fe200078e020b */
[----:B------:R-:W-:Y:S01]  /*28b0*/  IABS R241, R17 ;  /* 0x0000001100f17213 */ /* 0x000fe20000000000 */
[----:B------:R-:W-:Y:S01]  /*28c0*/  @!P3 IMAD.MOV R4, RZ, RZ, -R4 ;  /* 0x000000ffff04b224 */ /* 0x000fe200078e0a04 */
[C---:B------:R-:W-:Y:S01]  /*28d0*/  ISETP.GT.U32.AND P3, PT, R3.reuse, R236, PT ;  /* 0x000000ec0300720c */ /* 0x040fe20003f64070 */
[----:B------:R-:W-:Y:S02]  /*28e0*/  IMAD R124, R3, R243, R124 ;  /* 0x000000f3037c7224 */ /* 0x000fe400078e027c */
[----:B------:R-:W-:Y:S01]  /*28f0*/  @!P5 IMAD.IADD R240, R240, 0x1, -R3 ;  /* 0x00000001f0f0d824 */ /* 0x000fe200078e0a03 */
[----:B------:R0:W-:Y:S01]  /*2900*/  STL [R1+0x14], R4 ;  /* 0x0000140401007387 */ /* 0x0001e20000100800 */
[----:B------:R-:W-:Y:S01]  /*2910*/  IMAD.HI.U32 R9, R5, R241, RZ ;  /* 0x000000f105097227 */ /* 0x000fe200078e00ff */
[C---:B------:R-:W-:Y:S02]  /*2920*/  ISETP.GT.U32.AND P1, PT, R3.reuse, R124, PT ;  /* 0x0000007c0300720c */ /* 0x040fe40003f24070 */
[----:B------:R-:W-:Y:S01]  /*2930*/  ISETP.GT.U32.AND P5, PT, R3, R11, PT ;  /* 0x0000000b0300720c */ /* 0x000fe20003fa4070 */
[----:B------:R-:W-:-:S04]  /*2940*/  IMAD.HI.U32 R242, R5, R10, RZ ;  /* 0x0000000a05f27227 */ /* 0x000fc800078e00ff */
[----:B------:R-:W-:Y:S02]  /*2950*/  IMAD.MOV R9, RZ, RZ, -R9 ;  /* 0x000000ffff097224 */ /* 0x000fe400078e0a09 */
[----:B0-----:R-:W-:Y:S02]  /*2960*/  IMAD.MOV.U32 R4, RZ, RZ, R240 ;  /* 0x000000ffff047224 */ /* 0x001fe400078e00f0 */
[----:B------:R-:W-:Y:S01]  /*2970*/  @!P4 IMAD.IADD R239, R239, 0x1, -R3 ;  /* 0x00000001efefc824 */ /* 0x000fe200078e0a03 */
[----:B------:R-:W-:Y:S01]  /*2980*/  ISETP.GE.AND P4, PT, R186, RZ, PT ;  /* 0x000000ffba00720c */ /* 0x000fe20003f86270 */
[----:B------:R-:W-:Y:S02]  /*2990*/  @!P0 IMAD.MOV R4, RZ, RZ, -R4 ;  /* 0x000000ffff048224 */ /* 0x000fe400078e0a04 */
[----:B------:R-:W-:Y:S02]  /*29a0*/  IMAD.MOV R186, RZ, RZ, -R242 ;  /* 0x000000ffffba7224 */ /* 0x000fe400078e0af2 */
[----:B------:R-:W-:Y:S01]  /*29b0*/  IMAD R9, R3, R9, R241 ;  /* 0x0000000903097224 */ /* 0x000fe200078e02f1 */
[----:B------:R0:W-:Y:S01]  /*29c0*/  STL [R1+0x10], R4 ;  /* 0x0000100401007387 */ /* 0x0001e20000100800 */
[----:B------:R-:W-:-:S02]  /*29d0*/  @!P3 IMAD.IADD R236, R236, 0x1, -R3 ;  /* 0x00000001ececb824 */ /* 0x000fc400078e0a03 */
[C---:B------:R-:W-:Y:S01]  /*29e0*/  IMAD R10, R3.reuse, R186, R10 ;  /* 0x000000ba030a7224 */ /* 0x040fe200078e020a */
[----:B------:R-:W-:Y:S01]  /*29f0*/  ISETP.GT.U32.AND P3, PT, R3, R9, PT ;  /* 0x000000090300720c */ /* 0x000fe20003f64070 */
[--C-:B------:R-:W-:Y:S01]  /*2a00*/  @!P1 IMAD.IADD R124, R124, 0x1, -R3.reuse ;  /* 0x000000017c7c9824 */ /* 0x100fe200078e0a03 */
[----:B------:R-:W-:Y:S01]  /*2a10*/  IABS R186, R181 ;  /* 0x000000b500ba7213 */ /* 0x000fe20000000000 */
[----:B------:R-:W-:Y:S01]  /*2a20*/  @!P5 IMAD.IADD R11, R11, 0x1, -R3 ;  /* 0x000000010b0bd824 */ /* 0x000fe200078e0a03 */
[----:B------:R-:W-:Y:S01]  /*2a30*/  ISETP.GE.AND P1, PT, R235, RZ, PT ;  /* 0x000000ffeb00720c */ /* 0x000fe20003f26270 */
[----:B------:R-:W-:Y:S01]  /*2a40*/  IMAD.MOV.U32 R125, RZ, RZ, R239 ;  /* 0x000000ffff7d7224 */ /* 0x000fe200078e00ef */
[C---:B------:R-:W-:Y:S01]  /*2a50*/  ISETP.GT.U32.AND P0, PT, R3.reuse, R124, PT ;  /* 0x0000007c0300720c */ /* 0x040fe20003f04070 */
[----:B0-----:R-:W-:Y:S01]  /*2a60*/  IMAD.MOV.U32 R4, RZ, RZ, R236 ;  /* 0x000000ffff047224 */ /* 0x001fe200078e00ec */
[----:B------:R-:W-:Y:S01]  /*2a70*/  ISETP.GT.U32.AND P5, PT, R3, R11, PT ;  /* 0x0000000b0300720c */ /* 0x000fe20003fa4070 */
[----:B------:R-:W-:Y:S01]  /*2a80*/  @!P2 IMAD.MOV R125, RZ, RZ, -R125 ;  /* 0x000000ffff7da224 */ /* 0x000fe200078e0a7d */
[----:B------:R-:W-:Y:S01]  /*2a90*/  ISETP.GE.AND P2, PT, R17, RZ, PT ;  /* 0x000000ff1100720c */ /* 0x000fe20003f46270 */
[----:B------:R-:W-:Y:S01]  /*2aa0*/  @!P6 IMAD.MOV R4, RZ, RZ, -R4 ;  /* 0x000000ffff04e224 */ /* 0x000fe200078e0a04 */
[----:B------:R-:W-:Y:S01]  /*2ab0*/  ISETP.GT.U32.AND P6, PT, R3, R10, PT ;  /* 0x0000000a0300720c */ /* 0x000fe20003fc4070 */
[----:B------:R-:W-:Y:S01]  /*2ac0*/  @!P3 IMAD.IADD R9, R9, 0x1, -R3 ;  /* 0x000000010909b824 */ /* 0x000fe200078e0a03 */
[----:B------:R-:W-:Y:S01]  /*2ad0*/  IABS R17, R182 ;  /* 0x000000b600117213 */ /* 0x000fe20000000000 */
[----:B------:R-:W-:Y:S01]  /*2ae0*/  IMAD.HI.U32 R235, R5, R186, RZ ;  /* 0x000000ba05eb7227 */ /* 0x000fe200078e00ff */
[----:B------:R0:W-:Y:S01]  /*2af0*/  STL [R1+0xc], R125 ;  /* 0x00000c7d01007387 */ /* 0x0001e20000100800 */
[----:B------:R-:W-:-:S02]  /*2b00*/  ISETP.GE.AND P3, PT, R182, RZ, PT ;  /* 0x000000ffb600720c */ /* 0x000fc40003f66270 */
[--C-:B------:R-:W-:Y:S01]  /*2b10*/  @!P0 IMAD.IADD R124, R124, 0x1, -R3.reuse ;  /* 0x000000017c7c8824 */ /* 0x100fe200078e0a03 */
[----:B------:R-:W-:Y:S01]  /*2b20*/  ISETP.GE.AND P0, PT, R180, RZ, PT ;  /* 0x000000ffb400720c */ /* 0x000fe20003f06270 */
[----:B------:R-:W-:Y:S01]  /*2b30*/  @!P5 IMAD.IADD R11, R11, 0x1, -R3 ;  /* 0x000000010b0bd824 */ /* 0x000fe200078e0a03 */
[----:B------:R-:W-:Y:S01]  /*2b40*/  ISETP.GE.AND P5, PT, R181, RZ, PT ;  /* 0x000000ffb500720c */ /* 0x000fe20003fa6270 */
[----:B------:R-:W-:Y:S01]  /*2b50*/  IMAD.MOV R235, RZ, RZ, -R235 ;  /* 0x000000ffffeb7224 */ /* 0x000fe200078e0aeb */
[----:B------:R-:W-:Y:S01]  /*2b60*/  IABS R180, R12 ;  /* 0x0000000c00b47213 */ /* 0x000fe20000000000 */
[----:B------:R-:W-:Y:S01]  /*2b70*/  @!P6 IMAD.IADD R10, R10, 0x1, -R3 ;  /* 0x000000010a0ae824 */ /* 0x000fe200078e0a03 */
[----:B------:R-:W-:Y:S01]  /*2b80*/  ISETP.GT.U32.AND P6, PT, R3, R9, PT ;  /* 0x000000090300720c */ /* 0x000fe20003fc4070 */
[----:B0-----:R-:W-:Y:S01]  /*2b90*/  IMAD.MOV.U32 R125, RZ, RZ, R124 ;  /* 0x000000ffff7d7224 */ /* 0x001fe200078e007c */
[----:B------:R0:W-:Y:S01]  /*2ba0*/  STL [R1+0x8], R4 ;  /* 0x0000080401007387 */ /* 0x0001e20000100800 */
[----:B------:R-:W-:-:S04]  /*2bb0*/  IMAD.HI.U32 R181, R5, R17, RZ ;  /* 0x0000001105b57227 */ /* 0x000fc800078e00ff */
[----:B------:R-:W-:Y:S01]  /*2bc0*/  @!P4 IMAD.MOV R125, RZ, RZ, -R125 ;  /* 0x000000ffff7dc224 */ /* 0x000fe200078e0a7d */
[C---:B------:R-:W-:Y:S01]  /*2bd0*/  ISETP.GT.U32.AND P4, PT, R3.reuse, R10, PT ;  /* 0x0000000a0300720c */ /* 0x040fe20003f84070 */
[----:B------:R-:W-:Y:S02]  /*2be0*/  IMAD.MOV R181, RZ, RZ, -R181 ;  /* 0x000000ffffb57224 */ /* 0x000fe400078e0ab5 */
[----:B0-----:R-:W-:Y:S01]  /*2bf0*/  IMAD.MOV.U32 R4, RZ, RZ, R11 ;  /* 0x000000ffff047224 */ /* 0x001fe200078e000b */
[----:B------:R-:W-:Y:S01]  /*2c00*/  IABS R182, R13 ;  /* 0x0000000d00b67213 */ /* 0x000fe20000000000 */
[----:B------:R-:W-:Y:S01]  /*2c10*/  IMAD R11, R3, R235, R186 ;  /* 0x000000eb030b7224 */ /* 0x000fe200078e02ba */
[----:B------:R0:W-:Y:S01]  /*2c20*/  STL [R1+0x4], R125 ;  /* 0x0000047d01007387 */ /* 0x0001e20000100800 */
[----:B------:R-:W-:Y:S02]  /*2c30*/  IMAD.MOV.U32 R124, RZ, RZ, R180 ;  /* 0x000000ffff7c7224 */ /* 0x000fe400078e00b4 */
[----:B------:R-:W-:Y:S01]  /*2c40*/  @!P1 IMAD.MOV R4, RZ, RZ, -R4 ;  /* 0x000000ffff049224 */ /* 0x000fe200078e0a04 */
[----:B------:R-:W-:Y:S01]  /*2c50*/  ISETP.GE.AND P1, PT, R12, RZ, PT ;  /* 0x000000ff0c00720c */ /* 0x000fe20003f26270 */
[----:B------:R-:W-:Y:S01]  /*2c60*/  @!P6 IMAD.IADD R9, R9, 0x1, -R3 ;  /* 0x000000010909e824 */ /* 0x000fe200078e0a03 */
[C---:B------:R-:W-:Y:S01]  /*2c70*/  ISETP.GT.U32.AND P6, PT, R3.reuse, R11, PT ;  /* 0x0000000b0300720c */ /* 0x040fe20003fc4070 */
[----:B------:R-:W-:-:S02]  /*2c80*/  IMAD R12, R3, R181, R17 ;  /* 0x000000b5030c7224 */ /* 0x000fc400078e0211 */
[----:B------:R-:W-:-:S04]  /*2c90*/  IMAD.HI.U32 R181, R5, R124, RZ ;  /* 0x0000007c05b57227 */ /* 0x000fc800078e00ff */
[----:B------:R-:W-:Y:S01]  /*2ca0*/  @!P4 IMAD.IADD R10, R10, 0x1, -R3 ;  /* 0x000000010a0ac824 */ /* 0x000fe200078e0a03 */
[----:B------:R-:W-:Y:S01]  /*2cb0*/  IABS R186, R16 ;  /* 0x0000001000ba7213 */ /* 0x000fe20000000000 */
[----:B------:R-:W-:Y:S01]  /*2cc0*/  IMAD.MOV R181, RZ, RZ, -R181 ;  /* 0x000000ffffb57224 */ /* 0x000fe200078e0ab5 */
[----:B------:R-:W-:Y:S01]  /*2cd0*/  ISETP.GT.U32.AND P4, PT, R3, R12, PT ;  /* 0x0000000c0300720c */ /* 0x000fe20003f84070 */
[----:B------:R-:W-:Y:S01]  /*2ce0*/  IMAD.HI.U32 R236, R5, R182, RZ ;  /* 0x000000b605ec7227 */ /* 0x000fe200078e00ff */
[----:B0-----:R-:W2:Y:S03]  /*2cf0*/  LDL.LU R125, [R1+0x4c] ;  /* 0x00004c00017d7983 */ /* 0x001ea60000300800 */
[----:B------:R-:W-:Y:S02]  /*2d00*/  IMAD R124, R3, R181, R124 ;  /* 0x000000b5037c7224 */ /* 0x000fe400078e027c */
[----:B------:R-:W-:Y:S01]  /*2d10*/  @!P6 IMAD.IADD R11, R11, 0x1, -R3 ;  /* 0x000000010b0be824 */ /* 0x000fe200078e0a03 */
[----:B------:R-:W-:-:S05]  /*2d20*/  IABS R180, R28 ;  /* 0x0000001c00b47213 */ /* 0x000fca0000000000 */
[----:B------:R-:W-:Y:S01]  /*2d30*/  @!P4 IMAD.IADD R12, R12, 0x1, -R3 ;  /* 0x000000010c0cc824 */ /* 0x000fe200078e0a03 */
[C---:B------:R-:W-:Y:S02]  /*2d40*/  ISETP.GT.U32.AND P6, PT, R3.reuse, R124, PT ;  /* 0x0000007c0300720c */ /* 0x040fe40003fc4070 */
[----:B------:R-:W-:Y:S01]  /*2d50*/  IABS R17, R22 ;  /* 0x0000001600117213 */ /* 0x000fe20000000000 */
[----:B------:R-:W-:Y:S01]  /*2d60*/  @!P2 IMAD.MOV R9, RZ, RZ, -R9 ;  /* 0x000000ffff09a224 */ /* 0x000fe200078e0a09 */
[----:B------:R-:W-:Y:S01]  /*2d70*/  ISETP.GT.U32.AND P4, PT, R3, R11, PT ;  /* 0x0000000b0300720c */ /* 0x000fe20003f84070 */
[----:B------:R-:W-:Y:S01]  /*2d80*/  IMAD.HI.U32 R239, R5, R180, RZ ;  /* 0x000000b405ef7227 */ /* 0x000fe200078e00ff */
[----:B------:R-:W-:Y:S01]  /*2d90*/  ISETP.GT.U32.AND P2, PT, R3, R12, PT ;  /* 0x0000000c0300720c */ /* 0x000fe20003f44070 */
[----:B------:R0:W-:Y:S02]  /*2da0*/  STL [R1+0xe50], R4 ;  /* 0x000e500401007387 */ /* 0x0001e40000100800 */
[----:B------:R-:W-:-:S04]  /*2db0*/  IMAD.HI.U32 R235, R5, R186, RZ ;  /* 0x000000ba05eb7227 */ /* 0x000fc800078e00ff */
[----:B------:R-:W-:Y:S02]  /*2dc0*/  @!P6 IMAD.IADD R124, R124, 0x1, -R3 ;  /* 0x000000017c7ce824 */ /* 0x000fe400078e0a03 */
[----:B------:R-:W-:Y:S01]  /*2dd0*/  @!P0 IMAD.MOV R10, RZ, RZ, -R10 ;  /* 0x000000ffff0a8224 */ /* 0x000fe200078e0a0a */
[----:B------:R-:W-:Y:S01]  /*2de0*/  ISETP.GE.AND P0, PT, R16, RZ, PT ;  /* 0x000000ff1000720c */ /* 0x000fe20003f06270 */
[----:B------:R-:W-:Y:S01]  /*2df0*/  IMAD.HI.U32 R181, R5, R17, RZ ;  /* 0x0000001105b57227 */ /* 0x000fe200078e00ff */
[----:B------:R-:W-:Y:S01]  /*2e00*/  ISETP.GT.U32.AND P6, PT, R3, R124, PT ;  /* 0x0000007c0300720c */ /* 0x000fe20003fc4070 */
[----:B0-----:R-:W3:Y:S02]  /*2e10*/  LDL.LU R4, [R1+0x5c] ;  /* 0x00005c0001047983 */ /* 0x001ee40000300800 */
[----:B------:R-:W-:Y:S02]  /*2e20*/  IMAD.MOV R16, RZ, RZ, -R239 ;  /* 0x000000ffff107224 */ /* 0x000fe400078e0aef */
[----:B------:R-:W-:Y:S01]  /*2e30*/  IMAD.MOV R235, RZ, RZ, -R235 ;  /* 0x000000ffffeb7224 */ /* 0x000fe200078e0aeb */
[----:B------:R0:W-:Y:S01]  /*2e40*/  STL [R1+0xe54], R9 ;  /* 0x000e540901007387 */ /* 0x0001e20000100800 */
[----:B------:R-:W-:-:S02]  /*2e50*/  IMAD.MOV R236, RZ, RZ, -R236 ;  /* 0x000000ffffec7224 */ /* 0x000fc400078e0aec */
[----:B------:R-:W-:Y:S02]  /*2e60*/  IMAD.MOV R181, RZ, RZ, -R181 ;  /* 0x000000ffffb57224 */ /* 0x000fe400078e0ab5 */
[----:B------:R-:W-:Y:S02]  /*2e70*/  IMAD R16, R3, R16, R180 ;  /* 0x0000001003107224 */ /* 0x000fe400078e02b4 */
[----:B------:R-:W-:Y:S02]  /*2e80*/  @!P4 IMAD.IADD R11, R11, 0x1, -R3 ;  /* 0x000000010b0bc824 */ /* 0x000fe400078e0a03 */
[C---:B------:R-:W-:Y:S01]  /*2e90*/  IMAD R186, R3.reuse, R235, R186 ;  /* 0x000000eb03ba7224 */ /* 0x040fe200078e02ba */
[----:B0-----:R-:W4:Y:S01]  /*2ea0*/  LDL.LU R9, [R1+0x54] ;  /* 0x0000540001097983 */ /* 0x001f220000300800 */
[C---:B------:R-:W-:Y:S02]  /*2eb0*/  IMAD R182, R3.reuse, R236, R182 ;  /* 0x000000ec03b67224 */ /* 0x040fe400078e02b6 */
[----:B------:R-:W-:-:S02]  /*2ec0*/  IMAD R17, R3, R181, R17 ;  /* 0x000000b503117224 */ /* 0x000fc400078e0211 */
[----:B------:R-:W-:Y:S01]  /*2ed0*/  @!P5 IMAD.MOV R11, RZ, RZ, -R11 ;  /* 0x000000ffff0bd224 */ /* 0x000fe200078e0a0b */
[C---:B------:R-:W-:Y:S01]  /*2ee0*/  ISETP.GT.U32.AND P5, PT, R3.reuse, R16, PT ;  /* 0x000000100300720c */ /* 0x040fe20003fa4070 */
[--C-:B------:R-:W-:Y:S01]  /*2ef0*/  @!P2 IMAD.IADD R12, R12, 0x1, -R3.reuse ;  /* 0x000000010c0ca824 */ /* 0x100fe200078e0a03 */
[C---:B------:R-:W-:Y:S01]  /*2f00*/  ISETP.GT.U32.AND P4, PT, R3.reuse, R186, PT ;  /* 0x000000ba0300720c */ /* 0x040fe20003f84070 */
[----:B------:R-:W-:Y:S01]  /*2f10*/  @!P6 IMAD.IADD R124, R124, 0x1, -R3 ;  /* 0x000000017c7ce824 */ /* 0x000fe200078e0a03 */
[C---:B------:R-:W-:Y:S01]  /*2f20*/  ISETP.GT.U32.AND P2, PT, R3.reuse, R182, PT ;  /* 0x000000b60300720c */ /* 0x040fe20003f44070 */
[----:B------:R0:W-:Y:S01]  /*2f30*/  STL [R1+0xe58], R10 ;  /* 0x000e580a01007387 */ /* 0x0001e20000100800 */
[----:B------:R-:W-:Y:S02]  /*2f40*/  ISETP.GT.U32.AND P6, PT, R3, R17, PT ;  /* 0x000000110300720c */ /* 0x000fe40003fc4070 */
[----:B------:R-:W-:Y:S01]  /*2f50*/  IABS R180, R15 ;  /* 0x0000000f00b47213 */ /* 0x000fe20000000000 */
[----:B------:R-:W-:Y:S01]  /*2f60*/  @!P3 IMAD.MOV R12, RZ, RZ, -R12 ;  /* 0x000000ffff0cb224 */ /* 0x000fe200078e0a0c */
[----:B------:R-:W-:-:S02]  /*2f70*/  ISETP.GE.AND P3, PT, R13, RZ, PT ;  /* 0x000000ff0d00720c */ /* 0x000fc40003f66270 */
[----:B------:R-:W-:Y:S01]  /*2f80*/  IABS R181, R14 ;  /* 0x0000000e00b57213 */ /* 0x000fe20000000000 */
[----:B------:R-:W-:Y:S01]  /*2f90*/  IMAD.HI.U32 R13, R5, R180, RZ ;  /* 0x000000b4050d7227 */ /* 0x000fe200078e00ff */
[----:B------:R-:W-:Y:S01]  /*2fa0*/  IABS R236, R20 ;  /* 0x0000001400ec7213 */ /* 0x000fe20000000000 */
[----:B0-----:R-:W3:Y:S02]  /*2fb0*/  LDL.LU R10, [R1+0x64] ;  /* 0x00006400010a7983 */ /* 0x001ee40000300800 */
[--C-:B------:R-:W-:Y:S02]  /*2fc0*/  @!P5 IMAD.IADD R16, R16, 0x1, -R3.reuse ;  /* 0x000000011010d824 */ /* 0x100fe400078e0a03 */
[--C-:B------:R-:W-:Y:S01]  /*2fd0*/  @!P4 IMAD.IADD R186, R186, 0x1, -R3.reuse ;  /* 0x00000001babac824 */ /* 0x100fe200078e0a03 */
[----:B------:R-:W-:Y:S01]  /*2fe0*/  ISETP.GE.AND P4, PT, R28, RZ, PT ;  /* 0x000000ff1c00720c */ /* 0x000fe20003f86270 */
[----:B------:R-:W-:Y:S01]  /*2ff0*/  @!P2 IMAD.IADD R182, R182, 0x1, -R3 ;  /* 0x00000001b6b6a824 */ /* 0x000fe200078e0a03 */
[----:B------:R0:W-:Y:S01]  /*3000*/  STL [R1+0xe5c], R11 ;  /* 0x000e5c0b01007387 */ /* 0x0001e20000100800 */
[----:B------:R-:W-:-:S02]  /*3010*/  IMAD.MOV R28, RZ, RZ, -R13 ;  /* 0x000000ffff1c7224 */ /* 0x000fc400078e0a0d */
[----:B------:R-:W-:Y:S01]  /*3020*/  @!P6 IMAD.IADD R17, R17, 0x1, -R3 ;  /* 0x000000011111e824 */ /* 0x000fe200078e0a03 */
[----:B------:R-:W-:Y:S01]  /*3030*/  ISETP.GT.U32.AND P6, PT, R3, R16, PT ;  /* 0x000000100300720c */ /* 0x000fe20003fc4070 */
[----:B------:R-:W-:Y:S02]  /*3040*/  IMAD.MOV.U32 R13, RZ, RZ, R124 ;  /* 0x000000ffff0d7224 */ /* 0x000fe400078e007c */
[----:B------:R-:W-:Y:S01]  /*3050*/  IMAD.HI.U32 R124, R5, R181, RZ ;  /* 0x000000b5057c7227 */ /* 0x000fe200078e00ff */
[C---:B------:R-:W-:Y:S02]  /*3060*/  ISETP.GT.U32.AND P5, PT, R3.reuse, R182, PT ;  /* 0x000000b60300720c */ /* 0x040fe40003fa4070 */
[C---:B------:R-:W-:Y:S01]  /*3070*/  ISETP.GT.U32.AND P2, PT, R3.reuse, R186, PT ;  /* 0x000000ba0300720c */ /* 0x040fe20003f44070 */
[----:B------:R-:W-:Y:S01]  /*3080*/  IMAD.MOV R124, RZ, RZ, -R124 ;  /* 0x000000ffff7c7224 */ /* 0x000fe200078e0a7c */
[----:B0-----:R-:W4:Y:S03]  /*3090*/  LDL.LU R11, [R1+0x60] ;  /* 0x00006000010b7983 */ /* 0x001f260000300800 */
[----:B------:R-:W-:-:S02]  /*30a0*/  IMAD R124, R3, R124, R181 ;  /* 0x0000007c037c7224 */ /* 0x000fc400078e02b5 */
[C---:B------:R-:W-:Y:S02]  /*30b0*/  IMAD R180, R3.reuse, R28, R180 ;  /* 0x0000001c03b47224 */ /* 0x040fe400078e02b4 */
[----:B------:R-:W-:Y:S01]  /*30c0*/  @!P6 IMAD.IADD R16, R16, 0x1, -R3 ;  /* 0x000000011010e824 */ /* 0x000fe200078e0a03 */
[C---:B------:R-:W-:Y:S01]  /*30d0*/  ISETP.GT.U32.AND P6, PT, R3.reuse, R124, PT ;  /* 0x0000007c0300720c */ /* 0x040fe20003fc4070 */
[----:B------:R-:W-:Y:S01]  /*30e0*/  @!P1 IMAD.MOV R13, RZ, RZ, -R13 ;  /* 0x000000ffff0d9224 */ /* 0x000fe200078e0a0d */
[C---:B------:R-:W-:Y:S01]  /*30f0*/  ISETP.GT.U32.AND P1, PT, R3.reuse, R17, PT ;  /* 0x000000110300720c */ /* 0x040fe20003f24070 */
[--C-:B------:R-:W-:Y:S01]  /*3100*/  @!P5 IMAD.IADD R182, R182, 0x1, -R3.reuse ;  /* 0x00000001b6b6d824 */ /* 0x100fe200078e0a03 */
[----:B------:R-:W-:Y:S01]  /*3110*/  ISETP.GT.U32.AND P5, PT, R3, R180, PT ;  /* 0x000000b40300720c */ /* 0x000fe20003fa4070 */
[----:B------:R-:W-:Y:S01]  /*3120*/  @!P2 IMAD.IADD R186, R186, 0x1, -R3 ;  /* 0x00000001babaa824 */ /* 0x000fe200078e0a03 */
[----:B------:R-:W-:Y:S01]  /*3130*/  IABS R28, R21 ;  /* 0x00000015001c7213 */ /* 0x000fe20000000000 */
[----:B------:R0:W-:Y:S01]  /*3140*/  STL [R1+0xe60], R12 ;  /* 0x000e600c01007387 */ /* 0x0001e20000100800 */
[----:B------:R-:W-:-:S03]  /*3150*/  IABS R181, R19 ;  /* 0x0000001300b57213 */ /* 0x000fc60000000000 */
[----:B------:R-:W-:-:S04]  /*3160*/  IMAD.HI.U32 R235, R5, R28, RZ ;  /* 0x0000001c05eb7227 */ /* 0x000fc800078e00ff */
[--C-:B------:R-:W-:Y:S02]  /*3170*/  @!P6 IMAD.IADD R124, R124, 0x1, -R3.reuse ;  /* 0x000000017c7ce824 */ /* 0x100fe400078e0a03 */
[--C-:B------:R-:W-:Y:S01]  /*3180*/  @!P1 IMAD.IADD R17, R17, 0x1, -R3.reuse ;  /* 0x0000000111119824 */ /* 0x100fe200078e0a03 */
[----:B------:R-:W-:Y:S01]  /*3190*/  ISETP.GE.AND P1, PT, R15, RZ, PT ;  /* 0x000000ff0f00720c */ /* 0x000fe20003f26270 */
[----:B------:R-:W-:Y:S01]  /*31a0*/  @!P5 IMAD.IADD R180, R180, 0x1, -R3 ;  /* 0x00000001b4b4d824 */ /* 0x000fe200078e0a03 */
[----:B------:R-:W-:Y:S01]  /*31b0*/  ISETP.GE.AND P5, PT, R14, RZ, PT ;  /* 0x000000ff0e00720c */ /* 0x000fe20003fa6270 */
[----:B------:R-:W-:Y:S01]  /*31c0*/  IMAD.MOV R15, RZ, RZ, -R235 ;  /* 0x000000ffff0f7224 */ /* 0x000fe200078e0aeb */
[----:B------:R-:W-:Y:S01]  /*31d0*/  ISETP.GT.U32.AND P6, PT, R3, R124, PT ;  /* 0x0000007c0300720c */ /* 0x000fe20003fc4070 */
[----:B------:R-:W-:Y:S02]  /*31e0*/  IMAD.MOV.U32 R14, RZ, RZ, R186 ;  /* 0x000000ffff0e7224 */ /* 0x000fe400078e00ba */
[----:B------:R-:W-:Y:S01]  /*31f0*/  @!P4 IMAD.MOV R16, RZ, RZ, -R16 ;  /* 0x000000ffff10c224 */ /* 0x000fe200078e0a10 */
[----:B------:R-:W-:Y:S01]  /*3200*/  ISETP.GE.AND P2, PT, R22, RZ, PT ;  /* 0x000000ff1600720c */ /* 0x000fe20003f46270 */
[----:B------:R-:W-:Y:S01]  /*3210*/  IMAD.HI.U32 R235, R5, R181, RZ ;  /* 0x000000b505eb7227 */ /* 0x000fe200078e00ff */
[----:B0-----:R-:W3:Y:S03]  /*3220*/  LDL.LU R12, [R1+0x58] ;  /* 0x00005800010c7983 */ /* 0x001ee60000300800 */
[----:B------:R-:W-:-:S02]  /*3230*/  IMAD R28, R3, R15, R28 ;  /* 0x0000000f031c7224 */ /* 0x000fc400078e021c */
[----:B------:R-:W-:Y:S01]  /*3240*/  @!P0 IMAD.MOV R14, RZ, RZ, -R14 ;  /* 0x000000ffff0e8224 */ /* 0x000fe200078e0a0e */
[----:B------:R-:W-:Y:S01]  /*3250*/  ISETP.GT.U32.AND P0, PT, R3, R180, PT ;  /* 0x000000b40300720c */ /* 0x000fe20003f04070 */
[----:B------:R-:W-:Y:S01]  /*3260*/  IMAD.MOV R235, RZ, RZ, -R235 ;  /* 0x000000ffffeb7224 */ /* 0x000fe200078e0aeb */
[----:B------:R-:W-:Y:S01]  /*3270*/  ISETP.GE.AND P4, PT, R21, RZ, PT ;  /* 0x000000ff1500720c */ /* 0x000fe20003f86270 */
[----:B------:R-:W-:Y:S02]  /*3280*/  IMAD.MOV.U32 R15, RZ, RZ, R182 ;  /* 0x000000ffff0f7224 */ /* 0x000fe400078e00b6 */
[----:B------:R-:W-:Y:S01]  /*3290*/  @!P6 IMAD.IADD R124, R124, 0x1, -R3 ;  /* 0x000000017c7ce824 */ /* 0x000fe200078e0a03 */
[----:B------:R-:W-:Y:S01]  /*32a0*/  IABS R22, R18 ;  /* 0x0000001200167213 */ /* 0x000fe20000000000 */
[----:B------:R-:W-:Y:S01]  /*32b0*/  @!P3 IMAD.MOV R15, RZ, RZ, -R15 ;  /* 0x000000ffff0fb224 */ /* 0x000fe200078e0a0f */
[C---:B------:R-:W-:Y:S01]  /*32c0*/  ISETP.GT.U32.AND P3, PT, R3.reuse, R28, PT ;  /* 0x0000001c0300720c */ /* 0x040fe20003f64070 */
[C---:B------:R-:W-:Y:S01]  /*32d0*/  IMAD R21, R3.reuse, R235, R181 ;  /* 0x000000eb03157224 */ /* 0x040fe200078e02b5 */
[----:B------:R0:W-:Y:S04]  /*32e0*/  STL [R1+0xe64], R13 ;  /* 0x000e640d01007387 */ /* 0x0001e80000100800 */
[----:B------:R-:W-:Y:S01]  /*32f0*/  ISETP.GT.U32.AND P6, PT, R3, R21, PT ;  /* 0x000000150300720c */ /* 0x000fe20003fc4070 */
[----:B------:R-:W-:Y:S01]  /*3300*/  @!P0 IMAD.IADD R180, R180, 0x1, -R3 ;  /* 0x00000001b4b48824 */ /* 0x000fe200078e0a03 */
[----:B------:R-:W-:-:S03]  /*3310*/  ISETP.GE.AND P0, PT, R18, RZ, PT ;  /* 0x000000ff1200720c */ /* 0x000fc60003f06270 */
[----:B------:R-:W-:Y:S02]  /*3320*/  IMAD.MOV.U32 R18, RZ, RZ, R180 ;  /* 0x000000ffff127224 */ /* 0x000fe400078e00b4 */
[----:B------:R-:W-:Y:S02]  /*3330*/  @!P3 IMAD.IADD R28, R28, 0x1, -R3 ;  /* 0x000000011c1cb824 */ /* 0x000fe400078e0a03 */
[----:B------:R-:W-:-:S04]  /*3340*/  IMAD.HI.U32 R186, R5, R22, RZ ;  /* 0x0000001605ba7227 */ /* 0x000fc800078e00ff */
[----:B------:R-:W-:Y:S01]  /*3350*/  @!P2 IMAD.MOV R17, RZ, RZ, -R17 ;  /* 0x000000ffff11a224 */ /* 0x000fe200078e0a11 */
[----:B------:R-:W-:Y:S01]  /*3360*/  IABS R235, R27 ;  /* 0x0000001b00eb7213 */ /* 0x000fe20000000000 */
[----:B------:R-:W-:Y:S01]  /*3370*/  @!P1 IMAD.MOV R18, RZ, RZ, -R18 ;  /* 0x000000ffff129224 */ /* 0x000fe200078e0a12 */
[----:B------:R-:W-:Y:S01]  /*3380*/  ISETP.GE.AND P1, PT, R23, RZ, PT ;  /* 0x000000ff1700720c */ /* 0x000fe20003f26270 */
[----:B------:R-:W-:Y:S01]  /*3390*/  @!P6 IMAD.IADD R21, R21, 0x1, -R3 ;  /* 0x000000011515e824 */ /* 0x000fe200078e0a03 */
[----:B------:R-:W-:Y:S01]  /*33a0*/  IABS R23, R23 ;  /* 0x0000001700177213 */ /* 0x000fe20000000000 */
[----:B------:R-:W-:Y:S01]  /*33b0*/  IMAD.HI.U32 R181, R5, R236, RZ ;  /* 0x000000ec05b57227 */ /* 0x000fe200078e00ff */
[----:B------:R-:W-:Y:S01]  /*33c0*/  ISETP.GT.U32.AND P3, PT, R3, R28, PT ;  /* 0x0000001c0300720c */ /* 0x000fe20003f64070 */
[----:B0-----:R-:W4:Y:S01]  /*33d0*/  LDL.LU R13, [R1+0x50] ;  /* 0x00005000010d7983 */ /* 0x001f220000300800 */
[----:B------:R-:W-:Y:S01]  /*33e0*/  ISETP.GE.AND P2, PT, R19, RZ, PT ;  /* 0x000000ff1300720c */ /* 0x000fe20003f46270 */
[----:B------:R-:W-:Y:S01]  /*33f0*/  IMAD.MOV.U32 R19, RZ, RZ, R124 ;  /* 0x000000ffff137224 */ /* 0x000fe200078e007c */
[----:B------:R-:W-:Y:S01]  /*3400*/  ISETP.GT.U32.AND P6, PT, R3, R21, PT ;  /* 0x000000150300720c */ /* 0x000fe20003fc4070 */
[----:B------:R-:W-:Y:S01]  /*3410*/  IMAD.MOV R186, RZ, RZ, -R186 ;  /* 0x000000ffffba7224 */ /* 0x000fe200078e0aba */
[----:B------:R0:W-:Y:S01]  /*3420*/  STL [R1+0xe6c], R14 ;  /* 0x000e6c0e01007387 */ /* 0x0001e20000100800 */
[----:B------:R-:W-:-:S04]  /*3430*/  IMAD.HI.U32 R124, R5, R23, RZ ;  /* 0x00000017057c7227 */ /* 0x000fc800078e00ff */
[C---:B------:R-:W-:Y:S02]  /*3440*/  IMAD R22, R3.reuse, R186, R22 ;  /* 0x000000ba03167224 */ /* 0x040fe400078e0216 */
[----:B------:R-:W-:Y:S02]  /*3450*/  IMAD.MOV R124, RZ, RZ, -R124 ;  /* 0x000000ffff7c7224 */ /* 0x000fe400078e0a7c */
[----:B------:R-:W-:Y:S01]  /*3460*/  @!P3 IMAD.IADD R28, R28, 0x1, -R3 ;  /* 0x000000011c1cb824 */ /* 0x000fe200078e0a03 */
[C---:B------:R-:W-:Y:S01]  /*3470*/  ISETP.GT.U32.AND P3, PT, R3.reuse, R22, PT ;  /* 0x000000160300720c */ /* 0x040fe20003f64070 */
[----:B------:R-:W-:Y:S02]  /*3480*/  IMAD R23, R3, R124, R23 ;  /* 0x0000007c03177224 */ /* 0x000fe400078e0217 */
[----:B------:R-:W-:Y:S01]  /*3490*/  @!P6 IMAD.IADD R21, R21, 0x1, -R3 ;  /* 0x000000011515e824 */ /* 0x000fe200078e0a03 */
[----:B0-----:R-:W3:Y:S02]  /*34a0*/  LDL.LU R14, [R1+0x48] ;  /* 0x00004800010e7983 */ /* 0x001ee40000300800 */
[----:B------:R-:W-:Y:S01]  /*34b0*/  ISETP.GT.U32.AND P6, PT, R3, R23, PT ;  /* 0x000000170300720c */ /* 0x000fe20003fc4070 */
[----:B------:R-:W-:-:S04]  /*34c0*/  IMAD.HI.U32 R182, R5, R235, RZ ;  /* 0x000000eb05b67227 */ /* 0x000fc800078e00ff */
[----:B------:R-:W-:Y:S02]  /*34d0*/  @!P5 IMAD.MOV R19, RZ, RZ, -R19 ;  /* 0x000000ffff13d224 */ /* 0x000fe400078e0a13 */
[----:B------:R-:W-:Y:S01]  /*34e0*/  @!P3 IMAD.IADD R22, R22, 0x1, -R3 ;  /* 0x000000011616b824 */ /* 0x000fe200078e0a03 */
[----:B------:R-:W-:Y:S01]  /*34f0*/  ISETP.GE.AND P5, PT, R27, RZ, PT ;  /* 0x000000ff1b00720c */ /* 0x000fe20003fa6270 */
[----:B------:R-:W-:Y:S01]  /*3500*/  IMAD.MOV R182, RZ, RZ, -R182 ;  /* 0x000000ffffb67224 */ /* 0x000fe200078e0ab6 */
[----:B------:R-:W-:Y:S01]  /*3510*/  IABS R27, R25 ;  /* 0x00000019001b7213 */ /* 0x000fe20000000000 */
[----:B------:R-:W-:Y:S01]  /*3520*/  IMAD.MOV R181, RZ, RZ, -R181 ;  /* 0x000000ffffb57224 */ /* 0x000fe200078e0ab5 */
[----:B------:R-:W-:Y:S01]  /*3530*/  IABS R186, R24 ;  /* 0x0000001800ba7213 */ /* 0x000fe20000000000 */
[----:B------:R-:W-:Y:S01]  /*3540*/  @!P6 IMAD.IADD R23, R23, 0x1, -R3 ;  /* 0x000000011717e824 */ /* 0x000fe200078e0a03 */
[C---:B------:R-:W-:Y:S01]  /*3550*/  ISETP.GT.U32.AND P6, PT, R3.reuse, R22, PT ;  /* 0x000000160300720c */ /* 0x040fe20003fc4070 */
[----:B------:R-:W-:Y:S01]  /*3560*/  IMAD R235, R3, R182, R235 ;  /* 0x000000b603eb7224 */ /* 0x000fe200078e02eb */
[----:B------:R-:W-:Y:S01]  /*3570*/  ISETP.GE.AND P3, PT, R20, RZ, PT ;  /* 0x000000ff1400720c */ /* 0x000fe20003f66270 */
[----:B------:R-:W-:Y:S01]  /*3580*/  IMAD.MOV.U32 R20, RZ, RZ, R28 ;  /* 0x000000ffff147224 */ /* 0x000fe200078e001c */
[----:B------:R0:W-:Y:S01]  /*3590*/  STL [R1+0xe70], R15 ;  /* 0x000e700f01007387 */ /* 0x0001e20000100800 */
[----:B------:R-:W-:Y:S01]  /*35a0*/  IMAD.HI.U32 R124, R5, R27, RZ ;  /* 0x0000001b057c7227 */ /* 0x000fe200078e00ff */
[----:B------:R-:W-:-:S03]  /*35b0*/  IABS R28, R26 ;  /* 0x0000001a001c7213 */ /* 0x000fc60000000000 */
[C---:B------:R-:W-:Y:S02]  /*35c0*/  IMAD R236, R3.reuse, R181, R236 ;  /* 0x000000b503ec7224 */ /* 0x040fe400078e02ec */
[----:B------:R-:W-:Y:S01]  /*35d0*/  @!P4 IMAD.MOV R20, RZ, RZ, -R20 ;  /* 0x000000ffff14c224 */ /* 0x000fe200078e0a14 */
[C---:B------:R-:W-:Y:S01]  /*35e0*/  ISETP.GT.U32.AND P4, PT, R3.reuse, R23, PT ;  /* 0x000000170300720c */ /* 0x040fe20003f84070 */
[----:B------:R-:W-:Y:S01]  /*35f0*/  @!P2 IMAD.MOV R21, RZ, RZ, -R21 ;  /* 0x000000ffff15a224 */ /* 0x000fe200078e0a15 */
[----:B------:R-:W-:Y:S01]  /*3600*/  ISETP.GT.U32.AND P2, PT, R3, R235, PT ;  /* 0x000000eb0300720c */ /* 0x000fe20003f44070 */
[----:B------:R-:W-:Y:S02]  /*3610*/  IMAD.MOV R124, RZ, RZ, -R124 ;  /* 0x000000ffff7c7224 */ /* 0x000fe400078e0a7c */
[----:B------:R-:W-:-:S04]  /*3620*/  IMAD.HI.U32 R180, R5, R186, RZ ;  /* 0x000000ba05b47227 */ /* 0x000fc800078e00ff */
[----:B------:R-:W-:Y:S01]  /*3630*/  @!P6 IMAD.IADD R22, R22, 0x1, -R3 ;  /* 0x000000011616e824 */ /* 0x000fe200078e0a03 */
[C---:B------:R-:W-:Y:S01]  /*3640*/  ISETP.GT.U32.AND P6, PT, R3.reuse, R236, PT ;  /* 0x000000ec0300720c */ /* 0x040fe20003fc4070 */
[----:B------:R-:W-:Y:S01]  /*3650*/  IMAD R27, R3, R124, R27 ;  /* 0x0000007c031b7224 */ /* 0x000fe200078e021b */
[----:B------:R-:W-:Y:S01]  /*3660*/  IABS R182, R46 ;  /* 0x0000002e00b67213 */ /* 0x000fe20000000000 */
[----:B------:R-:W-:Y:S01]  /*3670*/  IMAD.MOV R180, RZ, RZ, -R180 ;  /* 0x000000ffffb47224 */ /* 0x000fe200078e0ab4 */
[----:B0-----:R-:W3:Y:S01]  /*3680*/  LDL.LU R15, [R1+0x44] ;  /* 0x00004400010f7983 */ /* 0x001ee20000300800 */
[----:B------:R-:W-:Y:S01]  /*3690*/  IMAD.HI.U32 R124, R5, R28, RZ ;  /* 0x0000001c057c7227 */ /* 0x000fe200078e00ff */
[----:B------:R-:W-:Y:S02]  /*36a0*/  IABS R181, R29 ;  /* 0x0000001d00b57213 */ /* 0x000fe40000000000 */
[----:B------:R0:W-:Y:S01]  /*36b0*/  STL [R1+0xe74], R16 ;  /* 0x000e741001007387 */ /* 0x0001e20000100800 */
[----:B------:R-:W-:-:S02]  /*36c0*/  IMAD R186, R3, R180, R186 ;  /* 0x000000b403ba7224 */ /* 0x000fc400078e02ba */
[----:B------:R-:W-:Y:S02]  /*36d0*/  IMAD.MOV R124, RZ, RZ, -R124 ;  /* 0x000000ffff7c7224 */ /* 0x000fe400078e0a7c */
[--C-:B------:R-:W-:Y:S01]  /*36e0*/  @!P4 IMAD.IADD R23, R23, 0x1, -R3.reuse ;  /* 0x000000011717c824 */ /* 0x100fe200078e0a03 */
[----:B------:R-:W-:Y:S01]  /*36f0*/  ISETP.GT.U32.AND P4, PT, R3, R186, PT ;  /* 0x000000ba0300720c */ /* 0x000fe20003f84070 */
[--C-:B------:R-:W-:Y:S01]  /*3700*/  @!P2 IMAD.IADD R235, R235, 0x1, -R3.reuse ;  /* 0x00000001ebeba824 */ /* 0x100fe200078e0a03 */
[C---:B------:R-:W-:Y:S01]  /*3710*/  ISETP.GT.U32.AND P2, PT, R3.reuse, R27, PT ;  /* 0x0000001b0300720c */ /* 0x040fe20003f44070 */
[C---:B------:R-:W-:Y:S02]  /*3720*/  IMAD R28, R3.reuse, R124, R28 ;  /* 0x0000007c031c7224 */ /* 0x040fe400078e021c */
[--C-:B------:R-:W-:Y:S01]  /*3730*/  @!P6 IMAD.IADD R236, R236, 0x1, -R3.reuse ;  /* 0x00000001ecece824 */ /* 0x100fe200078e0a03 */
[----:B0-----:R-:W3:Y:S02]  /*3740*/  LDL.LU R16, [R1+0x40] ;  /* 0x0000400001107983 */ /* 0x001ee40000300800 */
[C---:B------:R-:W-:Y:S01]  /*3750*/  ISETP.GT.U32.AND P6, PT, R3.reuse, R28, PT ;  /* 0x0000001c0300720c */ /* 0x040fe20003fc4070 */
[----:B------:R-:W-:Y:S01]  /*3760*/  @!P0 IMAD.MOV R22, RZ, RZ, -R22 ;  /* 0x000000ffff168224 */ /* 0x000fe200078e0a16 */
[----:B------:R-:W-:Y:S01]  /*3770*/  ISETP.GT.U32.AND P0, PT, R3, R236, PT ;  /* 0x000000ec0300720c */ /* 0x000fe20003f04070 */
[----:B------:R-:W-:Y:S01]  /*3780*/  IMAD.HI.U32 R239, R5, R181, RZ ;  /* 0x000000b505ef7227 */ /* 0x000fe200078e00ff */
[----:B------:R-:W-:Y:S01]  /*3790*/  IABS R180, R30 ;  /* 0x0000001e00b47213 */ /* 0x000fe20000000000 */
[----:B------:R0:W-:Y:S02]  /*37a0*/  STL [R1+0xe78], R17 ;  /* 0x000e781101007387 */ /* 0x0001e40000100800 */
[--C-:B------:R-:W-:Y:S01]  /*37b0*/  @!P4 IMAD.IADD R186, R186, 0x1, -R3.reuse ;  /* 0x00000001babac824 */ /* 0x100fe200078e0a03 */
[----:B------:R-:W-:Y:S01]  /*37c0*/  ISETP.GT.U32.AND P4, PT, R3, R235, PT ;  /* 0x000000eb0300720c */ /* 0x000fe20003f84070 */
[----:B------:R-:W-:-:S02]  /*37d0*/  @!P2 IMAD.IADD R27, R27, 0x1, -R3 ;  /* 0x000000011b1ba824 */ /* 0x000fc400078e0a03 */
[----:B------:R-:W-:Y:S01]  /*37e0*/  IMAD.HI.U32 R240, R5, R182, RZ ;  /* 0x000000b605f07227 */ /* 0x000fe200078e00ff */
[----:B------:R-:W-:-:S03]  /*37f0*/  ISETP.GT.U32.AND P2, PT, R3, R186, PT ;  /* 0x000000ba0300720c */ /* 0x000fc60003f44070 */
[----:B------:R-:W-:Y:S01]  /*3800*/  IMAD.MOV R239, RZ, RZ, -R239 ;  /* 0x000000ffffef7224 */ /* 0x000fe200078e0aef */
[----:B0-----:R-:W3:Y:S01]  /*3810*/  LDL.LU R17, [R1+0x3c] ;  /* 0x00003c0001117983 */ /* 0x001ee20000300800 */
[----:B------:R-:W-:Y:S01]  /*3820*/  @!P6 IMAD.IADD R28, R28, 0x1, -R3 ;  /* 0x000000011c1ce824 */ /* 0x000fe200078e0a03 */
[----:B------:R-:W-:Y:S01]  /*3830*/  ISETP.GT.U32.AND P6, PT, R3, R27, PT ;  /* 0x0000001b0300720c */ /* 0x000fe20003fc4070 */
[----:B------:R-:W-:Y:S01]  /*3840*/  IMAD.MOV R240, RZ, RZ, -R240 ;  /* 0x000000fffff07224 */ /* 0x000fe200078e0af0 */
[----:B------:R0:W-:Y:S01]  /*3850*/  STL [R1+0xe7c], R18 ;  /* 0x000e7c1201007387 */ /* 0x0001e20000100800 */
[----:B------:R-:W-:-:S04]  /*3860*/  IMAD.HI.U32 R124, R5, R180, RZ ;  /* 0x000000b4057c7227 */ /* 0x000fc800078e00ff */
[C---:B------:R-:W-:Y:S02]  /*3870*/  IMAD R181, R3.reuse, R239, R181 ;  /* 0x000000ef03b57224 */ /* 0x040fe400078e02b5 */
[C---:B------:R-:W-:Y:S02]  /*3880*/  IMAD R182, R3.reuse, R240, R182 ;  /* 0x000000f003b67224 */ /* 0x040fe400078e02b6 */
[----:B------:R-:W-:Y:S02]  /*3890*/  IMAD.MOV R124, RZ, RZ, -R124 ;  /* 0x000000ffff7c7224 */ /* 0x000fe400078e0a7c */
[----:B------:R-:W-:Y:S01]  /*38a0*/  @!P1 IMAD.MOV R23, RZ, RZ, -R23 ;  /* 0x000000ffff179224 */ /* 0x000fe200078e0a17 */
[C---:B------:R-:W-:Y:S01]  /*38b0*/  ISETP.GT.U32.AND P1, PT, R3.reuse, R28, PT ;  /* 0x0000001c0300720c */ /* 0x040fe20003f24070 */
[--C-:B------:R-:W-:Y:S01]  /*38c0*/  @!P0 IMAD.IADD R236, R236, 0x1, -R3.reuse ;  /* 0x00000001ecec8824 */ /* 0x100fe200078e0a03 */
[C---:B------:R-:W-:Y:S01]  /*38d0*/  ISETP.GT.U32.AND P0, PT, R3.reuse, R181, PT ;  /* 0x000000b50300720c */ /* 0x040fe20003f04070 */
[----:B------:R-:W-:Y:S01]  /*38e0*/  IMAD R180, R3, R124, R180 ;  /* 0x0000007c03b47224 */ /* 0x000fe200078e02b4 */
[----:B------:R-:W-:Y:S01]  /*38f0*/  IABS R239, R38 ;  /* 0x0000002600ef7213 */ /* 0x000fe20000000000 */
[--C-:B------:R-:W-:Y:S01]  /*3900*/  @!P4 IMAD.IADD R235, R235, 0x1, -R3.reuse ;  /* 0x00000001ebebc824 */ /* 0x100fe200078e0a03 */
[----:B------:R-:W-:Y:S01]  /*3910*/  ISETP.GT.U32.AND P4, PT, R3, R182, PT ;  /* 0x000000b60300720c */ /* 0x000fe20003f84070 */
[--C-:B------:R-:W-:Y:S01]  /*3920*/  @!P2 IMAD.IADD R186, R186, 0x1, -R3.reuse ;  /* 0x00000001babaa824 */ /* 0x100fe200078e0a03 */
[----:B------:R-:W-:Y:S01]  /*3930*/  IABS R124, R34 ;  /* 0x00000022007c7213 */ /* 0x000fe20000000000 */
[----:B------:R-:W-:Y:S01]  /*3940*/  @!P6 IMAD.IADD R27, R27, 0x1, -R3 ;  /* 0x000000011b1be824 */ /* 0x000fe200078e0a03 */
[----:B------:R-:W-:Y:S01]  /*3950*/  ISETP.GE.AND P2, PT, R24, RZ, PT ;  /* 0x000000ff1800720c */ /* 0x000fe20003f46270 */
[----:B------:R-:W-:Y:S01]  /*3960*/  IMAD.HI.U32 R24, R5, R239, RZ ;  /* 0x000000ef05187227 */ /* 0x000fe200078e00ff */
[----:B------:R-:W-:Y:S01]  /*3970*/  ISETP.GT.U32.AND P6, PT, R3, R180, PT ;  /* 0x000000b40300720c */ /* 0x000fe20003fc4070 */
[----:B0-----:R-:W3:Y:S02]  /*3980*/  LDL.LU R18, [R1+0x38] ;  /* 0x0000380001127983 */ /* 0x001ee40000300800 */
[----:B------:R-:W-:-:S02]  /*3990*/  IMAD.HI.U32 R240, R5, R124, RZ ;  /* 0x0000007c05f07227 */ /* 0x000fc400078e00ff */
[----:B------:R0:W-:Y:S02]  /*39a0*/  STL [R1+0xe80], R19 ;  /* 0x000e801301007387 */ /* 0x0001e40000100800 */
[--C-:B------:R-:W-:Y:S01]  /*39b0*/  @!P1 IMAD.IADD R28, R28, 0x1, -R3.reuse ;  /* 0x000000011c1c9824 */ /* 0x100fe200078e0a03 */
[----:B------:R-:W-:Y:S01]  /*39c0*/  ISETP.GE.AND P1, PT, R25, RZ, PT ;  /* 0x000000ff1900720c */ /* 0x000fe20003f26270 */
[----:B------:R-:W-:Y:S01]  /*39d0*/  IMAD.MOV R24, RZ, RZ, -R24 ;  /* 0x000000ffff187224 */ /* 0x000fe200078e0a18 */
[----:B------:R-:W-:Y:S01]  /*39e0*/  IABS R25, R45 ;  /* 0x0000002d00197213 */ /* 0x000fe20000000000 */
[--C-:B------:R-:W-:Y:S01]  /*39f0*/  @!P0 IMAD.IADD R181, R181, 0x1, -R3.reuse ;  /* 0x00000001b5b58824 */ /* 0x100fe200078e0a03 */
[----:B------:R-:W-:Y:S01]  /*3a00*/  ISETP.GE.AND P0, PT, R46, RZ, PT ;  /* 0x000000ff2e00720c */ /* 0x000fe20003f06270 */
[----:B------:R-:W-:Y:S02]  /*3a10*/  @!P4 IMAD.IADD R182, R182, 0x1, -R3 ;  /* 0x00000001b6b6c824 */ /* 0x000fe400078e0a03 */
[----:B------:R-:W-:Y:S01]  /*3a20*/  IMAD.MOV R240, RZ, RZ, -R240 ;  /* 0x000000fffff07224 */ /* 0x000fe200078e0af0 */
[----:B0-----:R-:W3:Y:S01]  /*3a30*/  LDL.LU R19, [R1+0x24] ;  /* 0x0000240001137983 */ /* 0x001ee20000300800 */
[----:B------:R-:W-:-:S02]  /*3a40*/  IMAD R46, R3, R24, R239 ;  /* 0x00000018032e7224 */ /* 0x000fc400078e02ef */
[----:B------:R-:W-:Y:S01]  /*3a50*/  IMAD.MOV.U32 R24, RZ, RZ, R235 ;  /* 0x000000ffff187224 */ /* 0x000fe200078e00eb */
[----:B------:R-:W-:Y:S01]  /*3a60*/  ISETP.GE.AND P4, PT, R26, RZ, PT ;  /* 0x000000ff1a00720c */ /* 0x000fe20003f86270 */
[----:B------:R-:W-:Y:S01]  /*3a70*/  IMAD.MOV.U32 R235, RZ, RZ, R25 ;  /* 0x000000ffffeb7224 */ /* 0x000fe200078e0019 */
[----:B------:R0:W-:Y:S01]  /*3a80*/  STL [R1+0xe84], R20 ;  /* 0x000e841401007387 */ /* 0x0001e20000100800 */
[C---:B------:R-:W-:Y:S02]  /*3a90*/  IMAD R124, R3.reuse, R240, R124 ;  /* 0x000000f0037c7224 */ /* 0x040fe400078e027c */
[----:B------:R-:W-:Y:S01]  /*3aa0*/  @!P6 IMAD.IADD R180, R180, 0x1, -R3 ;  /* 0x00000001b4b4e824 */ /* 0x000fe200078e0a03 */
[C---:B------:R-:W-:Y:S01]  /*3ab0*/  ISETP.GT.U32.AND P6, PT, R3.reuse, R182, PT ;  /* 0x000000b60300720c */ /* 0x040fe20003fc4070 */
[----:B------:R-:W-:Y:S02]  /*3ac0*/  IMAD.MOV.U32 R25, RZ, RZ, R236 ;  /* 0x000000ffff197224 */ /* 0x000fe400078e00ec */
[----:B------:R-:W-:Y:S01]  /*3ad0*/  @!P5 IMAD.MOV R24, RZ, RZ, -R24 ;  /* 0x000000ffff18d224 */ /* 0x000fe200078e0a18 */
[C---:B------:R-:W-:Y:S01]  /*3ae0*/  ISETP.GT.U32.AND P5, PT, R3.reuse, R181, PT ;  /* 0x000000b50300720c */ /* 0x040fe20003fa4070 */
[----:B------:R-:W-:Y:S01]  /*3af0*/  @!P3 IMAD.MOV R25, RZ, RZ, -R25 ;  /* 0x000000ffff19b224 */ /* 0x000fe200078e0a19 */
[----:B------:R-:W-:Y:S01]  /*3b00*/  ISETP.GT.U32.AND P3, PT, R3, R124, PT ;  /* 0x0000007c0300720c */ /* 0x000fe20003f64070 */
[----:B------:R-:W-:Y:S01]  /*3b10*/  @!P1 IMAD.MOV R27, RZ, RZ, -R27 ;  /* 0x000000ffff1b9224 */ /* 0x000fe200078e0a1b */
[----:B------:R-:W-:Y:S01]  /*3b20*/  ISETP.GE.AND P1, PT, R29, RZ, PT ;  /* 0x000000ff1d00720c */ /* 0x000fe20003f26270 */
[----:B------:R-:W-:Y:S01]  /*3b30*/  IMAD.MOV.U32 R26, RZ, RZ, R186 ;  /* 0x000000ffff1a7224 */ /* 0x000fe200078e00ba */
[----:B0-----:R-:W3:Y:S01]  /*3b40*/  LDL.LU R20, [R1+0x20] ;  /* 0x0000200001147983 */ /* 0x001ee20000300800 */
[----:B------:R-:W-:Y:S01]  /*3b50*/  IMAD.HI.U32 R29, R5, R235, RZ ;  /* 0x000000eb051d7227 */ /* 0x000fe200078e00ff */
[----:B------:R-:W-:-:S02]  /*3b60*/  IABS R236, R31 ;  /* 0x0000001f00ec7213 */ /* 0x000fc40000000000 */
[----:B--2---:R-:W-:Y:S01]  /*3b70*/  IABS R250, R125 ;  /* 0x0000007d00fa7213 */ /* 0x004fe20000000000 */
[----:B------:R-:W-:Y:S01]  /*3b80*/  @!P4 IMAD.MOV R28, RZ, RZ, -R28 ;  /* 0x000000ffff1cc224 */ /* 0x000fe200078e0a1c */
[----:B------:R-:W-:Y:S01]  /*3b90*/  ISETP.GT.U32.AND P4, PT, R3, R46, PT ;  /* 0x0000002e0300720c */ /* 0x000fe20003f84070 */
[--C-:B------:R-:W-:Y:S01]  /*3ba0*/  @!P6 IMAD.IADD R182, R182, 0x1, -R3.reuse ;  /* 0x00000001b6b6e824 */ /* 0x100fe200078e0a03 */
[----:B------:R-:W-:Y:S01]  /*3bb0*/  ISETP.GE.AND P6, PT, R30, RZ, PT ;  /* 0x000000ff1e00720c */ /* 0x000fe20003fc6270 */
[----:B------:R-:W-:Y:S01]  /*3bc0*/  @!P5 IMAD.IADD R181, R181, 0x1, -R3 ;  /* 0x00000001b5b5d824 */ /* 0x000fe200078e0a03 */
[----:B------:R-:W-:Y:S01]  /*3bd0*/  ISETP.GE.AND P5, PT, R34, RZ, PT ;  /* 0x000000ff2200720c */ /* 0x000fe20003fa6270 */
[----:B------:R-:W-:Y:S01]  /*3be0*/  @!P2 IMAD.MOV R26, RZ, RZ, -R26 ;  /* 0x000000ffff1aa224 */ /* 0x000fe200078e0a1a */
[----:B------:R-:W-:Y:S01]  /*3bf0*/  ISETP.GT.U32.AND P2, PT, R3, R180, PT ;  /* 0x000000b40300720c */ /* 0x000fe20003f44070 */
[----:B------:R-:W-:Y:S01]  /*3c00*/  IMAD.MOV R34, RZ, RZ, -R29 ;  /* 0x000000ffff227224 */ /* 0x000fe200078e0a1d */
[----:B------:R-:W-:Y:S01]  /*3c10*/  STL [R1+0xe88], R21 ;  /* 0x000e881501007387 */ /* 0x000fe20000100800 */
[--C-:B------:R-:W-:Y:S01]  /*3c20*/  @!P3 IMAD.IADD R124, R124, 0x1, -R3.reuse ;  /* 0x000000017c7cb824 */ /* 0x100fe200078e0a03 */
[----:B------:R-:W-:Y:S01]  /*3c30*/  ISETP.GE.AND P3, PT, R45, RZ, PT ;  /* 0x000000ff2d00720c */ /* 0x000fe20003f66270 */
[----:B------:R-:W-:Y:S01]  /*3c40*/  IMAD.MOV.U32 R29, RZ, RZ, R182 ;  /* 0x000000ffff1d7224 */ /* 0x000fe200078e00b6 */
[----:B------:R-:W-:Y:S01]  /*3c50*/  IABS R45, R33 ;  /* 0x00000021002d7213 */ /* 0x000fe20000000000 */
[----:B------:R-:W-:Y:S01]  /*3c60*/  @!P4 IMAD.IADD R46, R46, 0x1, -R3 ;  /* 0x000000012e2ec824 */ /* 0x000fe200078e0a03 */
[----:B------:R-:W-:Y:S01]  /*3c70*/  STL [R1+0xe8c], R22 ;  /* 0x000e8c1601007387 */ /* 0x000fe20000100800 */
[----:B------:R-:W-:Y:S01]  /*3c80*/  @!P0 IMAD.MOV R29, RZ, RZ, -R29 ;  /* 0x000000ffff1d8224 */ /* 0x000fe200078e0a1d */
[C---:B------:R-:W-:Y:S01]  /*3c90*/  ISETP.GT.U32.AND P0, PT, R3.reuse, R124, PT ;  /* 0x0000007c0300720c */ /* 0x040fe20003f04070 */
[----:B------:R-:W-:Y:S01]  /*3ca0*/  IMAD.MOV.U32 R30, RZ, RZ, R181 ;  /* 0x000000ffff1e7224 */ /* 0x000fe200078e00b5 */
[C---:B------:R-:W-:Y:S01]  /*3cb0*/  ISETP.GT.U32.AND P4, PT, R3.reuse, R46, PT ;  /* 0x0000002e0300720c */ /* 0x040fe20003f84070 */
[----:B------:R-:W-:Y:S01]  /*3cc0*/  @!P2 IMAD.IADD R180, R180, 0x1, -R3 ;  /* 0x00000001b4b4a824 */ /* 0x000fe200078e0a03 */
[----:B------:R-:W-:Y:S01]  /*3cd0*/  ISETP.GE.AND P2, PT, R38, RZ, PT ;  /* 0x000000ff2600720c */ /* 0x000fe20003f46270 */
[----:B------:R-:W-:Y:S01]  /*3ce0*/  @!P1 IMAD.MOV R30, RZ, RZ, -R30 ;  /* 0x000000ffff1e9224 */ /* 0x000fe200078e0a1e */
[----:B------:R-:W-:Y:S01]  /*3cf0*/  IABS R38, R32 ;  /* 0x0000002000267213 */ /* 0x000fe20000000000 */
[----:B------:R-:W-:Y:S01]  /*3d00*/  IMAD R34, R3, R34, R235 ;  /* 0x0000002203227224 */ /* 0x000fe200078e02eb */
[----:B------:R-:W-:Y:S01]  /*3d10*/  ISETP.GE.AND P1, PT, R31, RZ, PT ;  /* 0x000000ff1f00720c */ /* 0x000fe20003f26270 */
[----:B------:R-:W-:Y:S01]  /*3d20*/  IMAD.MOV.U32 R31, RZ, RZ, R180 ;  /* 0x000000ffff1f7224 */ /* 0x000fe200078e00b4 */
[----:B------:R-:W-:Y:S01]  /*3d30*/  IABS R181, R35 ;  /* 0x0000002300b57213 */ /* 0x000fe20000000000 */
[C---:B------:R-:W-:Y:S01]  /*3d40*/  IMAD.HI.U32 R180, R5.reuse, R236, RZ ;  /* 0x000000ec05b47227 */ /* 0x040fe200078e00ff */
[----:B------:R-:W-:Y:S01]  /*3d50*/  IABS R235, R39 ;  /* 0x0000002700eb7213 */ /* 0x000fe20000000000 */
[----:B------:R0:W-:Y:S02]  /*3d60*/  STL [R1+0xe90], R23 ;  /* 0x000e901701007387 */ /* 0x0001e40000100800 */
[----:B------:R-:W-:Y:S01]  /*3d70*/  @!P0 IMAD.IADD R124, R124, 0x1, -R3 ;  /* 0x000000017c7c8824 */ /* 0x000fe200078e0a03 */
[----:B------:R-:W-:Y:S01]  /*3d80*/  ISETP.GE.AND P0, PT, R32, RZ, PT ;  /* 0x000000ff2000720c */ /* 0x000fe20003f06270 */
[----:B------:R-:W-:-:S04]  /*3d90*/  IMAD.HI.U32 R32, R5, R38, RZ ;  /* 0x0000002605207227 */ /* 0x000fc800078e00ff */
[----:B------:R-:W-:Y:S01]  /*3da0*/  @!P6 IMAD.MOV R31, RZ, RZ, -R31 ;  /* 0x000000ffff1fe224 */ /* 0x000fe200078e0a1f */
[----:B------:R-:W-:Y:S01]  /*3db0*/  ISETP.GT.U32.AND P6, PT, R3, R34, PT ;  /* 0x000000220300720c */ /* 0x000fe20003fc4070 */
[----:B------:R-:W-:Y:S02]  /*3dc0*/  IMAD.MOV R32, RZ, RZ, -R32 ;  /* 0x000000ffff207224 */ /* 0x000fe400078e0a20 */
[----:B------:R-:W-:Y:S02]  /*3dd0*/  IMAD.MOV R180, RZ, RZ, -R180 ;  /* 0x000000ffffb47224 */ /* 0x000fe400078e0ab4 */
[----:B------:R-:W-:Y:S01]  /*3de0*/  @!P4 IMAD.IADD R46, R46, 0x1, -R3 ;  /* 0x000000012e2ec824 */ /* 0x000fe200078e0a03 */
[----:B------:R-:W-:Y:S01]  /*3df0*/  ISETP.GE.AND P4, PT, R33, RZ, PT ;  /* 0x000000ff2100720c */ /* 0x000fe20003f86270 */
[C---:B------:R-:W-:Y:S02]  /*3e00*/  IMAD R38, R3.reuse, R32, R38 ;  /* 0x0000002003267224 */ /* 0x040fe400078e0226 */
[----:B------:R-:W-:-:S02]  /*3e10*/  IMAD R236, R3, R180, R236 ;  /* 0x000000b403ec7224 */ /* 0x000fc400078e02ec */
[----:B------:R-:W-:Y:S02]  /*3e20*/  IMAD.MOV.U32 R32, RZ, RZ, R124 ;  /* 0x000000ffff207224 */ /* 0x000fe400078e007c */
[----:B------:R-:W-:-:S04]  /*3e30*/  IMAD.HI.U32 R33, R5, R45, RZ ;  /* 0x0000002d05217227 */ /* 0x000fc800078e00ff */
[----:B------:R-:W-:Y:S01]  /*3e40*/  @!P5 IMAD.MOV R32, RZ, RZ, -R32 ;  /* 0x000000ffff20d224 */ /* 0x000fe200078e0a20 */
[----:B------:R-:W-:Y:S01]  /*3e50*/  ISETP.GT.U32.AND P5, PT, R3, R236, PT ;  /* 0x000000ec0300720c */ /* 0x000fe20003fa4070 */
[----:B------:R-:W-:Y:S02]  /*3e60*/  IMAD.MOV R33, RZ, RZ, -R33 ;  /* 0x000000ffff217224 */ /* 0x000fe400078e0a21 */
[----:B------:R-:W-:Y:S02]  /*3e70*/  @!P6 IMAD.IADD R34, R34, 0x1, -R3 ;  /* 0x000000012222e824 */ /* 0x000fe400078e0a03 */
[----:B------:R-:W-:-:S03]  /*3e80*/  IMAD.HI.U32 R180, R5, R181, RZ ;  /* 0x000000b505b47227 */ /* 0x000fc600078e00ff */
[C---:B------:R-:W-:Y:S01]  /*3e90*/  ISETP.GT.U32.AND P6, PT, R3.reuse, R34, PT ;  /* 0x000000220300720c */ /* 0x040fe20003fc4070 */
[C---:B------:R-:W-:Y:S01]  /*3ea0*/  IMAD R124, R3.reuse, R33, R45 ;  /* 0x00000021037c7224 */ /* 0x040fe200078e022d */
[----:B------:R-:W-:Y:S01]  /*3eb0*/  IABS R45, R37 ;  /* 0x00000025002d7213 */ /* 0x000fe20000000000 */
[----:B------:R-:W-:Y:S01]  /*3ec0*/  IMAD.MOV.U32 R33, RZ, RZ, R46 ;  /* 0x000000ffff217224 */ /* 0x000fe200078e002e */
[----:B------:R-:W-:Y:S01]  /*3ed0*/  IABS R46, R36 ;  /* 0x00000024002e7213 */ /* 0x000fe20000000000 */
[----:B------:R-:W-:Y:S02]  /*3ee0*/  IMAD.MOV R180, RZ, RZ, -R180 ;  /* 0x000000ffffb47224 */ /* 0x000fe400078e0ab4 */
[----:B------:R-:W-:Y:S01]  /*3ef0*/  @!P2 IMAD.MOV R33, RZ, RZ, -R33 ;  /* 0x000000ffff21a224 */ /* 0x000fe200078e0a21 */
[C---:B------:R-:W-:Y:S01]  /*3f00*/  ISETP.GT.U32.AND P2, PT, R3.reuse, R38, PT ;  /* 0x000000260300720c */ /* 0x040fe20003f44070 */
[----:B------:R-:W-:Y:S01]  /*3f10*/  IMAD R181, R3, R180, R181 ;  /* 0x000000b403b57224 */ /* 0x000fe200078e02b5 */
[----:B------:R-:W-:Y:S01]  /*3f20*/  IABS R180, R41 ;  /* 0x0000002900b47213 */ /* 0x000fe20000000000 */
[----:B------:R-:W-:-:S02]  /*3f30*/  @!P5 IMAD.IADD R236, R236, 0x1, -R3 ;  /* 0x00000001ececd824 */ /* 0x000fc400078e0a03 */
[----:B------:R-:W-:Y:S01]  /*3f40*/  @!P6 IMAD.IADD R34, R34, 0x1, -R3 ;  /* 0x000000012222e824 */ /* 0x000fe200078e0a03 */
[----:B------:R-:W-:Y:S01]  /*3f50*/  ISETP.GT.U32.AND P5, PT, R3, R181, PT ;  /* 0x000000b50300720c */ /* 0x000fe20003fa4070 */
[----:B------:R-:W-:Y:S01]  /*3f60*/  IMAD.HI.U32 R186, R5, R45, RZ ;  /* 0x0000002d05ba7227 */ /* 0x000fe200078e00ff */
[----:B------:R-:W-:-:S03]  /*3f70*/  ISETP.GT.U32.AND P6, PT, R3, R124, PT ;  /* 0x0000007c0300720c */ /* 0x000fc60003fc4070 */
[----:B------:R-:W-:Y:S02]  /*3f80*/  @!P3 IMAD.MOV R34, RZ, RZ, -R34 ;  /* 0x000000ffff22b224 */ /* 0x000fe400078e0a22 */
[----:B------:R-:W-:Y:S01]  /*3f90*/  @!P2 IMAD.IADD R38, R38, 0x1, -R3 ;  /* 0x000000012626a824 */ /* 0x000fe200078e0a03 */
[----:B------:R-:W-:Y:S01]  /*3fa0*/  ISETP.GT.U32.AND P2, PT, R3, R236, PT ;  /* 0x000000ec0300720c */ /* 0x000fe20003f44070 */
[----:B------:R-:W-:Y:S02]  /*3fb0*/  IMAD.MOV R186, RZ, RZ, -R186 ;  /* 0x000000ffffba7224 */ /* 0x000fe400078e0aba */
[----:B------:R-:W-:Y:S01]  /*3fc0*/  IMAD.HI.U32 R182, R5, R46, RZ ;  /* 0x0000002e05b67227 */ /* 0x000fe200078e00ff */
[----:B------:R-:W-:-:S03]  /*3fd0*/  ISETP.GT.U32.AND P3, PT, R3, R38, PT ;  /* 0x000000260300720c */ /* 0x000fc60003f64070 */
[----:B------:R-:W-:Y:S02]  /*3fe0*/  @!P5 IMAD.IADD R181, R181, 0x1, -R3 ;  /* 0x00000001b5b5d824 */ /* 0x000fe400078e0a03 */
[C---:B------:R-:W-:Y:S02]  /*3ff0*/  IMAD R45, R3.reuse, R186, R45 ;  /* 0x000000ba032d7224 */ /* 0x040fe400078e022d */
[----:B------:R-:W-:Y:S01]  /*4000*/  @!P6 IMAD.IADD R124, R124, 0x1, -R3 ;  /* 0x000000017c7ce824 */ /* 0x000fe200078e0a03 */
[----:B------:R-:W-:Y:S01]  /*4010*/  ISETP.GT.U32.AND P5, PT, R3, R181, PT ;  /* 0x000000b50300720c */ /* 0x000fe20003fa4070 */
[----:B------:R-:W-:-:S03]  /*4020*/  IMAD.HI.U32 R186, R5, R180, RZ ;  /* 0x000000b405ba7227 */ /* 0x000fc600078e00ff */
[C---:B------:R-:W-:Y:S01]  /*4030*/  ISETP.GT.U32.AND P6, PT, R3.reuse, R124, PT ;  /* 0x0000007c0300720c */ /* 0x040fe20003fc4070 */
[----:B------:R-:W-:Y:S02]  /*4040*/  IMAD.MOV R182, RZ, RZ, -R182 ;  /* 0x000000ffffb67224 */ /* 0x000fe400078e0ab6 */
[----:B------:R-:W-:Y:S02]  /*4050*/  IMAD.MOV R186, RZ, RZ, -R186 ;  /* 0x000000ffffba7224 */ /* 0x000fe400078e0aba */
[C---:B------:R-:W-:Y:S01]  /*4060*/  IMAD R46, R3.reuse, R182, R46 ;  /* 0x000000b6032e7224 */ /* 0x040fe200078e022e */
[----:B------:R-:W-:Y:S01]  /*4070*/  IABS R182, R42 ;  /* 0x0000002a00b67213 */ /* 0x000fe20000000000 */
[--C-:B------:R-:W-:Y:S01]  /*4080*/  @!P3 IMAD.IADD R38, R38, 0x1, -R3.reuse ;  /* 0x000000012626b824 */ /* 0x100fe200078e0a03 */
[C---:B------:R-:W-:Y:S01]  /*4090*/  ISETP.GT.U32.AND P3, PT, R3.reuse, R45, PT ;  /* 0x0000002d0300720c */ /* 0x040fe20003f64070 */
[C---:B------:R-:W-:Y:S01]  /*40a0*/  IMAD R180, R3.reuse, R186, R180 ;  /* 0x000000ba03b47224 */ /* 0x040fe200078e02b4 */
[----:B------:R-:W-:Y:S01]  /*40b0*/  IABS R186, R40 ;  /* 0x0000002800ba7213 */ /* 0x000fe20000000000 */
[--C-:B------:R-:W-:Y:S01]  /*40c0*/  @!P2 IMAD.IADD R236, R236, 0x1, -R3.reuse ;  /* 0x00000001ececa824 */ /* 0x100fe200078e0a03 */
[----:B------:R-:W-:Y:S01]  /*40d0*/  ISETP.GT.U32.AND P2, PT, R3, R46, PT ;  /* 0x0000002e0300720c */ /* 0x000fe20003f44070 */
[--C-:B------:R-:W-:Y:S01]  /*40e0*/  @!P5 IMAD.IADD R181, R181, 0x1, -R3.reuse ;  /* 0x00000001b5b5d824 */ /* 0x100fe200078e0a03 */
[----:B------:R-:W-:Y:S01]  /*40f0*/  ISETP.GT.U32.AND P5, PT, R3, R180, PT ;  /* 0x000000b40300720c */ /* 0x000fe20003fa4070 */
[----:B------:R-:W-:Y:S01]  /*4100*/  @!P6 IMAD.IADD R124, R124, 0x1, -R3 ;  /* 0x000000017c7ce824 */ /* 0x000fe200078e0a03 */
[----:B------:R-:W-:Y:S01]  /*4110*/  ISETP.GE.AND P6, PT, R35, RZ, PT ;  /* 0x000000ff2300720c */ /* 0x000fe20003fc6270 */
[----:B------:R-:W-:-:S04]  /*4120*/  IMAD.HI.U32 R35, R5, R182, RZ ;  /* 0x000000b605237227 */ /* 0x000fc800078e00ff */
[----:B------:R-:W-:Y:S01]  /*4130*/  @!P3 IMAD.IADD R45, R45, 0x1, -R3 ;  /* 0x000000012d2db824 */ /* 0x000fe200078e0a03 */
[----:B------:R-:W-:Y:S01]  /*4140*/  ISETP.GE.AND P3, PT, R37, RZ, PT ;  /* 0x000000ff2500720c */ /* 0x000fe20003f66270 */
[----:B------:R-:W-:Y:S02]  /*4150*/  IMAD.MOV R35, RZ, RZ, -R35 ;  /* 0x000000ffff237224 */ /* 0x000fe400078e0a23 */
[--C-:B------:R-:W-:Y:S01]  /*4160*/  @!P2 IMAD.IADD R46, R46, 0x1, -R3.reuse ;  /* 0x000000012e2ea824 */ /* 0x100fe200078e0a03 */
[----:B------:R-:W-:Y:S01]  /*4170*/  ISETP.GE.AND P2, PT, R36, RZ, PT ;  /* 0x000000ff2400720c */ /* 0x000fe20003f46270 */
[----:B------:R-:W-:Y:S01]  /*4180*/  @!P5 IMAD.IADD R180, R180, 0x1, -R3 ;  /* 0x00000001b4b4d824 */ /* 0x000fe200078e0a03 */
[C---:B------:R-:W-:Y:S01]  /*4190*/  ISETP.GT.U32.AND P5, PT, R3.reuse, R45, PT ;  /* 0x0000002d0300720c */ /* 0x040fe20003fa4070 */
[----:B------:R-:W-:Y:S02]  /*41a0*/  IMAD.MOV.U32 R36, RZ, RZ, R38 ;  /* 0x000000ffff247224 */ /* 0x000fe400078e0026 */
[----:B------:R-:W-:-:S02]  /*41b0*/  IMAD R182, R3, R35, R182 ;  /* 0x0000002303b67224 */ /* 0x000fc400078e02b6 */
[----:B------:R-:W-:Y:S01]  /*41c0*/  IMAD.HI.U32 R239, R5, R235, RZ ;  /* 0x000000eb05ef7227 */ /* 0x000fe200078e00ff */
[----:B----4-:R-:W-:-:S03]  /*41d0*/  IABS R251, R13 ;  /* 0x0000000d00fb7213 */ /* 0x010fc60000000000 */
[----:B------:R-:W-:Y:S02]  /*41e0*/  IMAD.MOV.U32 R38, RZ, RZ, R181 ;  /* 0x000000ffff267224 */ /* 0x000fe400078e00b5 */
[----:B------:R-:W-:Y:S02]  /*41f0*/  IMAD.MOV.U32 R35, RZ, RZ, R236 ;  /* 0x000000ffff237224 */ /* 0x000fe400078e00ec */
[----:B------:R-:W-:Y:S02]  /*4200*/  IMAD.MOV R239, RZ, RZ, -R239 ;  /* 0x000000ffffef7224 */ /* 0x000fe400078e0aef */
[----:B------:R-:W-:Y:S01]  /*4210*/  @!P6 IMAD.MOV R38, RZ, RZ, -R38 ;  /* 0x000000ffff26e224 */ /* 0x000fe200078e0a26 */
[----:B------:R-:W-:Y:S01]  /*4220*/  ISETP.GT.U32.AND P6, PT, R3, R182, PT ;  /* 0x000000b60300720c */ /* 0x000fe20003fc4070 */
[----:B------:R-:W-:-:S04]  /*4230*/  IMAD.HI.U32 R236, R5, R186, RZ ;  /* 0x000000ba05ec7227 */ /* 0x000fc800078e00ff */
[----:B------:R-:W-:Y:S01]  /*4240*/  @!P1 IMAD.MOV R35, RZ, RZ, -R35 ;  /* 0x000000ffff239224 */ /* 0x000fe200078e0a23 */
[C---:B------:R-:W-:Y:S01]  /*4250*/  ISETP.GT.U32.AND P1, PT, R3.reuse, R46, PT ;  /* 0x0000002e0300720c */ /* 0x040fe20003f24070 */
[C---:B------:R-:W-:Y:S01]  /*4260*/  IMAD R181, R3.reuse, R239, R235 ;  /* 0x000000ef03b57224 */ /* 0x040fe200078e02eb */
[----:B------:R-:W-:Y:S01]  /*4270*/  IABS R239, R52 ;  /* 0x0000003400ef7213 */ /* 0x000fe20000000000 */
[----:B------:R-:W-:Y:S01]  /*4280*/  @!P0 IMAD.MOV R36, RZ, RZ, -R36 ;  /* 0x000000ffff248224 */ /* 0x000fe200078e0a24 */
[----:B------:R-:W-:Y:S01]  /*4290*/  ISETP.GT.U32.AND P0, PT, R3, R180, PT ;  /* 0x000000b40300720c */ /* 0x000fe20003f04070 */
[----:B------:R-:W-:Y:S02]  /*42a0*/  IMAD.MOV R236, RZ, RZ, -R236 ;  /* 0x000000ffffec7224 */ /* 0x000fe400078e0aec */
[----:B------:R-:W-:Y:S01]  /*42b0*/  @!P5 IMAD.IADD R45, R45, 0x1, -R3 ;  /* 0x000000012d2dd824 */ /* 0x000fe200078e0a03 */
[----:B------:R-:W-:Y:S01]  /*42c0*/  ISETP.GT.U32.AND P5, PT, R3, R181, PT ;  /* 0x000000b50300720c */ /* 0x000fe20003fa4070 */
[----:B------:R-:W-:-:S02]  /*42d0*/  IMAD.MOV.U32 R37, RZ, RZ, R124 ;  /* 0x000000ffff257224 */ /* 0x000fc400078e007c */
[C---:B------:R-:W-:Y:S01]  /*42e0*/  IMAD R124, R3.reuse, R236, R186 ;  /* 0x000000ec037c7224 */ /* 0x040fe200078e02ba */
[----:B------:R-:W-:Y:S01]  /*42f0*/  IABS R186, R51 ;  /* 0x0000003300ba7213 */ /* 0x000fe20000000000 */
[--C-:B------:R-:W-:Y:S01]  /*4300*/  @!P6 IMAD.IADD R182, R182, 0x1, -R3.reuse ;  /* 0x00000001b6b6e824 */ /* 0x100fe200078e0a03 */
[----:B------:R-:W-:Y:S01]  /*4310*/  IABS R236, R44 ;  /* 0x0000002c00ec7213 */ /* 0x000fe20000000000 */
[----:B------:R-:W-:Y:S01]  /*4320*/  @!P1 IMAD.IADD R46, R46, 0x1, -R3 ;  /* 0x000000012e2e9824 */ /* 0x000fe200078e0a03 */
[----:B------:R-:W-:Y:S01]  /*4330*/  ISETP.GT.U32.AND P6, PT, R3, R124, PT ;  /* 0x0000007c0300720c */ /* 0x000fe20003fc4070 */
[----:B------:R-:W-:Y:S01]  /*4340*/  @!P4 IMAD.MOV R37, RZ, RZ, -R37 ;  /* 0x000000ffff25c224 */ /* 0x000fe200078e0a25 */
[----:B------:R-:W-:Y:S01]  /*4350*/  ISETP.GE.AND P1, PT, R42, RZ, PT ;  /* 0x000000ff2a00720c */ /* 0x000fe20003f26270 */
[--C-:B------:R-:W-:Y:S01]  /*4360*/  @!P0 IMAD.IADD R180, R180, 0x1, -R3.reuse ;  /* 0x00000001b4b48824 */ /* 0x100fe200078e0a03 */
[----:B------:R-:W-:Y:S01]  /*4370*/  IABS R42, R47 ;  /* 0x0000002f002a7213 */ /* 0x000fe20000000000 */
[----:B------:R-:W-:Y:S01]  /*4380*/  @!P5 IMAD.IADD R181, R181, 0x1, -R3 ;  /* 0x00000001b5b5d824 */ /* 0x000fe200078e0a03 */
[----:B------:R-:W-:-:S02]  /*4390*/  ISETP.GE.AND P4, PT, R41, RZ, PT ;  /* 0x000000ff2900720c */ /* 0x000fc40003f86270 */
[----:B------:R-:W-:Y:S01]  /*43a0*/  ISETP.GE.AND P0, PT, R39, RZ, PT ;  /* 0x000000ff2700720c */ /* 0x000fe20003f06270 */
[----:B------:R-:W-:Y:S01]  /*43b0*/  IMAD.MOV.U32 R39, RZ, RZ, R46 ;  /* 0x000000ffff277224 */ /* 0x000fe200078e002e */
[----:B------:R-:W-:Y:S01]  /*43c0*/  IABS R41, R43 ;  /* 0x0000002b00297213 */ /* 0x000fe20000000000 */
[----:B------:R-:W-:Y:S01]  /*43d0*/  IMAD.HI.U32 R46, R5, R42, RZ ;  /* 0x0000002a052e7227 */ /* 0x000fe200078e00ff */
[----:B------:R-:W-:-:S03]  /*43e0*/  ISETP.GT.U32.AND P5, PT, R3, R182, PT ;  /* 0x000000b60300720c */ /* 0x000fc60003fa4070 */
[----:B------:R-:W-:Y:S01]  /*43f0*/  @!P2 IMAD.MOV R39, RZ, RZ, -R39 ;  /* 0x000000ffff27a224 */ /* 0x000fe200078e0a27 */
[----:B------:R-:W-:Y:S01]  /*4400*/  ISETP.GE.AND P2, PT, R40, RZ, PT ;  /* 0x000000ff2800720c */ /* 0x000fe20003f46270 */
[----:B------:R-:W-:-:S04]  /*4410*/  IMAD.HI.U32 R235, R5, R41, RZ ;  /* 0x0000002905eb7227 */ /* 0x000fc800078e00ff */
[----:B------:R-:W-:Y:S02]  /*4420*/  IMAD.MOV.U32 R40, RZ, RZ, R45 ;  /* 0x000000ffff287224 */ /* 0x000fe400078e002d */
[----:B------:R-:W-:Y:S02]  /*4430*/  IMAD.MOV R46, RZ, RZ, -R46 ;  /* 0x000000ffff2e7224 */ /* 0x000fe400078e0a2e */
[----:B------:R-:W-:Y:S01]  /*4440*/  @!P6 IMAD.IADD R124, R124, 0x1, -R3 ;  /* 0x000000017c7ce824 */ /* 0x000fe200078e0a03 */
[C---:B------:R-:W-:Y:S01]  /*4450*/  ISETP.GT.U32.AND P6, PT, R3.reuse, R181, PT ;  /* 0x000000b50300720c */ /* 0x040fe20003fc4070 */
[----:B------:R-:W-:Y:S02]  /*4460*/  IMAD.MOV R235, RZ, RZ, -R235 ;  /* 0x000000ffffeb7224 */ /* 0x000fe400078e0aeb */
[----:B------:R-:W-:Y:S01]  /*4470*/  @!P3 IMAD.MOV R40, RZ, RZ, -R40 ;  /* 0x000000ffff28b224 */ /* 0x000fe200078e0a28 */
[C---:B------:R-:W-:Y:S01]  /*4480*/  ISETP.GT.U32.AND P3, PT, R3.reuse, R124, PT ;  /* 0x0000007c0300720c */ /* 0x040fe20003f64070 */
[----:B------:R-:W-:-:S02]  /*4490*/  IMAD R45, R3, R46, R42 ;  /* 0x0000002e032d7224 */ /* 0x000fc400078e022a */
[----:B------:R-:W-:-:S04]  /*44a0*/  IMAD.HI.U32 R42, R5, R186, RZ ;  /* 0x000000ba052a7227 */ /* 0x000fc800078e00ff */
[C---:B------:R-:W-:Y:S01]  /*44b0*/  IMAD R46, R3.reuse, R235, R41 ;  /* 0x000000eb032e7224 */ /* 0x040fe200078e0229 */
[----:B------:R-:W-:Y:S01]  /*44c0*/  IABS R235, R48 ;  /* 0x0000003000eb7213 */ /* 0x000fe20000000000 */
[----:B------:R-:W-:Y:S01]  /*44d0*/  @!P5 IMAD.IADD R182, R182, 0x1, -R3 ;  /* 0x00000001b6b6d824 */ /* 0x000fe200078e0a03 */
[----:B------:R-:W-:Y:S01]  /*44e0*/  ISETP.GT.U32.AND P5, PT, R3, R45, PT ;  /* 0x0000002d0300720c */ /* 0x000fe20003fa4070 */
[----:B------:R-:W-:Y:S02]  /*44f0*/  IMAD.MOV.U32 R41, RZ, RZ, R180 ;  /* 0x000000ffff297224 */ /* 0x000fe400078e00b4 */
[----:B------:R-:W-:Y:S02]  /*4500*/  IMAD.MOV R180, RZ, RZ, -R42 ;  /* 0x000000ffffb47224 */ /* 0x000fe400078e0a2a */
[----:B------:R-:W-:Y:S01]  /*4510*/  @!P4 IMAD.MOV R41, RZ, RZ, -R41 ;  /* 0x000000ffff29c224 */ /* 0x000fe200078e0a29 */
[----:B------:R-:W-:Y:S01]  /*4520*/  ISETP.GE.AND P4, PT, R47, RZ, PT ;  /* 0x000000ff2f00720c */ /* 0x000fe20003f86270 */
[----:B------:R-:W-:Y:S01]  /*4530*/  IMAD R47, R3, R180, R186 ;  /* 0x000000b4032f7224 */ /* 0x000fe200078e02ba */
[----:B------:R-:W-:Y:S01]  /*4540*/  IABS R186, R49 ;  /* 0x0000003100ba7213 */ /* 0x000fe20000000000 */
[----:B------:R-:W-:-:S02]  /*4550*/  @!P3 IMAD.IADD R124, R124, 0x1, -R3 ;  /* 0x000000017c7cb824 */ /* 0x000fc400078e0a03 */
[--C-:B------:R-:W-:Y:S01]  /*4560*/  @!P6 IMAD.IADD R181, R181, 0x1, -R3.reuse ;  /* 0x00000001b5b5e824 */ /* 0x100fe200078e0a03 */
[----:B------:R-:W-:Y:S01]  /*4570*/  ISETP.GT.U32.AND P3, PT, R3, R47, PT ;  /* 0x0000002f0300720c */ /* 0x000fe20003f64070 */
[----:B------:R-:W-:Y:S01]  /*4580*/  @!P5 IMAD.IADD R45, R45, 0x1, -R3 ;  /* 0x000000012d2dd824 */ /* 0x000fe200078e0a03 */
[----:B------:R-:W-:Y:S01]  /*4590*/  ISETP.GT.U32.AND P6, PT, R3, R46, PT ;  /* 0x0000002e0300720c */ /* 0x000fe20003fc4070 */
[----:B------:R-:W-:Y:S01]  /*45a0*/  IMAD.MOV.U32 R42, RZ, RZ, R182 ;  /* 0x000000ffff2a7224 */ /* 0x000fe200078e00b6 */
[----:B------:R-:W-:Y:S01]  /*45b0*/  IABS R182, R53 ;  /* 0x0000003500b67213 */ /* 0x000fe20000000000 */
[----:B------:R-:W-:Y:S01]  /*45c0*/  IMAD.HI.U32 R180, R5, R236, RZ ;  /* 0x000000ec05b47227 */ /* 0x000fe200078e00ff */
[----:B------:R-:W-:-:S03]  /*45d0*/  ISETP.GT.U32.AND P5, PT, R3, R45, PT ;  /* 0x0000002d0300720c */ /* 0x000fc60003fa4070 */
[----:B------:R-:W-:Y:S01]  /*45e0*/  @!P1 IMAD.MOV R42, RZ, RZ, -R42 ;  /* 0x000000ffff2a9224 */ /* 0x000fe200078e0a2a */
[----:B------:R-:W-:Y:S01]  /*45f0*/  ISETP.GE.AND P1, PT, R43, RZ, PT ;  /* 0x000000ff2b00720c */ /* 0x000fe20003f26270 */
[----:B------:R-:W-:Y:S02]  /*4600*/  IMAD.MOV.U32 R43, RZ, RZ, R181 ;  /* 0x000000ffff2b7224 */ /* 0x000fe400078e00b5 */
[--C-:B------:R-:W-:Y:S02]  /*4610*/  @!P3 IMAD.IADD R47, R47, 0x1, -R3.reuse ;  /* 0x000000012f2fb824 */ /* 0x100fe400078e0a03 */
[--C-:B------:R-:W-:Y:S02]  /*4620*/  @!P6 IMAD.IADD R46, R46, 0x1, -R3.reuse ;  /* 0x000000012e2ee824 */ /* 0x100fe400078e0a03 */
[----:B------:R-:W-:Y:S01]  /*4630*/  IMAD.HI.U32 R181, R5, R239, RZ ;  /* 0x000000ef05b57227 */ /* 0x000fe200078e00ff */
[C---:B------:R-:W-:Y:S02]  /*4640*/  ISETP.GT.U32.AND P3, PT, R3.reuse, R47, PT ;  /* 0x0000002f0300720c */ /* 0x040fe40003f64070 */
[----:B------:R-:W-:Y:S01]  /*4650*/  ISETP.GT.U32.AND P6, PT, R3, R46, PT ;  /* 0x0000002e0300720c */ /* 0x000fe20003fc4070 */
[----:B------:R-:W-:Y:S01]  /*4660*/  @!P5 IMAD.IADD R45, R45, 0x1, -R3 ;  /* 0x000000012d2dd824 */ /* 0x000fe200078e0a03 */
[----:B------:R-:W-:Y:S01]  /*4670*/  ISETP.GE.AND P5, PT, R52, RZ, PT ;  /* 0x000000ff3400720c */ /* 0x000fe20003fa6270 */
[----:B------:R-:W-:-:S02]  /*4680*/  IMAD.MOV R52, RZ, RZ, -R180 ;  /* 0x000000ffff347224 */ /* 0x000fc400078e0ab4 */
[----:B------:R-:W-:Y:S02]  /*4690*/  IMAD.MOV R181, RZ, RZ, -R181 ;  /* 0x000000ffffb57224 */ /* 0x000fe400078e0ab5 */
[----:B------:R-:W-:Y:S01]  /*46a0*/  @!P0 IMAD.MOV R43, RZ, RZ, -R43 ;  /* 0x000000ffff2b8224 */ /* 0x000fe200078e0a2b */
[----:B------:R-:W-:Y:S01]  /*46b0*/  ISETP.GE.AND P0, PT, R51, RZ, PT ;  /* 0x000000ff3300720c */ /* 0x000fe20003f06270 */
[C---:B------:R-:W-:Y:S01]  /*46c0*/  IMAD R236, R3.reuse, R52, R236 ;  /* 0x0000003403ec7224 */ /* 0x040fe200078e02ec */
[----:B------:R-:W-:Y:S01]  /*46d0*/  IABS R51, R176 ;  /* 0x000000b000337213 */ /* 0x000fe20000000000 */
[----:B------:R-:W-:Y:S01]  /*46e0*/  IMAD R239, R3, R181, R239 ;  /* 0x000000b503ef7224 */ /* 0x000fe200078e02ef */
[----:B------:R-:W-:Y:S01]  /*46f0*/  IABS R52, R50 ;  /* 0x0000003200347213 */ /* 0x000fe20000000000 */
[--C-:B------:R-:W-:Y:S01]  /*4700*/  @!P3 IMAD.IADD R47, R47, 0x1, -R3.reuse ;  /* 0x000000012f2fb824 */ /* 0x100fe200078e0a03 */
[C---:B------:R-:W-:Y:S01]  /*4710*/  ISETP.GT.U32.AND P3, PT, R3.reuse, R236, PT ;  /* 0x000000ec0300720c */ /* 0x040fe20003f64070 */
[----:B------:R-:W-:Y:S01]  /*4720*/  @!P6 IMAD.IADD R46, R46, 0x1, -R3 ;  /* 0x000000012e2ee824 */ /* 0x000fe200078e0a03 */
[----:B------:R-:W-:Y:S01]  /*4730*/  ISETP.GT.U32.AND P6, PT, R3, R239, PT ;  /* 0x000000ef0300720c */ /* 0x000fe20003fc4070 */
[----:B------:R-:W-:-:S04]  /*4740*/  IMAD.HI.U32 R180, R5, R51, RZ ;  /* 0x0000003305b47227 */ /* 0x000fc800078e00ff */
[----:B------:R-:W-:-:S04]  /*4750*/  IMAD.HI.U32 R181, R5, R235, RZ ;  /* 0x000000eb05b57227 */ /* 0x000fc800078e00ff */
[----:B------:R-:W-:Y:S02]  /*4760*/  IMAD.MOV R180, RZ, RZ, -R180 ;  /* 0x000000ffffb47224 */ /* 0x000fe400078e0ab4 */
[----:B------:R-:W-:Y:S02]  /*4770*/  IMAD.MOV R181, RZ, RZ, -R181 ;  /* 0x000000ffffb57224 */ /* 0x000fe400078e0ab5 */
[C---:B------:R-:W-:Y:S02]  /*4780*/  IMAD R51, R3.reuse, R180, R51 ;  /* 0x000000b403337224 */ /* 0x040fe400078e0233 */
[C---:B------:R-:W-:Y:S01]  /*4790*/  IMAD R235, R3.reuse, R181, R235 ;  /* 0x000000b503eb7224 */ /* 0x040fe200078e02eb */
[----:B------:R-:W-:Y:S01]  /*47a0*/  IABS R181, R54 ;  /* 0x0000003600b57213 */ /* 0x000fe20000000000 */
[--C-:B------:R-:W-:Y:S01]  /*47b0*/  @!P3 IMAD.IADD R236, R236, 0x1, -R3.reuse ;  /* 0x00000001ececb824 */ /* 0x100fe200078e0a03 */
[----:B------:R-:W-:Y:S01]  /*47c0*/  ISETP.GT.U32.AND P3, PT, R3, R51, PT ;  /* 0x000000330300720c */ /* 0x000fe20003f64070 */
[----:B------:R-:W-:Y:S01]  /*47d0*/  @!P6 IMAD.IADD R239, R239, 0x1, -R3 ;  /* 0x00000001efefe824 */ /* 0x000fe200078e0a03 */
[----:B------:R-:W-:Y:S01]  /*47e0*/  ISETP.GT.U32.AND P6, PT, R3, R235, PT ;  /* 0x000000eb0300720c */ /* 0x000fe20003fc4070 */
[----:B------:R-:W-:-:S04]  /*47f0*/  IMAD.HI.U32 R180, R5, R52, RZ ;  /* 0x0000003405b47227 */ /* 0x000fc800078e00ff */
[----:B------:R-:W-:Y:S02]  /*4800*/  IMAD.MOV R180, RZ, RZ, -R180 ;  /* 0x000000ffffb47224 */ /* 0x000fe400078e0ab4 */
[----:B------:R-:W-:-:S04]  /*4810*/  IMAD.HI.U32 R243, R5, R186, RZ ;  /* 0x000000ba05f37227 */ /* 0x000fc800078e00ff */
[----:B------:R-:W-:Y:S01]  /*4820*/  IMAD R52, R3, R180, R52 ;  /* 0x000000b403347224 */ /* 0x000fe200078e0234 */
[----:B------:R-:W-:Y:S01]  /*4830*/  IABS R180, R55 ;  /* 0x0000003700b47213 */ /* 0x000fe20000000000 */
[--C-:B------:R-:W-:Y:S01]  /*4840*/  @!P3 IMAD.IADD R51, R51, 0x1, -R3.reuse ;  /* 0x000000013333b824 */ /* 0x100fe200078e0a03 */
[----:B------:R-:W-:Y:S01]  /*4850*/  ISETP.GE.AND P3, PT, R44, RZ, PT ;  /* 0x000000ff2c00720c */ /* 0x000fe20003f66270 */
[----:B------:R-:W-:Y:S01]  /*4860*/  @!P6 IMAD.IADD R235, R235, 0x1, -R3 ;  /* 0x00000001ebebe824 */ /* 0x000fe200078e0a03 */
[C---:B------:R-:W-:Y:S01]  /*4870*/  ISETP.GT.U32.AND P6, PT, R3.reuse, R52, PT ;  /* 0x000000340300720c */ /* 0x040fe20003fc4070 */
[----:B------:R-:W-:Y:S01]  /*4880*/  IMAD.MOV.U32 R44, RZ, RZ, R124 ;  /* 0x000000ffff2c7224 */ /* 0x000fe200078e007c */
[----:B------:R-:W-:Y:S01]  /*4890*/  IABS R124, R175 ;  /* 0x000000af007c7213 */ /* 0x000fe20000000000 */
[----:B------:R-:W-:Y:S02]  /*48a0*/  IMAD.MOV R243, RZ, RZ, -R243 ;  /* 0x000000fffff37224 */ /* 0x000fe400078e0af3 */
[----:B------:R-:W-:Y:S01]  /*48b0*/  @!P2 IMAD.MOV R44, RZ, RZ, -R44 ;  /* 0x000000ffff2ca224 */ /* 0x000fe200078e0a2c */
[C---:B------:R-:W-:Y:S01]  /*48c0*/  ISETP.GT.U32.AND P2, PT, R3.reuse, R239, PT ;  /* 0x000000ef0300720c */ /* 0x040fe20003f44070 */
[----:B------:R-:W-:Y:S01]  /*48d0*/  @!P4 IMAD.MOV R45, RZ, RZ, -R45 ;  /* 0x000000ffff2dc224 */ /* 0x000fe200078e0a2d */
[----:B------:R-:W-:Y:S01]  /*48e0*/  ISETP.GT.U32.AND P4, PT, R3, R236, PT ;  /* 0x000000ec0300720c */ /* 0x000fe20003f84070 */
[----:B------:R-:W-:-:S04]  /*48f0*/  IMAD.HI.U32 R242, R5, R182, RZ ;  /* 0x000000b605f27227 */ /* 0x000fc800078e00ff */
[--C-:B------:R-:W-:Y:S02]  /*4900*/  @!P6 IMAD.IADD R52, R52, 0x1, -R3.reuse ;  /* 0x000000013434e824 */ /* 0x100fe400078e0a03 */
[C---:B------:R-:W-:Y:S02]  /*4910*/  IMAD R186, R3.reuse, R243, R186 ;  /* 0x000000f303ba7224 */ /* 0x040fe400078e02ba */
[----:B------:R-:W-:Y:S01]  /*4920*/  IMAD.MOV R242, RZ, RZ, -R242 ;  /* 0x000000fffff27224 */ /* 0x000fe200078e0af2 */
[C---:B------:R-:W-:Y:S01]  /*4930*/  ISETP.GT.U32.AND P6, PT, R3.reuse, R52, PT ;  /* 0x000000340300720c */ /* 0x040fe20003fc4070 */
[----:B------:R-:W-:Y:S01]  /*4940*/  @!P1 IMAD.MOV R46, RZ, RZ, -R46 ;  /* 0x000000ffff2e9224 */ /* 0x000fe200078e0a2e */
[----:B------:R-:W-:Y:S01]  /*4950*/  ISETP.GT.U32.AND P1, PT, R3, R235, PT ;  /* 0x000000eb0300720c */ /* 0x000fe20003f24070 */
[----:B------:R-:W-:Y:S01]  /*4960*/  @!P2 IMAD.IADD R239, R239, 0x1, -R3 ;  /* 0x00000001efefa824 */ /* 0x000fe200078e0a03 */
[----:B------:R-:W-:Y:S01]  /*4970*/  ISETP.GT.U32.AND P2, PT, R3, R186, PT ;  /* 0x000000ba0300720c */ /* 0x000fe20003f44070 */
[----:B------:R-:W-:-:S04]  /*4980*/  IMAD.HI.U32 R240, R5, R180, RZ ;  /* 0x000000b405f07227 */ /* 0x000fc800078e00ff */
[----:B------:R-:W-:-:S04]  /*4990*/  IMAD.HI.U32 R241, R5, R181, RZ ;  /* 0x000000b505f17227 */ /* 0x000fc800078e00ff */
[C---:B------:R-:W-:Y:S02]  /*49a0*/  IMAD R182, R3.reuse, R242, R182 ;  /* 0x000000f203b67224 */ /* 0x040fe400078e02b6 */
[----:B------:R-:W-:Y:S02]  /*49b0*/  IMAD.MOV R240, RZ, RZ, -R240 ;  /* 0x000000fffff07224 */ /* 0x000fe400078e0af0 */
[----:B------:R-:W-:Y:S02]  /*49c0*/  IMAD.MOV R241, RZ, RZ, -R241 ;  /* 0x000000fffff17224 */ /* 0x000fe400078e0af1 */
[----:B------:R-:W-:Y:S01]  /*49d0*/  @!P4 IMAD.IADD R236, R236, 0x1, -R3 ;  /* 0x00000001ececc824 */ /* 0x000fe200078e0a03 */
[C---:B------:R-:W-:Y:S01]  /*49e0*/  ISETP.GT.U32.AND P4, PT, R3.reuse, R182, PT ;  /* 0x000000b60300720c */ /* 0x040fe20003f84070 */
[----:B------:R-:W-:Y:S01]  /*49f0*/  @!P0 IMAD.MOV R47, RZ, RZ, -R47 ;  /* 0x000000ffff2f8224 */ /* 0x000fe200078e0a2f */
[C---:B------:R-:W-:Y:S01]  /*4a00*/  ISETP.GT.U32.AND P0, PT, R3.reuse, R51, PT ;  /* 0x000000330300720c */ /* 0x040fe20003f04070 */
[C---:B------:R-:W-:Y:S01]  /*4a10*/  IMAD R180, R3.reuse, R240, R180 ;  /* 0x000000f003b47224 */ /* 0x040fe200078e02b4 */
[----:B------:R-:W-:Y:S01]  /*4a20*/  IABS R240, R56 ;  /* 0x0000003800f07213 */ /* 0x000fe20000000000 */
[----:B------:R-:W-:-:S02]  /*4a30*/  IMAD R181, R3, R241, R181 ;  /* 0x000000f103b57224 */ /* 0x000fc400078e02b5 */
[--C-:B------:R-:W-:Y:S01]  /*4a40*/  @!P6 IMAD.IADD R52, R52, 0x1, -R3.reuse ;  /* 0x000000013434e824 */ /* 0x100fe200078e0a03 */
[----:B------:R-:W-:Y:S01]  /*4a50*/  ISETP.GT.U32.AND P6, PT, R3, R180, PT ;  /* 0x000000b40300720c */ /* 0x000fe20003fc4070 */
[--C-:B------:R-:W-:Y:S01]  /*4a60*/  @!P1 IMAD.IADD R235, R235, 0x1, -R3.reuse ;  /* 0x00000001ebeb9824 */ /* 0x100fe200078e0a03 */
[----:B------:R-:W-:Y:S01]  /*4a70*/  ISETP.GT.U32.AND P1, PT, R3, R181, PT ;  /* 0x000000b50300720c */ /* 0x000fe20003f24070 */
[----:B------:R-:W-:Y:S01]  /*4a80*/  @!P2 IMAD.IADD R186, R186, 0x1, -R3 ;  /* 0x00000001babaa824 */ /* 0x000fe200078e0a03 */
[----:B------:R-:W-:Y:S01]  /*4a90*/  ISETP.GE.AND P2, PT, R176, RZ, PT ;  /* 0x000000ffb000720c */ /* 0x000fe20003f46270 */
[----:B------:R-:W-:-:S04]  /*4aa0*/  IMAD.HI.U32 R241, R5, R240, RZ ;  /* 0x000000f005f17227 */ /* 0x000fc800078e00ff */
[----:B------:R-:W-:Y:S02]  /*4ab0*/  IMAD.MOV R241, RZ, RZ, -R241 ;  /* 0x000000fffff17224 */ /* 0x000fe400078e0af1 */
[--C-:B------:R-:W-:Y:S01]  /*4ac0*/  @!P4 IMAD.IADD R182, R182, 0x1, -R3.reuse ;  /* 0x00000001b6b6c824 */ /* 0x100fe200078e0a03 */
[----:B------:R-:W-:Y:S01]  /*4ad0*/  ISETP.GE.AND P4, PT, R50, RZ, PT ;  /* 0x000000ff3200720c */ /* 0x000fe20003f86270 */
[--C-:B------:R-:W-:Y:S01]  /*4ae0*/  @!P0 IMAD.IADD R51, R51, 0x1, -R3.reuse ;  /* 0x0000000133338824 */ /* 0x100fe200078e0a03 */
[----:B------:R-:W-:Y:S01]  /*4af0*/  ISETP.GE.AND P0, PT, R48, RZ, PT ;  /* 0x000000ff3000720c */ /* 0x000fe20003f06270 */
[C---:B------:R-:W-:Y:S01]  /*4b00*/  IMAD R176, R3.reuse, R241, R240 ;  /* 0x000000f103b07224 */ /* 0x040fe200078e02f0 */
[----:B------:R-:W-:Y:S01]  /*4b10*/  IABS R240, R57 ;  /* 0x0000003900f07213 */ /* 0x000fe20000000000 */
[--C-:B------:R-:W-:Y:S01]  /*4b20*/  @!P6 IMAD.IADD R180, R180, 0x1, -R3.reuse ;  /* 0x00000001b4b4e824 */ /* 0x100fe200078e0a03 */
[----:B------:R-:W-:Y:S01]  /*4b30*/  ISETP.GT.U32.AND P6, PT, R3, R186, PT ;  /* 0x000000ba0300720c */ /* 0x000fe20003fc4070 */
[----:B------:R-:W-:Y:S01]  /*4b40*/  @!P1 IMAD.IADD R181, R181, 0x1, -R3 ;  /* 0x00000001b5b59824 */ /* 0x000fe200078e0a03 */
[----:B------:R-:W-:Y:S01]  /*4b50*/  ISETP.GE.AND P1, PT, R49, RZ, PT ;  /* 0x000000ff3100720c */ /* 0x000fe20003f26270 */
[----:B------:R-:W-:Y:S01]  /*4b60*/  @!P2 IMAD.MOV R51, RZ, RZ, -R51 ;  /* 0x000000ffff33a224 */ /* 0x000fe200078e0a33 */
[----:B------:R-:W-:Y:S01]  /*4b70*/  ISETP.GT.U32.AND P2, PT, R3, R176, PT ;  /* 0x000000b00300720c */ /* 0x000fe20003f44070 */
[----:B------:R-:W-:-:S04]  /*4b80*/  IMAD.HI.U32 R48, R5, R124, RZ ;  /* 0x0000007c05307227 */ /* 0x000fc800078e00ff */
[----:B------:R-:W-:Y:S01]  /*4b90*/  IMAD.MOV.U32 R49, RZ, RZ, R236 ;  /* 0x000000ffff317224 */ /* 0x000fe200078e00ec */
[----:B------:R-:W-:Y:S01]  /*4ba0*/  IABS R236, R66 ;  /* 0x0000004200ec7213 */ /* 0x000fe20000000000 */
[----:B------:R-:W-:Y:S01]  /*4bb0*/  IMAD.MOV.U32 R50, RZ, RZ, R235 ;  /* 0x000000ffff327224 */ /* 0x000fe200078e00eb */
[----:B------:R-:W-:Y:S01]  /*4bc0*/  IABS R235, R65 ;  /* 0x0000004100eb7213 */ /* 0x000fe20000000000 */
[----:B------:R-:W-:Y:S02]  /*4bd0*/  IMAD.MOV R48, RZ, RZ, -R48 ;  /* 0x000000ffff307224 */ /* 0x000fe400078e0a30 */
[----:B------:R-:W-:Y:S01]  /*4be0*/  @!P3 IMAD.MOV R49, RZ, RZ, -R49 ;  /* 0x000000ffff31b224 */ /* 0x000fe200078e0a31 */
[----:B------:R-:W-:Y:S01]  /*4bf0*/  ISETP.GT.U32.AND P3, PT, R3, R182, PT ;  /* 0x000000b60300720c */ /* 0x000fe20003f64070 */
[----:B------:R-:W-:Y:S01]  /*4c00*/  @!P4 IMAD.MOV R52, RZ, RZ, -R52 ;  /* 0x000000ffff34c224 */ /* 0x000fe200078e0a34 */
[----:B------:R-:W-:Y:S01]  /*4c10*/  ISETP.GE.AND P4, PT, R53, RZ, PT ;  /* 0x000000ff3500720c */ /* 0x000fe20003f86270 */
[----:B------:R-:W-:-:S04]  /*4c20*/  IMAD.HI.U32 R53, R5, R240, RZ ;  /* 0x000000f005357227 */ /* 0x000fc800078e00ff */
[----:B------:R-:W-:Y:S01]  /*4c30*/  @!P0 IMAD.MOV R50, RZ, RZ, -R50 ;  /* 0x000000ffff328224 */ /* 0x000fe200078e0a32 */
[C---:B------:R-:W-:Y:S01]  /*4c40*/  ISETP.GT.U32.AND P0, PT, R3.reuse, R181, PT ;  /* 0x000000b50300720c */ /* 0x040fe20003f04070 */
[C---:B------:R-:W-:Y:S02]  /*4c50*/  IMAD R124, R3.reuse, R48, R124 ;  /* 0x00000030037c7224 */ /* 0x040fe400078e027c */
[----:B------:R-:W-:Y:S02]  /*4c60*/  IMAD.MOV.U32 R48, RZ, RZ, R239 ;  /* 0x000000ffff307224 */ /* 0x000fe400078e00ef */
[----:B------:R-:W-:Y:S02]  /*4c70*/  IMAD.MOV R53, RZ, RZ, -R53 ;  /* 0x000000ffff357224 */ /* 0x000fe400078e0a35 */
[--C-:B------:R-:W-:Y:S01]  /*4c80*/  @!P6 IMAD.IADD R186, R186, 0x1, -R3.reuse ;  /* 0x00000001babae824 */ /* 0x100fe200078e0a03 */
[----:B------:R-:W-:Y:S01]  /*4c90*/  ISETP.GT.U32.AND P6, PT, R3, R124, PT ;  /* 0x0000007c0300720c */ /* 0x000fe20003fc4070 */
[----:B------:R-:W-:Y:S01]  /*4ca0*/  @!P2 IMAD.IADD R176, R176, 0x1, -R3 ;  /* 0x00000001b0b0a824 */ /* 0x000fe200078e0a03 */
[----:B------:R-:W-:Y:S01]  /*4cb0*/  ISETP.GE.AND P2, PT, R175, RZ, PT ;  /* 0x000000ffaf00720c */ /* 0x000fe20003f46270 */
[----:B------:R-:W-:Y:S01]  /*4cc0*/  @!P5 IMAD.MOV R48, RZ, RZ, -R48 ;  /* 0x000000ffff30d224 */ /* 0x000fe200078e0a30 */
[C---:B------:R-:W-:Y:S01]  /*4cd0*/  ISETP.GT.U32.AND P5, PT, R3.reuse, R180, PT ;  /* 0x000000b40300720c */ /* 0x040fe20003fa4070 */
[----:B------:R-:W-:-:S02]  /*4ce0*/  IMAD R175, R3, R53, R240 ;  /* 0x0000003503af7224 */ /* 0x000fc400078e02f0 */
[----:B------:R-:W-:Y:S02]  /*4cf0*/  IMAD.MOV.U32 R53, RZ, RZ, R186 ;  /* 0x000000ffff357224 */ /* 0x000fe400078e00ba */
[----:B------:R-:W-:Y:S01]  /*4d00*/  @!P3 IMAD.IADD R182, R182, 0x1, -R3 ;  /* 0x00000001b6b6b824 */ /* 0x000fe200078e0a03 */
[----:B------:R-:W-:Y:S01]  /*4d10*/  ISETP.GE.AND P3, PT, R54, RZ, PT ;  /* 0x000000ff3600720c */ /* 0x000fe20003f66270 */
[----:B------:R-:W-:Y:S01]  /*4d20*/  @!P1 IMAD.MOV R53, RZ, RZ, -R53 ;  /* 0x000000ffff359224 */ /* 0x000fe200078e0a35 */
[----:B------:R-:W-:Y:S01]  /*4d30*/  IABS R54, R60 ;  /* 0x0000003c00367213 */ /* 0x000fe20000000000 */
[--C-:B------:R-:W-:Y:S01]  /*4d40*/  @!P0 IMAD.IADD R181, R181, 0x1, -R3.reuse ;  /* 0x00000001b5b58824 */ /* 0x100fe200078e0a03 */
[----:B------:R-:W-:Y:S01]  /*4d50*/  ISETP.GT.U32.AND P1, PT, R3, R176, PT ;  /* 0x000000b00300720c */ /* 0x000fe20003f24070 */
[--C-:B------:R-:W-:Y:S01]  /*4d60*/  @!P6 IMAD.IADD R124, R124, 0x1, -R3.reuse ;  /* 0x000000017c7ce824 */ /* 0x100fe200078e0a03 */
[----:B------:R-:W-:Y:S01]  /*4d70*/  ISETP.GE.AND P0, PT, R55, RZ, PT ;  /* 0x000000ff3700720c */ /* 0x000fe20003f06270 */
[----:B------:R-:W-:Y:S01]  /*4d80*/  IMAD.MOV.U32 R186, RZ, RZ, R54 ;  /* 0x000000ffffba7224 */ /* 0x000fe200078e0036 */
[----:B------:R-:W-:Y:S01]  /*4d90*/  ISETP.GT.U32.AND P6, PT, R3, R175, PT ;  /* 0x000000af0300720c */ /* 0x000fe20003fc4070 */
[----:B------:R-:W-:Y:S01]  /*4da0*/  @!P5 IMAD.IADD R180, R180, 0x1, -R3 ;  /* 0x00000001b4b4d824 */ /* 0x000fe200078e0a03 */
[----:B------:R-:W-:Y:S01]  /*4db0*/  ISETP.GE.AND P5, PT, R56, RZ, PT ;  /* 0x000000ff3800720c */ /* 0x000fe20003fa6270 */
[----:B------:R-:W-:-:S02]  /*4dc0*/  IMAD.MOV.U32 R54, RZ, RZ, R182 ;  /* 0x000000ffff367224 */ /* 0x000fc400078e00b6 */
[----:B------:R-:W-:-:S04]  /*4dd0*/  IMAD.HI.U32 R182, R5, R186, RZ ;  /* 0x000000ba05b67227 */ /* 0x000fc800078e00ff */
[----:B------:R-:W-:Y:S02]  /*4de0*/  IMAD.MOV.U32 R55, RZ, RZ, R181 ;  /* 0x000000ffff377224 */ /* 0x000fe400078e00b5 */
[----:B------:R-:W-:Y:S02]  /*4df0*/  IMAD.MOV.U32 R56, RZ, RZ, R180 ;  /* 0x000000ffff387224 */ /* 0x000fe400078e00b4 */
[----:B------:R-:W-:Y:S02]  /*4e00*/  IMAD.MOV R182, RZ, RZ, -R182 ;  /* 0x000000ffffb67224 */ /* 0x000fe400078e0ab6 */
[----:B------:R-:W-:Y:S01]  /*4e10*/  @!P1 IMAD.IADD R176, R176, 0x1, -R3 ;  /* 0x00000001b0b09824 */ /* 0x000fe200078e0a03 */
[----:B------:R-:W-:Y:S01]  /*4e20*/  ISETP.GE.AND P1, PT, R65, RZ, PT ;  /* 0x000000ff4100720c */ /* 0x000fe20003f26270 */
[----:B------:R-:W-:Y:S01]  /*4e30*/  @!P4 IMAD.MOV R54, RZ, RZ, -R54 ;  /* 0x000000ffff36c224 */ /* 0x000fe200078e0a36 */
[----:B------:R-:W-:Y:S01]  /*4e40*/  ISETP.GT.U32.AND P4, PT, R3, R124, PT ;  /* 0x0000007c0300720c */ /* 0x000fe20003f84070 */
[----:B------:R-:W-:Y:S01]  /*4e50*/  @!P3 IMAD.MOV R55, RZ, RZ, -R55 ;  /* 0x000000ffff37b224 */ /* 0x000fe200078e0a37 */
[----:B------:R-:W-:Y:S01]  /*4e60*/  ISETP.GE.AND P3, PT, R57, RZ, PT ;  /* 0x000000ff3900720c */ /* 0x000fe20003f66270 */
[----:B------:R-:W-:Y:S01]  /*4e70*/  @!P0 IMAD.MOV R56, RZ, RZ, -R56 ;  /* 0x000000ffff388224 */ /* 0x000fe200078e0a38 */
[----:B------:R-:W-:Y:S01]  /*4e80*/  ISETP.GE.AND P0, PT, R60, RZ, PT ;  /* 0x000000ff3c00720c */ /* 0x000fe20003f06270 */
[----:B------:R-:W-:Y:S01]  /*4e90*/  IMAD R60, R3, R182, R186 ;  /* 0x000000b6033c7224 */ /* 0x000fe200078e02ba */
[----:B------:R-:W-:Y:S01]  /*4ea0*/  IABS R186, R58 ;  /* 0x0000003a00ba7213 */ /* 0x000fe20000000000 */
[----:B------:R-:W-:Y:S01]  /*4eb0*/  IMAD.MOV.U32 R57, RZ, RZ, R176 ;  /* 0x000000ffff397224 */ /* 0x000fe200078e00b0 */
[----:B------:R-:W-:Y:S01]  /*4ec0*/  IABS R182, R59 ;  /* 0x0000003b00b67213 */ /* 0x000fe20000000000 */
[----:B------:R-:W-:Y:S01]  /*4ed0*/  @!P6 IMAD.IADD R175, R175, 0x1, -R3 ;  /* 0x00000001afafe824 */ /* 0x000fe200078e0a03 */
[----:B------:R-:W-:Y:S01]  /*4ee0*/  IABS R176, R62 ;  /* 0x0000003e00b07213 */ /* 0x000fe20000000000 */
[----:B------:R-:W-:Y:S01]  /*4ef0*/  @!P5 IMAD.MOV R57, RZ, RZ, -R57 ;  /* 0x000000ffff39d224 */ /* 0x000fe200078e0a39 */
[----:B------:R-:W-:Y:S01]  /*4f00*/  ISETP.GT.U32.AND P5, PT, R3, R60, PT ;  /* 0x0000003c0300720c */ /* 0x000fe20003fa4070 */
[----:B------:R-:W-:Y:S01]  /*4f10*/  @!P4 IMAD.IADD R124, R124, 0x1, -R3 ;  /* 0x000000017c7cc824 */ /* 0x000fe200078e0a03 */
[----:B------:R-:W-:Y:S01]  /*4f20*/  ISETP.GE.AND P4, PT, R58, RZ, PT ;  /* 0x000000ff3a00720c */ /* 0x000fe20003f86270 */
[----:B------:R-:W-:Y:S01]  /*4f30*/  IMAD.HI.U32 R65, R5, R235, RZ ;  /* 0x000000eb05417227 */ /* 0x000fe200078e00ff */
[----:B------:R-:W-:-:S03]  /*4f40*/  ISETP.GT.U32.AND P6, PT, R3, R175, PT ;  /* 0x000000af0300720c */ /* 0x000fc60003fc4070 */
[----:B------:R-:W-:Y:S02]  /*4f50*/  IMAD.MOV.U32 R58, RZ, RZ, R124 ;  /* 0x000000ffff3a7224 */ /* 0x000fe400078e007c */
[----:B------:R-:W-:Y:S01]  /*4f60*/  IMAD.MOV R124, RZ, RZ, -R65 ;  /* 0x000000ffff7c7224 */ /* 0x000fe200078e0a41 */
[----:B------:R-:W-:Y:S01]  /*4f70*/  IABS R65, R61 ;  /* 0x0000003d00417213 */ /* 0x000fe20000000000 */
[----:B------:R-:W-:Y:S01]  /*4f80*/  @!P2 IMAD.MOV R58, RZ, RZ, -R58 ;  /* 0x000000ffff3aa224 */ /* 0x000fe200078e0a3a */
[----:B------:R-:W-:Y:S01]  /*4f90*/  ISETP.GE.AND P2, PT, R59, RZ, PT ;  /* 0x000000ff3b00720c */ /* 0x000fe20003f46270 */
[----:B------:R-:W-:Y:S02]  /*4fa0*/  @!P5 IMAD.IADD R60, R60, 0x1, -R3 ;  /* 0x000000013c3cd824 */ /* 0x000fe400078e0a03 */
[----:B------:R-:W-:-:S03]  /*4fb0*/  IMAD.HI.U32 R59, R5, R186, RZ ;  /* 0x000000ba053b7227 */ /* 0x000fc600078e00ff */
[C---:B------:R-:W-:Y:S01]  /*4fc0*/  ISETP.GT.U32.AND P5, PT, R3.reuse, R60, PT ;  /* 0x0000003c0300720c */ /* 0x040fe20003fa4070 */
[----:B------:R-:W-:Y:S01]  /*4fd0*/  IMAD R235, R3, R124, R235 ;  /* 0x0000007c03eb7224 */ /* 0x000fe200078e02eb */
[----:B------:R-:W-:Y:S01]  /*4fe0*/  IABS R124, R63 ;  /* 0x0000003f007c7213 */ /* 0x000fe20000000000 */
[----:B------:R-:W-:Y:S02]  /*4ff0*/  IMAD.MOV R59, RZ, RZ, -R59 ;  /* 0x000000ffff3b7224 */ /* 0x000fe400078e0a3b */
[----:B------:R-:W-:-:S04]  /*5000*/  IMAD.HI.U32 R180, R5, R65, RZ ;  /* 0x0000004105b47227 */ /* 0x000fc800078e00ff */
[----:B------:R-:W-:-:S04]  /*5010*/  IMAD.HI.U32 R181, R5, R182, RZ ;  /* 0x000000b605b57227 */ /* 0x000fc800078e00ff */
[----:B------:R-:W-:Y:S01]  /*5020*/  @!P6 IMAD.IADD R175, R175, 0x1, -R3 ;  /* 0x00000001afafe824 */ /* 0x000fe200078e0a03 */
[C---:B------:R-:W-:Y:S01]  /*5030*/  ISETP.GT.U32.AND P6, PT, R3.reuse, R235, PT ;  /* 0x000000eb0300720c */ /* 0x040fe20003fc4070 */
[----:B------:R-:W-:Y:S02]  /*5040*/  IMAD R186, R3, R59, R186 ;  /* 0x0000003b03ba7224 */ /* 0x000fe400078e02ba */
[----:B------:R-:W-:Y:S02]  /*5050*/  IMAD.MOV R180, RZ, RZ, -R180 ;  /* 0x000000ffffb47224 */ /* 0x000fe400078e0ab4 */
[----:B------:R-:W-:-:S04]  /*5060*/  IMAD.HI.U32 R59, R5, R176, RZ ;  /* 0x000000b0053b7227 */ /* 0x000fc800078e00ff */
[----:B------:R-:W-:Y:S02]  /*5070*/  IMAD.MOV R181, RZ, RZ, -R181 ;  /* 0x000000ffffb57224 */ /* 0x000fe400078e0ab5 */
[C---:B------:R-:W-:Y:S02]  /*5080*/  IMAD R65, R3.reuse, R180, R65 ;  /* 0x000000b403417224 */ /* 0x040fe400078e0241 */
[----:B------:R-:W-:Y:S02]  /*5090*/  IMAD.MOV R180, RZ, RZ, -R59 ;  /* 0x000000ffffb47224 */ /* 0x000fe400078e0a3b */
[C---:B------:R-:W-:Y:S01]  /*50a0*/  IMAD R182, R3.reuse, R181, R182 ;  /* 0x000000b503b67224 */ /* 0x040fe200078e02b6 */
[----:B------:R-:W-:Y:S01]  /*50b0*/  IABS R181, R64 ;  /* 0x0000004000b57213 */ /* 0x000fe20000000000 */
[----:B------:R-:W-:Y:S02]  /*50c0*/  IMAD.MOV.U32 R59, RZ, RZ, R175 ;  /* 0x000000ffff3b7224 */ /* 0x000fe400078e00af */
[----:B------:R-:W-:Y:S01]  /*50d0*/  @!P5 IMAD.IADD R60, R60, 0x1, -R3 ;  /* 0x000000013c3cd824 */ /* 0x000fe200078e0a03 */
[C---:B------:R-:W-:Y:S01]  /*50e0*/  ISETP.GT.U32.AND P5, PT, R3.reuse, R186, PT ;  /* 0x000000ba0300720c */ /* 0x040fe20003fa4070 */
[----:B------:R-:W-:Y:S01]  /*50f0*/  @!P3 IMAD.MOV R59, RZ, RZ, -R59 ;  /* 0x000000ffff3bb224 */ /* 0x000fe200078e0a3b */
[----:B------:R-:W-:Y:S01]  /*5100*/  ISETP.GT.U32.AND P3, PT, R3, R182, PT ;  /* 0x000000b60300720c */ /* 0x000fe20003f64070 */
[----:B------:R-:W-:-:S02]  /*5110*/  @!P6 IMAD.IADD R235, R235, 0x1, -R3 ;  /* 0x00000001ebebe824 */ /* 0x000fc400078e0a03 */
[----:B------:R-:W-:Y:S01]  /*5120*/  @!P0 IMAD.MOV R60, RZ, RZ, -R60 ;  /* 0x000000ffff3c8224 */ /* 0x000fe200078e0a3c */
[C---:B------:R-:W-:Y:S01]  /*5130*/  ISETP.GT.U32.AND P0, PT, R3.reuse, R65, PT ;  /* 0x000000410300720c */ /* 0x040fe20003f04070 */
[C---:B------:R-:W-:Y:S01]  /*5140*/  IMAD R176, R3.reuse, R180, R176 ;  /* 0x000000b403b07224 */ /* 0x040fe200078e02b0 */
[----:B------:R-:W-:Y:S01]  /*5150*/  ISETP.GT.U32.AND P6, PT, R3, R235, PT ;  /* 0x000000eb0300720c */ /* 0x000fe20003fc4070 */
[----:B------:R-:W-:Y:S01]  /*5160*/  IMAD.HI.U32 R175, R5, R124, RZ ;  /* 0x0000007c05af7227 */ /* 0x000fe200078e00ff */
[----:B------:R-:W-:-:S03]  /*5170*/  IABS R180, R69 ;  /* 0x0000004500b47213 */ /* 0x000fc60000000000 */
[--C-:B------:R-:W-:Y:S01]  /*5180*/  @!P5 IMAD.IADD R186, R186, 0x1, -R3.reuse ;  /* 0x00000001babad824 */ /* 0x100fe200078e0a03 */
[C---:B------:R-:W-:Y:S01]  /*5190*/  ISETP.GT.U32.AND P5, PT, R3.reuse, R176, PT ;  /* 0x000000b00300720c */ /* 0x040fe20003fa4070 */
[----:B------:R-:W-:Y:S02]  /*51a0*/  @!P3 IMAD.IADD R182, R182, 0x1, -R3 ;  /* 0x00000001b6b6b824 */ /* 0x000fe400078e0a03 */
[----:B------:R-:W-:Y:S01]  /*51b0*/  IMAD.MOV R175, RZ, RZ, -R175 ;  /* 0x000000ffffaf7224 */ /* 0x000fe200078e0aaf */
[----:B------:R-:W-:Y:S01]  /*51c0*/  ISETP.GT.U32.AND P3, PT, R3, R186, PT ;  /* 0x000000ba0300720c */ /* 0x000fe20003f64070 */
[--C-:B------:R-:W-:Y:S01]  /*51d0*/  @!P0 IMAD.IADD R65, R65, 0x1, -R3.reuse ;  /* 0x0000000141418824 */ /* 0x100fe200078e0a03 */
[----:B------:R-:W-:Y:S01]  /*51e0*/  ISETP.GT.U32.AND P0, PT, R3, R182, PT ;  /* 0x000000b60300720c */ /* 0x000fe20003f04070 */
[----:B------:R-:W-:Y:S01]  /*51f0*/  @!P6 IMAD.IADD R235, R235, 0x1, -R3 ;  /* 0x00000001ebebe824 */ /* 0x000fe200078e0a03 */
[----:B------:R-:W-:Y:S01]  /*5200*/  ISETP.GE.AND P6, PT, R61, RZ, PT ;  /* 0x000000ff3d00720c */ /* 0x000fe20003fc6270 */
[----:B------:R-:W-:Y:S01]  /*5210*/  IMAD R124, R3, R175, R124 ;  /* 0x000000af037c7224 */ /* 0x000fe200078e027c */
[----:B------:R-:W-:Y:S01]  /*5220*/  IABS R175, R70 ;  /* 0x0000004600af7213 */ /* 0x000fe20000000000 */
[----:B------:R-:W-:-:S02]  /*5230*/  IMAD.MOV.U32 R61, RZ, RZ, R235 ;  /* 0x000000ffff3d7224 */ /* 0x000fc400078e00eb */
[----:B------:R-:W-:Y:S01]  /*5240*/  @!P5 IMAD.IADD R176, R176, 0x1, -R3 ;  /* 0x00000001b0b0d824 */ /* 0x000fe200078e0a03 */
[----:B------:R-:W-:Y:S01]  /*5250*/  ISETP.GT.U32.AND P5, PT, R3, R65, PT ;  /* 0x000000410300720c */ /* 0x000fe20003fa4070 */
[----:B------:R-:W-:-:S04]  /*5260*/  IMAD.HI.U32 R235, R5, R181, RZ ;  /* 0x000000b505eb7227 */ /* 0x000fc800078e00ff */
[----:B------:R-:W-:Y:S01]  /*5270*/  @!P3 IMAD.IADD R186, R186, 0x1, -R3 ;  /* 0x00000001babab824 */ /* 0x000fe200078e0a03 */
[C---:B------:R-:W-:Y:S01]  /*5280*/  ISETP.GT.U32.AND P3, PT, R3.reuse, R124, PT ;  /* 0x0000007c0300720c */ /* 0x040fe20003f64070 */
[----:B------:R-:W-:Y:S01]  /*5290*/  @!P1 IMAD.MOV R61, RZ, RZ, -R61 ;  /* 0x000000ffff3d9224 */ /* 0x000fe200078e0a3d */
[----:B------:R-:W-:Y:S01]  /*52a0*/  ISETP.GT.U32.AND P1, PT, R3, R176, PT ;  /* 0x000000b00300720c */ /* 0x000fe20003f24070 */
[----:B------:R-:W-:Y:S01]  /*52b0*/  @!P0 IMAD.IADD R182, R182, 0x1, -R3 ;  /* 0x00000001b6b68824 */ /* 0x000fe200078e0a03 */
[----:B------:R-:W-:Y:S01]  /*52c0*/  ISETP.GE.AND P0, PT, R62, RZ, PT ;  /* 0x000000ff3e00720c */ /* 0x000fe20003f06270 */
[----:B------:R-:W-:Y:S02]  /*52d0*/  IMAD.MOV R235, RZ, RZ, -R235 ;  /* 0x000000ffffeb7224 */ /* 0x000fe400078e0aeb */
[----:B------:R-:W-:-:S04]  /*52e0*/  IMAD.HI.U32 R62, R5, R175, RZ ;  /* 0x000000af053e7227 */ /* 0x000fc800078e00ff */
[----:B------:R-:W-:Y:S02]  /*52f0*/  IMAD R181, R3, R235, R181 ;  /* 0x000000eb03b57224 */ /* 0x000fe400078e02b5 */
[----:B------:R-:W-:Y:S02]  /*5300*/  IMAD.MOV R62, RZ, RZ, -R62 ;  /* 0x000000ffff3e7224 */ /* 0x000fe400078e0a3e */
[----:B------:R-:W-:Y:S01]  /*5310*/  @!P5 IMAD.IADD R65, R65, 0x1, -R3 ;  /* 0x000000014141d824 */ /* 0x000fe200078e0a03 */
[----:B------:R-:W-:Y:S01]  /*5320*/  ISETP.GT.U32.AND P5, PT, R3, R181, PT ;  /* 0x000000b50300720c */ /* 0x000fe20003fa4070 */
[----:B------:R-:W-:-:S04]  /*5330*/  IMAD.HI.U32 R239, R5, R180, RZ ;  /* 0x000000b405ef7227 */ /* 0x000fc800078e00ff */
[----:B------:R-:W-:Y:S02]  /*5340*/  IMAD R175, R3, R62, R175 ;  /* 0x0000003e03af7224 */ /* 0x000fe400078e02af */
[--C-:B------:R-:W-:Y:S01]  /*5350*/  @!P3 IMAD.IADD R124, R124, 0x1, -R3.reuse ;  /* 0x000000017c7cb824 */ /* 0x100fe200078e0a03 */
[----:B------:R-:W-:Y:S01]  /*5360*/  ISETP.GE.AND P3, PT, R64, RZ, PT ;  /* 0x000000ff4000720c */ /* 0x000fe20003f66270 */
[----:B------:R-:W-:Y:S01]  /*5370*/  IMAD.MOV.U32 R62, RZ, RZ, R186 ;  /* 0x000000ffff3e7224 */ /* 0x000fe200078e00ba */
[----:B------:R-:W-:Y:S01]  /*5380*/  IABS R64, R68 ;  /* 0x0000004400407213 */ /* 0x000fe20000000000 */
[----:B------:R-:W-:Y:S01]  /*5390*/  @!P1 IMAD.IADD R176, R176, 0x1, -R3 ;  /* 0x00000001b0b09824 */ /* 0x000fe200078e0a03 */
[----:B------:R-:W-:Y:S01]  /*53a0*/  ISETP.GE.AND P1, PT, R63, RZ, PT ;  /* 0x000000ff3f00720c */ /* 0x000fe20003f26270 */
[----:B------:R-:W-:Y:S01]  /*53b0*/  IMAD.MOV R63, RZ, RZ, -R239 ;  /* 0x000000ffff3f7224 */ /* 0x000fe200078e0aef */
[----:B------:R-:W-:Y:S01]  /*53c0*/  IABS R239, R67 ;  /* 0x0000004300ef7213 */ /* 0x000fe20000000000 */
[----:B------:R-:W-:Y:S01]  /*53d0*/  IMAD.HI.U32 R235, R5, R236, RZ ;  /* 0x000000ec05eb7227 */ /* 0x000fe200078e00ff */
[----:B------:R-:W-:-:S03]  /*53e0*/  IABS R186, R71 ;  /* 0x0000004700ba7213 */ /* 0x000fc60000000000 */
[----:B------:R-:W-:Y:S01]  /*53f0*/  @!P4 IMAD.MOV R62, RZ, RZ, -R62 ;  /* 0x000000ffff3ec224 */ /* 0x000fe200078e0a3e */
[C---:B------:R-:W-:Y:S01]  /*5400*/  ISETP.GT.U32.AND P4, PT, R3.reuse, R124, PT ;  /* 0x0000007c0300720c */ /* 0x040fe20003f84070 */
[----:B------:R-:W-:Y:S02]  /*5410*/  IMAD R180, R3, R63, R180 ;  /* 0x0000003f03b47224 */ /* 0x000fe400078e02b4 */
[----:B------:R-:W-:Y:S02]  /*5420*/  IMAD.MOV R235, RZ, RZ, -R235 ;  /* 0x000000ffffeb7224 */ /* 0x000fe400078e0aeb */
[----:B------:R-:W-:Y:S02]  /*5430*/  IMAD.MOV.U32 R63, RZ, RZ, R182 ;  /* 0x000000ffff3f7224 */ /* 0x000fe400078e00b6 */
[----:B------:R-:W-:Y:S02]  /*5440*/  IMAD.MOV.U32 R182, RZ, RZ, R64 ;  /* 0x000000ffffb67224 */ /* 0x000fe400078e0040 */
[----:B------:R-:W-:-:S02]  /*5450*/  IMAD.MOV.U32 R64, RZ, RZ, R65 ;  /* 0x000000ffff407224 */ /* 0x000fc400078e0041 */
[----:B------:R-:W-:Y:S01]  /*5460*/  IMAD R236, R3, R235, R236 ;  /* 0x000000eb03ec7224 */ /* 0x000fe200078e02ec */
[----:B------:R-:W-:Y:S01]  /*5470*/  IABS R235, R72 ;  /* 0x0000004800eb7213 */ /* 0x000fe20000000000 */
[----:B------:R-:W-:Y:S02]  /*5480*/  @!P5 IMAD.IADD R181, R181, 0x1, -R3 ;  /* 0x00000001b5b5d824 */ /* 0x000fe400078e0a03 */
[----:B------:R-:W-:Y:S01]  /*5490*/  @!P6 IMAD.MOV R64, RZ, RZ, -R64 ;  /* 0x000000ffff40e224 */ /* 0x000fe200078e0a40 */
[C---:B------:R-:W-:Y:S01]  /*54a0*/  ISETP.GT.U32.AND P6, PT, R3.reuse, R180, PT ;  /* 0x000000b40300720c */ /* 0x040fe20003fc4070 */
[----:B------:R-:W-:Y:S01]  /*54b0*/  @!P2 IMAD.MOV R63, RZ, RZ, -R63 ;  /* 0x000000ffff3fa224 */ /* 0x000fe200078e0a3f */
[C---:B------:R-:W-:Y:S01]  /*54c0*/  ISETP.GT.U32.AND P2, PT, R3.reuse, R181, PT ;  /* 0x000000b50300720c */ /* 0x040fe20003f44070 */
[----:B------:R-:W-:Y:S01]  /*54d0*/  @!P4 IMAD.IADD R124, R124, 0x1, -R3 ;  /* 0x000000017c7cc824 */ /* 0x000fe200078e0a03 */
[C---:B------:R-:W-:Y:S01]  /*54e0*/  ISETP.GT.U32.AND P5, PT, R3.reuse, R236, PT ;  /* 0x000000ec0300720c */ /* 0x040fe20003fa4070 */
[----:B------:R-:W-:Y:S01]  /*54f0*/  IMAD.MOV.U32 R65, RZ, RZ, R176 ;  /* 0x000000ffff417224 */ /* 0x000fe200078e00b0 */
[----:B------:R-:W-:Y:S01]  /*5500*/  ISETP.GT.U32.AND P4, PT, R3, R175, PT ;  /* 0x000000af0300720c */ /* 0x000fe20003f84070 */
[----:B------:R-:W-:-:S04]  /*5510*/  IMAD.HI.U32 R176, R5, R239, RZ ;  /* 0x000000ef05b07227 */ /* 0x000fc800078e00ff */
[----:B------:R-:W-:Y:S01]  /*5520*/  @!P0 IMAD.MOV R65, RZ, RZ, -R65 ;  /* 0x000000ffff418224 */ /* 0x000fe200078e0a41 */
[----:B------:R-:W-:Y:S01]  /*5530*/  ISETP.GE.AND P0, PT, R66, RZ, PT ;  /* 0x000000ff4200720c */ /* 0x000fe20003f06270 */
[----:B------:R-:W-:-:S04]  /*5540*/  IMAD.HI.U32 R66, R5, R182, RZ ;  /* 0x000000b605427227 */ /* 0x000fc800078e00ff */
[--C-:B------:R-:W-:Y:S02]  /*5550*/  @!P6 IMAD.IADD R180, R180, 0x1, -R3.reuse ;  /* 0x00000001b4b4e824 */ /* 0x100fe400078e0a03 */
[--C-:B------:R-:W-:Y:S01]  /*5560*/  @!P2 IMAD.IADD R181, R181, 0x1, -R3.reuse ;  /* 0x00000001b5b5a824 */ /* 0x100fe200078e0a03 */
[----:B------:R-:W-:Y:S01]  /*5570*/  ISETP.GE.AND P2, PT, R69, RZ, PT ;  /* 0x000000ff4500720c */ /* 0x000fe20003f46270 */
[--C-:B------:R-:W-:Y:S01]  /*5580*/  @!P5 IMAD.IADD R236, R236, 0x1, -R3.reuse ;  /* 0x00000001ececd824 */ /* 0x100fe200078e0a03 */
[----:B------:R-:W-:Y:S01]  /*5590*/  ISETP.GE.AND P5, PT, R70, RZ, PT ;  /* 0x000000ff4600720c */ /* 0x000fe20003fa6270 */
[----:B------:R-:W-:Y:S02]  /*55a0*/  IMAD.MOV R69, RZ, RZ, -R66 ;  /* 0x000000ffff457224 */ /* 0x000fe400078e0a42 */
[----:B------:R-:W-:Y:S01]  /*55b0*/  @!P4 IMAD.IADD R175, R175, 0x1, -R3 ;  /* 0x00000001afafc824 */ /* 0x000fe200078e0a03 */
[C---:B------:R-:W-:Y:S01]  /*55c0*/  ISETP.GT.U32.AND P4, PT, R3.reuse, R180, PT ;  /* 0x000000b40300720c */ /* 0x040fe20003f84070 */
[----:B------:R-:W-:Y:S01]  /*55d0*/  IMAD.MOV.U32 R66, RZ, RZ, R124 ;  /* 0x000000ffff427224 */ /* 0x000fe200078e007c */
[C---:B------:R-:W-:Y:S01]  /*55e0*/  ISETP.GT.U32.AND P6, PT, R3.reuse, R236, PT ;  /* 0x000000ec0300720c */ /* 0x040fe20003fc4070 */
[----:B------:R-:W-:Y:S01]  /*55f0*/  IMAD.MOV R176, RZ, RZ, -R176 ;  /* 0x000000ffffb07224 */ /* 0x000fe200078e0ab0 */
[----:B------:R-:W-:Y:S01]  /*5600*/  IABS R124, R74 ;  /* 0x0000004a007c7213 */ /* 0x000fe20000000000 */
[----:B------:R-:W-:Y:S01]  /*5610*/  @!P1 IMAD.MOV R66, RZ, RZ, -R66 ;  /* 0x000000ffff429224 */ /* 0x000fe200078e0a42 */
[C---:B------:R-:W-:Y:S01]  /*5620*/  ISETP.GT.U32.AND P1, PT, R3.reuse, R175, PT ;  /* 0x000000af0300720c */ /* 0x040fe20003f24070 */
[----:B------:R-:W-:-:S02]  /*5630*/  IMAD R182, R3, R69, R182 ;  /* 0x0000004503b67224 */ /* 0x000fc400078e02b6 */
[----:B------:R-:W-:Y:S01]  /*5640*/  IMAD R239, R3, R176, R239 ;  /* 0x000000b003ef7224 */ /* 0x000fe200078e02ef */
[----:B------:R-:W-:Y:S01]  /*5650*/  IABS R176, R73 ;  /* 0x0000004900b07213 */ /* 0x000fe20000000000 */
[----:B------:R-:W-:-:S04]  /*5660*/  IMAD.HI.U32 R69, R5, R186, RZ ;  /* 0x000000ba05457227 */ /* 0x000fc800078e00ff */
[--C-:B------:R-:W-:Y:S01]  /*5670*/  @!P4 IMAD.IADD R180, R180, 0x1, -R3.reuse ;  /* 0x00000001b4b4c824 */ /* 0x100fe200078e0a03 */
[C---:B------:R-:W-:Y:S01]  /*5680*/  ISETP.GT.U32.AND P4, PT, R3.reuse, R182, PT ;  /* 0x000000b60300720c */ /* 0x040fe20003f84070 */
[--C-:B------:R-:W-:Y:S01]  /*5690*/  @!P6 IMAD.IADD R236, R236, 0x1, -R3.reuse ;  /* 0x00000001ecece824 */ /* 0x100fe200078e0a03 */
[----:B------:R-:W-:Y:S01]  /*56a0*/  ISETP.GT.U32.AND P6, PT, R3, R239, PT ;  /* 0x000000ef0300720c */ /* 0x000fe20003fc4070 */
[----:B------:R-:W-:Y:S01]  /*56b0*/  @!P1 IMAD.IADD R175, R175, 0x1, -R3 ;  /* 0x00000001afaf9824 */ /* 0x000fe200078e0a03 */
[----:B------:R-:W-:Y:S01]  /*56c0*/  ISETP.GE.AND P1, PT, R67, RZ, PT ;  /* 0x000000ff4300720c */ /* 0x000fe20003f26270 */
[----:B------:R-:W-:Y:S02]  /*56d0*/  IMAD.MOV R69, RZ, RZ, -R69 ;  /* 0x000000ffff457224 */ /* 0x000fe400078e0a45 */
[----:B------:R-:W-:-:S04]  /*56e0*/  IMAD.HI.U32 R67, R5, R124, RZ ;  /* 0x0000007c05437227 */ /* 0x000fc800078e00ff */
[----:B------:R-:W-:-:S04]  /*56f0*/  IMAD.HI.U32 R70, R5, R235, RZ ;  /* 0x000000eb05467227 */ /* 0x000fc800078e00ff */
[----:B------:R-:W-:Y:S02]  /*5700*/  IMAD R186, R3, R69, R186 ;  /* 0x0000004503ba7224 */ /* 0x000fe400078e02ba */
[----:B------:R-:W-:-:S04]  /*5710*/  IMAD.HI.U32 R69, R5, R176, RZ ;  /* 0x000000b005457227 */ /* 0x000fc800078e00ff */
[----:B------:R-:W-:Y:S02]  /*5720*/  IMAD.MOV R67, RZ, RZ, -R67 ;  /* 0x000000ffff437224 */ /* 0x000fe400078e0a43 */
[----:B------:R-:W-:Y:S02]  /*5730*/  IMAD.MOV R70, RZ, RZ, -R70 ;  /* 0x000000ffff467224 */ /* 0x000fe400078e0a46 */
[----:B------:R-:W-:Y:S01]  /*5740*/  @!P4 IMAD.IADD R182, R182, 0x1, -R3 ;  /* 0x00000001b6b6c824 */ /* 0x000fe200078e0a03 */
[----:B------:R-:W-:Y:S01]  /*5750*/  ISETP.GE.AND P4, PT, R68, RZ, PT ;  /* 0x000000ff4400720c */ /* 0x000fe20003f86270 */
[----:B------:R-:W-:Y:S01]  /*5760*/  IMAD.MOV R69, RZ, RZ, -R69 ;  /* 0x000000ffff457224 */ /* 0x000fe200078e0a45 */
[----:B------:R-:W-:Y:S01]  /*5770*/  IABS R68, R75 ;  /* 0x0000004b00447213 */ /* 0x000fe20000000000 */
[----:B------:R-:W-:Y:S02]  /*5780*/  IMAD R124, R3, R67, R124 ;  /* 0x00000043037c7224 */ /* 0x000fe400078e027c */
[----:B------:R-:W-:Y:S01]  /*5790*/  @!P6 IMAD.IADD R239, R239, 0x1, -R3 ;  /* 0x00000001efefe824 */ /* 0x000fe200078e0a03 */
[----:B------:R-:W-:Y:S01]  /*57a0*/  ISETP.GT.U32.AND P6, PT, R3, R186, PT ;  /* 0x000000ba0300720c */ /* 0x000fe20003fc4070 */
[----:B------:R-:W-:-:S02]  /*57b0*/  IMAD.MOV.U32 R67, RZ, RZ, R181 ;  /* 0x000000ffff437224 */ /* 0x000fc400078e00b5 */
[C---:B------:R-:W-:Y:S01]  /*57c0*/  IMAD R235, R3.reuse, R70, R235 ;  /* 0x0000004603eb7224 */ /* 0x040fe200078e02eb */
[----:B------:R-:W-:Y:S01]  /*57d0*/  IABS R70, R76 ;  /* 0x0000004c00467213 */ /* 0x000fe20000000000 */
[C---:B------:R-:W-:Y:S02]  /*57e0*/  IMAD R176, R3.reuse, R69, R176 ;  /* 0x0000004503b07224 */ /* 0x040fe400078e02b0 */
[----:B------:R-:W-:Y:S01]  /*57f0*/  @!P3 IMAD.MOV R67, RZ, RZ, -R67 ;  /* 0x000000ffff43b224 */ /* 0x000fe200078e0a43 */
[----:B------:R-:W-:Y:S01]  /*5800*/  ISETP.GT.U32.AND P3, PT, R3, R239, PT ;  /* 0x000000ef0300720c */ /* 0x000fe20003f64070 */
[----:B------:R-:W-:Y:S02]  /*5810*/  IMAD.MOV.U32 R69, RZ, RZ, R180 ;  /* 0x000000ffff457224 */ /* 0x000fe400078e00b4 */
[----:B------:R-:W-:Y:S02]  /*5820*/  IMAD.MOV.U32 R181, RZ, RZ, R68 ;  /* 0x000000ffffb57224 */ /* 0x000fe400078e0044 */
[----:B------:R-:W-:-:S02]  /*5830*/  IMAD.MOV.U32 R68, RZ, RZ, R236 ;  /* 0x000000ffff447224 */ /* 0x000fc400078e00ec */
[----:B------:R-:W-:Y:S02]  /*5840*/  IMAD.MOV.U32 R236, RZ, RZ, R70 ;  /* 0x000000ffffec7224 */ /* 0x000fe400078e0046 */
[----:B------:R-:W-:Y:S02]  /*5850*/  IMAD.MOV.U32 R70, RZ, RZ, R175 ;  /* 0x000000ffff467224 */ /* 0x000fe400078e00af */
[----:B------:R-:W-:Y:S01]  /*5860*/  @!P2 IMAD.MOV R69, RZ, RZ, -R69 ;  /* 0x000000ffff45a224 */ /* 0x000fe200078e0a45 */
[C---:B------:R-:W-:Y:S01]  /*5870*/  ISETP.GT.U32.AND P2, PT, R3.reuse, R235, PT ;  /* 0x000000eb0300720c */ /* 0x040fe20003f44070 */
[----:B------:R-:W-:Y:S01]  /*5880*/  @!P5 IMAD.MOV R70, RZ, RZ, -R70 ;  /* 0x000000ffff46d224 */ /* 0x000fe200078e0a46 */
[C---:B------:R-:W-:Y:S01]  /*5890*/  ISETP.GT.U32.AND P5, PT, R3.reuse, R176, PT ;  /* 0x000000b00300720c */ /* 0x040fe20003fa4070 */
[--C-:B------:R-:W-:Y:S01]  /*58a0*/  @!P6 IMAD.IADD R186, R186, 0x1, -R3.reuse ;  /* 0x00000001babae824 */ /* 0x100fe200078e0a03 */
[----:B------:R-:W-:Y:S01]  /*58b0*/  ISETP.GT.U32.AND P6, PT, R3, R182, PT ;  /* 0x000000b60300720c */ /* 0x000fe20003fc4070 */
[----:B------:R-:W-:Y:S01]  /*58c0*/  @!P3 IMAD.IADD R239, R239, 0x1, -R3 ;  /* 0x00000001efefb824 */ /* 0x000fe200078e0a03 */
[C---:B------:R-:W-:Y:S01]  /*58d0*/  ISETP.GT.U32.AND P3, PT, R3.reuse, R124, PT ;  /* 0x0000007c0300720c */ /* 0x040fe20003f64070 */
[----:B------:R-:W-:Y:S01]  /*58e0*/  @!P0 IMAD.MOV R68, RZ, RZ, -R68 ;  /* 0x000000ffff448224 */ /* 0x000fe200078e0a44 */
[----:B------:R-:W-:Y:S01]  /*58f0*/  ISETP.GT.U32.AND P0, PT, R3, R186, PT ;  /* 0x000000ba0300720c */ /* 0x000fe20003f04070 */
[----:B------:R-:W-:-:S04]  /*5900*/  IMAD.HI.U32 R180, R5, R181, RZ ;  /* 0x000000b505b47227 */ /* 0x000fc800078e00ff */
[--C-:B------:R-:W-:Y:S01]  /*5910*/  @!P2 IMAD.IADD R235, R235, 0x1, -R3.reuse ;  /* 0x00000001ebeba824 */ /* 0x100fe200078e0a03 */
[----:B------:R-:W-:Y:S01]  /*5920*/  ISETP.GE.AND P2, PT, R73, RZ, PT ;  /* 0x000000ff4900720c */ /* 0x000fe20003f46270 */
[----:B------:R-:W-:Y:S02]  /*5930*/  @!P5 IMAD.IADD R176, R176, 0x1, -R3 ;  /* 0x00000001b0b0d824 */ /* 0x000fe400078e0a03 */
[----:B------:R-:W-:Y:S01]  /*5940*/  IMAD.HI.U32 R175, R5, R236, RZ ;  /* 0x000000ec05af7227 */ /* 0x000fe200078e00ff */
[----:B------:R-:W-:-:S03]  /*5950*/  ISETP.GT.U32.AND P5, PT, R3, R235, PT ;  /* 0x000000eb0300720c */ /* 0x000fc60003fa4070 */
[----:B------:R-:W-:Y:S01]  /*5960*/  @!P6 IMAD.IADD R182, R182, 0x1, -R3 ;  /* 0x00000001b6b6e824 */ /* 0x000fe200078e0a03 */
[----:B------:R-:W-:Y:S01]  /*5970*/  ISETP.GE.AND P6, PT, R71, RZ, PT ;  /* 0x000000ff4700720c */ /* 0x000fe20003fc6270 */
[----:B------:R-:W-:Y:S01]  /*5980*/  IMAD.MOV.U32 R71, RZ, RZ, R239 ;  /* 0x000000ffff477224 */ /* 0x000fe200078e00ef */
[----:B------:R-:W-:Y:S01]  /*5990*/  IABS R239, R108 ;  /* 0x0000006c00ef7213 */ /* 0x000fe20000000000 */
[----:B------:R-:W-:Y:S02]  /*59a0*/  IMAD.MOV R180, RZ, RZ, -R180 ;  /* 0x000000ffffb47224 */ /* 0x000fe400078e0ab4 */
[----:B------:R-:W-:Y:S02]  /*59b0*/  IMAD.MOV R175, RZ, RZ, -R175 ;  /* 0x000000ffffaf7224 */ /* 0x000fe400078e0aaf */
[--C-:B------:R-:W-:Y:S02]  /*59c0*/  @!P3 IMAD.IADD R124, R124, 0x1, -R3.reuse ;  /* 0x000000017c7cb824 */ /* 0x100fe400078e0a03 */
[----:B------:R-:W-:Y:S01]  /*59d0*/  @!P0 IMAD.IADD R186, R186, 0x1, -R3 ;  /* 0x00000001baba8824 */ /* 0x000fe200078e0a03 */
[----:B------:R-:W-:Y:S01]  /*59e0*/  ISETP.GE.AND P0, PT, R72, RZ, PT ;  /* 0x000000ff4800720c */ /* 0x000fe20003f06270 */
[----:B------:R-:W-:Y:S01]  /*59f0*/  @!P1 IMAD.MOV R71, RZ, RZ, -R71 ;  /* 0x000000ffff479224 */ /* 0x000fe200078e0a47 */
[C---:B------:R-:W-:Y:S01]  /*5a00*/  ISETP.GT.U32.AND P1, PT, R3.reuse, R176, PT ;  /* 0x000000b00300720c */ /* 0x040fe20003f24070 */
[C---:B------:R-:W-:Y:S01]  /*5a10*/  IMAD R180, R3.reuse, R180, R181 ;  /* 0x000000b403b47224 */ /* 0x040fe200078e02b5 */
[C---:B------:R-:W-:Y:S01]  /*5a20*/  ISETP.GT.U32.AND P3, PT, R3.reuse, R124, PT ;  /* 0x0000007c0300720c */ /* 0x040fe20003f64070 */
[----:B------:R-:W-:Y:S01]  /*5a30*/  IMAD.MOV.U32 R72, RZ, RZ, R182 ;  /* 0x000000ffff487224 */ /* 0x000fe200078e00b6 */
[----:B------:R-:W-:Y:S01]  /*5a40*/  IABS R181, R83 ;  /* 0x0000005300b57213 */ /* 0x000fe20000000000 */
[C---:B------:R-:W-:Y:S01]  /*5a50*/  IMAD R175, R3.reuse, R175, R236 ;  /* 0x000000af03af7224 */ /* 0x040fe200078e02ec */
[----:B------:R-:W-:Y:S01]  /*5a60*/  IABS R236, R93 ;  /* 0x0000005d00ec7213 */ /* 0x000fe20000000000 */
[----:B------:R-:W-:Y:S01]  /*5a70*/  @!P4 IMAD.MOV R72, RZ, RZ, -R72 ;  /* 0x000000ffff48c224 */ /* 0x000fe200078e0a48 */
[----:B------:R-:W-:Y:S01]  /*5a80*/  ISETP.GT.U32.AND P4, PT, R3, R180, PT ;  /* 0x000000b40300720c */ /* 0x000fe20003f84070 */
[----:B------:R-:W-:Y:S01]  /*5a90*/  @!P5 IMAD.IADD R235, R235, 0x1, -R3 ;  /* 0x00000001ebebd824 */ /* 0x000fe200078e0a03 */
[----:B------:R-:W-:Y:S01]  /*5aa0*/  ISETP.GT.U32.AND P5, PT, R3, R175, PT ;  /* 0x000000af0300720c */ /* 0x000fe20003fa4070 */
[----:B------:R-:W-:-:S02]  /*5ab0*/  IMAD.MOV.U32 R73, RZ, RZ, R186 ;  /* 0x000000ffff497224 */ /* 0x000fc400078e00ba */
[----:B------:R-:W-:Y:S01]  /*5ac0*/  @!P1 IMAD.IADD R176, R176, 0x1, -R3 ;  /* 0x00000001b0b09824 */ /* 0x000fe200078e0a03 */
[----:B------:R-:W-:Y:S01]  /*5ad0*/  ISETP.GE.AND P1, PT, R75, RZ, PT ;  /* 0x000000ff4b00720c */ /* 0x000fe20003f26270 */
[----:B------:R-:W-:Y:S01]  /*5ae0*/  @!P6 IMAD.MOV R73, RZ, RZ, -R73 ;  /* 0x000000ffff49e224 */ /* 0x000fe200078e0a49 */
[----:B------:R-:W-:Y:S01]  /*5af0*/  ISETP.GE.AND P6, PT, R74, RZ, PT ;  /* 0x000000ff4a00720c */ /* 0x000fe20003fc6270 */
[----:B------:R-:W-:Y:S01]  /*5b00*/  IMAD.HI.U32 R74, R5, R181, RZ ;  /* 0x000000b5054a7227 */ /* 0x000fe200078e00ff */
[----:B------:R-:W-:-:S03]  /*5b10*/  IABS R75, R77 ;  /* 0x0000004d004b7213 */ /* 0x000fc60000000000 */
[--C-:B------:R-:W-:Y:S01]  /*5b20*/  @!P3 IMAD.IADD R124, R124, 0x1, -R3.reuse ;  /* 0x000000017c7cb824 */ /* 0x100fe200078e0a03 */
[----:B------:R-:W-:Y:S01]  /*5b30*/  ISETP.GE.AND P3, PT, R76, RZ, PT ;  /* 0x000000ff4c00720c */ /* 0x000fe20003f66270 */
[----:B------:R-:W-:Y:S02]  /*5b40*/  IMAD.MOV R76, RZ, RZ, -R74 ;  /* 0x000000ffff4c7224 */ /* 0x000fe400078e0a4a */
[----:B------:R-:W-:Y:S01]  /*5b50*/  @!P4 IMAD.IADD R180, R180, 0x1, -R3 ;  /* 0x00000001b4b4c824 */ /* 0x000fe200078e0a03 */
[----:B------:R-:W-:Y:S01]  /*5b60*/  ISETP.GE.AND P4, PT, R83, RZ, PT ;  /* 0x000000ff5300720c */ /* 0x000fe20003f86270 */
[----:B------:R-:W-:Y:S01]  /*5b70*/  IMAD.MOV.U32 R74, RZ, RZ, R235 ;  /* 0x000000ffff4a7224 */ /* 0x000fe200078e00eb */
[----:B------:R-:W-:Y:S01]  /*5b80*/  IABS R235, R91 ;  /* 0x0000005b00eb7213 */ /* 0x000fe20000000000 */
[----:B------:R-:W-:Y:S02]  /*5b90*/  @!P5 IMAD.IADD R175, R175, 0x1, -R3 ;  /* 0x00000001afafd824 */ /* 0x000fe400078e0a03 */
[----:B------:R-:W-:-:S02]  /*5ba0*/  IMAD.MOV.U32 R83, RZ, RZ, R75 ;  /* 0x000000ffff537224 */ /* 0x000fc400078e004b */
[C---:B------:R-:W-:Y:S01]  /*5bb0*/  IMAD R181, R3.reuse, R76, R181 ;  /* 0x0000004c03b57224 */ /* 0x040fe200078e02b5 */
[C---:B------:R-:W-:Y:S01]  /*5bc0*/  ISETP.GT.U32.AND P5, PT, R3.reuse, R175, PT ;  /* 0x000000af0300720c */ /* 0x040fe20003fa4070 */
[----:B------:R-:W-:Y:S01]  /*5bd0*/  IMAD.MOV.U32 R75, RZ, RZ, R176 ;  /* 0x000000ffff4b7224 */ /* 0x000fe200078e00b0 */
[----:B------:R-:W-:Y:S01]  /*5be0*/  IABS R176, R80 ;  /* 0x0000005000b07213 */ /* 0x000fe20000000000 */
[----:B------:R-:W-:Y:S01]  /*5bf0*/  @!P0 IMAD.MOV R74, RZ, RZ, -R74 ;  /* 0x000000ffff4a8224 */ /* 0x000fe200078e0a4a */
[C---:B------:R-:W-:Y:S01]  /*5c00*/  ISETP.GT.U32.AND P0, PT, R3.reuse, R180, PT ;  /* 0x000000b40300720c */ /* 0x040fe20003f04070 */
[----:B------:R-:W-:Y:S01]  /*5c10*/  @!P2 IMAD.MOV R75, RZ, RZ, -R75 ;  /* 0x000000ffff4ba224 */ /* 0x000fe200078e0a4b */
[----:B------:R-:W-:Y:S01]  /*5c20*/  ISETP.GT.U32.AND P2, PT, R3, R181, PT ;  /* 0x000000b50300720c */ /* 0x000fe20003f44070 */
[----:B------:R-:W-:-:S04]  /*5c30*/  IMAD.HI.U32 R182, R5, R83, RZ ;  /* 0x0000005305b67227 */ /* 0x000fc800078e00ff */
[----:B------:R-:W-:Y:S02]  /*5c40*/  IMAD.MOV R182, RZ, RZ, -R182 ;  /* 0x000000ffffb67224 */ /* 0x000fe400078e0ab6 */
[----:B------:R-:W-:-:S04]  /*5c50*/  IMAD.HI.U32 R186, R5, R176, RZ ;  /* 0x000000b005ba7227 */ /* 0x000fc800078e00ff */
[----:B------:R-:W-:Y:S02]  /*5c60*/  IMAD.MOV.U32 R76, RZ, RZ, R124 ;  /* 0x000000ffff4c7224 */ /* 0x000fe400078e007c */
[----:B------:R-:W-:Y:S01]  /*5c70*/  IMAD R124, R3, R182, R83 ;  /* 0x000000b6037c7224 */ /* 0x000fe200078e0253 */
[----:B------:R-:W-:Y:S01]  /*5c80*/  IABS R182, R78 ;  /* 0x0000004e00b67213 */ /* 0x000fe20000000000 */
[--C-:B------:R-:W-:Y:S01]  /*5c90*/  @!P0 IMAD.IADD R180, R180, 0x1, -R3.reuse ;  /* 0x00000001b4b48824 */ /* 0x100fe200078e0a03 */
[----:B------:R-:W-:Y:S01]  /*5ca0*/  IABS R83, R79 ;  /* 0x0000004f00537213 */ /* 0x000fe20000000000 */
[--C-:B------:R-:W-:Y:S01]  /*5cb0*/  @!P5 IMAD.IADD R175, R175, 0x1, -R3.reuse ;  /* 0x00000001afafd824 */ /* 0x100fe200078e0a03 */
[----:B------:R-:W-:Y:S01]  /*5cc0*/  ISETP.GT.U32.AND P5, PT, R3, R124, PT ;  /* 0x0000007c0300720c */ /* 0x000fe20003fa4070 */
[----:B------:R-:W-:Y:S01]  /*5cd0*/  IMAD.MOV R186, RZ, RZ, -R186 ;  /* 0x000000ffffba7224 */ /* 0x000fe200078e0aba */
[----:B------:R-:W-:Y:S01]  /*5ce0*/  ISETP.GE.AND P0, PT, R80, RZ, PT ;  /* 0x000000ff5000720c */ /* 0x000fe20003f06270 */
[----:B------:R-:W-:Y:S01]  /*5cf0*/  @!P6 IMAD.MOV R76, RZ, RZ, -R76 ;  /* 0x000000ffff4ce224 */ /* 0x000fe200078e0a4c */
[----:B------:R-:W-:Y:S01]  /*5d00*/  ISETP.GE.AND P6, PT, R77, RZ, PT ;  /* 0x000000ff4d00720c */ /* 0x000fe20003fc6270 */
[----:B------:R-:W-:Y:S01]  /*5d10*/  @!P2 IMAD.IADD R181, R181, 0x1, -R3 ;  /* 0x00000001b5b5a824 */ /* 0x000fe200078e0a03 */
[----:B------:R-:W-:Y:S01]  /*5d20*/  ISETP.GE.AND P2, PT, R78, RZ, PT ;  /* 0x000000ff4e00720c */ /* 0x000fe20003f46270 */
[----:B------:R-:W-:Y:S01]  /*5d30*/  IMAD.MOV.U32 R77, RZ, RZ, R180 ;  /* 0x000000ffff4d7224 */ /* 0x000fe200078e00b4 */
[----:B------:R-:W-:Y:S01]  /*5d40*/  IABS R180, R81 ;  /* 0x0000005100b47213 */ /* 0x000fe20000000000 */
[----:B------:R-:W-:Y:S01]  /*5d50*/  IMAD R186, R3, R186, R176 ;  /* 0x000000ba03ba7224 */ /* 0x000fe200078e02b0 */
[----:B------:R-:W-:Y:S01]  /*5d60*/  IABS R176, R82 ;  /* 0x0000005200b07213 */ /* 0x000fe20000000000 */
[----:B------:R-:W-:-:S02]  /*5d70*/  IMAD.MOV.U32 R78, RZ, RZ, R175 ;  /* 0x000000ffff4e7224 */ /* 0x000fc400078e00af */
[----:B------:R-:W-:Y:S01]  /*5d80*/  @!P1 IMAD.MOV R77, RZ, RZ, -R77 ;  /* 0x000000ffff4d9224 */ /* 0x000fe200078e0a4d */
[C---:B------:R-:W-:Y:S01]  /*5d90*/  ISETP.GT.U32.AND P1, PT, R3.reuse, R181, PT ;  /* 0x000000b50300720c */ /* 0x040fe20003f24070 */
[----:B------:R-:W-:Y:S01]  /*5da0*/  @!P3 IMAD.MOV R78, RZ, RZ, -R78 ;  /* 0x000000ffff4eb224 */ /* 0x000fe200078e0a4e */
[----:B------:R-:W-:Y:S01]  /*5db0*/  ISETP.GT.U32.AND P3, PT, R3, R186, PT ;  /* 0x000000ba0300720c */ /* 0x000fe20003f64070 */
[----:B------:R-:W-:Y:S02]  /*5dc0*/  @!P5 IMAD.IADD R124, R124, 0x1, -R3 ;  /* 0x000000017c7cd824 */ /* 0x000fe400078e0a03 */
[----:B------:R-:W-:-:S03]  /*5dd0*/  IMAD.HI.U32 R80, R5, R83, RZ ;  /* 0x0000005305507227 */ /* 0x000fc600078e00ff */
[----:B------:R-:W-:Y:S01]  /*5de0*/  ISETP.GT.U32.AND P5, PT, R3, R124, PT ;  /* 0x0000007c0300720c */ /* 0x000fe20003fa4070 */
[----:B------:R-:W-:Y:S02]  /*5df0*/  IMAD.MOV R80, RZ, RZ, -R80 ;  /* 0x000000ffff507224 */ /* 0x000fe400078e0a50 */
[----:B------:R-:W-:-:S04]  /*5e00*/  IMAD.HI.U32 R175, R5, R182, RZ ;  /* 0x000000b605af7227 */ /* 0x000fc800078e00ff */
[--C-:B------:R-:W-:Y:S01]  /*5e10*/  @!P1 IMAD.IADD R181, R181, 0x1, -R3.reuse ;  /* 0x00000001b5b59824 */ /* 0x100fe200078e0a03 */
[----:B------:R-:W-:Y:S01]  /*5e20*/  ISETP.GE.AND P1, PT, R79, RZ, PT ;  /* 0x000000ff4f00720c */ /* 0x000fe20003f26270 */
[----:B------:R-:W-:Y:S02]  /*5e30*/  @!P3 IMAD.IADD R186, R186, 0x1, -R3 ;  /* 0x00000001babab824 */ /* 0x000fe400078e0a03 */
[C---:B------:R-:W-:Y:S02]  /*5e40*/  IMAD R83, R3.reuse, R80, R83 ;  /* 0x0000005003537224 */ /* 0x040fe400078e0253 */
[----:B------:R-:W-:Y:S01]  /*5e50*/  IMAD.MOV.U32 R79, RZ, RZ, R181 ;  /* 0x000000ffff4f7224 */ /* 0x000fe200078e00b5 */
[C---:B------:R-:W-:Y:S01]  /*5e60*/  ISETP.GT.U32.AND P3, PT, R3.reuse, R186, PT ;  /* 0x000000ba0300720c */ /* 0x040fe20003f64070 */
[----:B------:R-:W-:Y:S02]  /*5e70*/  IMAD.MOV R175, RZ, RZ, -R175 ;  /* 0x000000ffffaf7224 */ /* 0x000fe400078e0aaf */
[----:B------:R-:W-:Y:S01]  /*5e80*/  @!P4 IMAD.MOV R79, RZ, RZ, -R79 ;  /* 0x000000ffff4fc224 */ /* 0x000fe200078e0a4f */
[C---:B------:R-:W-:Y:S01]  /*5e90*/  ISETP.GT.U32.AND P4, PT, R3.reuse, R83, PT ;  /* 0x000000530300720c */ /* 0x040fe20003f84070 */
[----:B------:R-:W-:-:S02]  /*5ea0*/  IMAD R182, R3, R175, R182 ;  /* 0x000000af03b67224 */ /* 0x000fc400078e02b6 */
[----:B------:R-:W-:Y:S02]  /*5eb0*/  @!P5 IMAD.IADD R124, R124, 0x1, -R3 ;  /* 0x000000017c7cd824 */ /* 0x000fe400078e0a03 */
[----:B------:R-:W-:Y:S01]  /*5ec0*/  IMAD.HI.U32 R175, R5, R180, RZ ;  /* 0x000000b405af7227 */ /* 0x000fe200078e00ff */
[----:B------:R-:W-:-:S03]  /*5ed0*/  ISETP.GT.U32.AND P5, PT, R3, R182, PT ;  /* 0x000000b60300720c */ /* 0x000fc60003fa4070 */
[----:B------:R-:W-:-:S04]  /*5ee0*/  IMAD.HI.U32 R181, R5, R176, RZ ;  /* 0x000000b005b57227 */ /* 0x000fc800078e00ff */
[----:B------:R-:W-:Y:S01]  /*5ef0*/  IMAD.MOV.U32 R80, RZ, RZ, R124 ;  /* 0x000000ffff507224 */ /* 0x000fe200078e007c */
[----:B------:R-:W-:Y:S01]  /*5f00*/  IABS R124, R95 ;  /* 0x0000005f007c7213 */ /* 0x000fe20000000000 */
[----:B------:R-:W-:Y:S02]  /*5f10*/  IMAD.MOV R175, RZ, RZ, -R175 ;  /* 0x000000ffffaf7224 */ /* 0x000fe400078e0aaf */
[----:B------:R-:W-:Y:S02]  /*5f20*/  IMAD.MOV R181, RZ, RZ, -R181 ;  /* 0x000000ffffb57224 */ /* 0x000fe400078e0ab5 */
[--C-:B------:R-:W-:Y:S02]  /*5f30*/  @!P3 IMAD.IADD R186, R186, 0x1, -R3.reuse ;  /* 0x00000001babab824 */ /* 0x100fe400078e0a03 */
[----:B------:R-:W-:Y:S01]  /*5f40*/  @!P6 IMAD.MOV R80, RZ, RZ, -R80 ;  /* 0x000000ffff50e224 */ /* 0x000fe200078e0a50 */
[----:B------:R-:W-:Y:S01]  /*5f50*/  ISETP.GE.AND P6, PT, R81, RZ, PT ;  /* 0x000000ff5100720c */ /* 0x000fe20003fc6270 */
[C---:B------:R-:W-:Y:S01]  /*5f60*/  IMAD R180, R3.reuse, R175, R180 ;  /* 0x000000af03b47224 */ /* 0x040fe200078e02b4 */
[----:B------:R-:W-:Y:S01]  /*5f70*/  IABS R175, R84 ;  /* 0x0000005400af7213 */ /* 0x000fe20000000000 */
[----:B------:R-:W-:Y:S01]  /*5f80*/  IMAD R176, R3, R181, R176 ;  /* 0x000000b503b07224 */ /* 0x000fe200078e02b0 */
[----:B------:R-:W-:Y:S01]  /*5f90*/  IABS R181, R85 ;  /* 0x0000005500b57213 */ /* 0x000fe20000000000 */
[----:B------:R-:W-:Y:S01]  /*5fa0*/  @!P4 IMAD.IADD R83, R83, 0x1, -R3 ;  /* 0x000000015353c824 */ /* 0x000fe200078e0a03 */
[----:B------:R-:W-:Y:S01]  /*5fb0*/  ISETP.GT.U32.AND P3, PT, R3, R180, PT ;  /* 0x000000b40300720c */ /* 0x000fe20003f64070 */
[----:B------:R-:W-:-:S02]  /*5fc0*/  IMAD.MOV.U32 R81, RZ, RZ, R186 ;  /* 0x000000ffff517224 */ /* 0x000fc400078e00ba */
[----:B------:R-:W-:Y:S01]  /*5fd0*/  IMAD.HI.U32 R186, R5, R175, RZ ;  /* 0x000000af05ba7227 */ /* 0x000fe200078e00ff */
[----:B------:R-:W-:-:S03]  /*5fe0*/  ISETP.GT.U32.AND P4, PT, R3, R83, PT ;  /* 0x000000530300720c */ /* 0x000fc60003f84070 */
[----:B------:R-:W-:Y:S01]  /*5ff0*/  @!P0 IMAD.MOV R81, RZ, RZ, -R81 ;  /* 0x000000ffff518224 */ /* 0x000fe200078e0a51 */
[C---:B------:R-:W-:Y:S01]  /*6000*/  ISETP.GT.U32.AND P0, PT, R3.reuse, R176, PT ;  /* 0x000000b00300720c */ /* 0x040fe20003f04070 */
[--C-:B------:R-:W-:Y:S02]  /*6010*/  @!P5 IMAD.IADD R182, R182, 0x1, -R3.reuse ;  /* 0x00000001b6b6d824 */ /* 0x100fe400078e0a03 */
[----:B------:R-:W-:Y:S02]  /*6020*/  IMAD.MOV R186, RZ, RZ, -R186 ;  /* 0x000000ffffba7224 */ /* 0x000fe400078e0aba */
[----:B------:R-:W-:Y:S01]  /*6030*/  @!P3 IMAD.IADD R180, R180, 0x1, -R3 ;  /* 0x00000001b4b4b824 */ /* 0x000fe200078e0a03 */
[C---:B------:R-:W-:Y:S01]  /*6040*/  ISETP.GT.U32.AND P5, PT, R3.reuse, R182, PT ;  /* 0x000000b60300720c */ /* 0x040fe20003fa4070 */
[----:B------:R-:W-:Y:S02]  /*6050*/  IMAD R175, R3, R186, R175 ;  /* 0x000000ba03af7224 */ /* 0x000fe400078e02af */
[----:B------:R-:W-:Y:S01]  /*6060*/  @!P4 IMAD.IADD R83, R83, 0x1, -R3 ;  /* 0x000000015353c824 */ /* 0x000fe200078e0a03 */
[----:B------:R-:W-:Y:S01]  /*6070*/  ISETP.GT.U32.AND P3, PT, R3, R180, PT ;  /* 0x000000b40300720c */ /* 0x000fe20003f64070 */
[----:B------:R-:W-:Y:S01]  /*6080*/  IMAD.HI.U32 R186, R5, R181, RZ ;  /* 0x000000b505ba7227 */ /* 0x000fe200078e00ff */
[----:B------:R-:W-:-:S03]  /*6090*/  ISETP.GT.U32.AND P4, PT, R3, R175, PT ;  /* 0x000000af0300720c */ /* 0x000fc60003f84070 */
[----:B------:R-:W-:Y:S02]  /*60a0*/  @!P0 IMAD.IADD R176, R176, 0x1, -R3 ;  /* 0x00000001b0b08824 */ /* 0x000fe400078e0a03 */
[----:B------:R-:W-:Y:S01]  /*60b0*/  @!P1 IMAD.MOV R83, RZ, RZ, -R83 ;  /* 0x000000ffff539224 */ /* 0x000fe200078e0a53 */
[----:B------:R-:W-:Y:S01]  /*60c0*/  ISETP.GE.AND P1, PT, R85, RZ, PT ;  /* 0x000000ff5500720c */ /* 0x000fe20003f26270 */
[----:B------:R-:W-:Y:S01]  /*60d0*/  @!P5 IMAD.IADD R182, R182, 0x1, -R3 ;  /* 0x00000001b6b6d824 */ /* 0x000fe200078e0a03 */
[----:B------:R-:W-:Y:S01]  /*60e0*/  ISETP.GT.U32.AND P0, PT, R3, R176, PT ;  /* 0x000000b00300720c */ /* 0x000fe20003f04070 */
[----:B------:R-:W-:Y:S01]  /*60f0*/  IMAD.MOV R186, RZ, RZ, -R186 ;  /* 0x000000ffffba7224 */ /* 0x000fe200078e0aba */
[----:B------:R-:W-:Y:S01]  /*6100*/  ISETP.GE.AND P5, PT, R82, RZ, PT ;  /* 0x000000ff5200720c */ /* 0x000fe20003fa6270 */
[----:B------:R-:W-:Y:S01]  /*6110*/  IMAD.MOV.U32 R82, RZ, RZ, R182 ;  /* 0x000000ffff527224 */ /* 0x000fe200078e00b6 */
[----:B------:R-:W-:Y:S01]  /*6120*/  IABS R85, R86 ;  /* 0x0000005600557213 */ /* 0x000fe20000000000 */
[----:B------:R-:W-:-:S04]  /*6130*/  IMAD.HI.U32 R182, R5, R124, RZ ;  /* 0x0000007c05b67227 */ /* 0x000fc800078e00ff */
[--C-:B------:R-:W-:Y:S02]  /*6140*/  @!P4 IMAD.IADD R175, R175, 0x1, -R3.reuse ;  /* 0x00000001afafc824 */ /* 0x100fe400078e0a03 */
[----:B------:R-:W-:Y:S01]  /*6150*/  @!P3 IMAD.IADD R180, R180, 0x1, -R3 ;  /* 0x00000001b4b4b824 */ /* 0x000fe200078e0a03 */
[----:B------:R-:W-:Y:S01]  /*6160*/  ISETP.GE.AND P3, PT, R95, RZ, PT ;  /* 0x000000ff5f00720c */ /* 0x000fe20003f66270 */
[----:B------:R-:W-:Y:S01]  /*6170*/  @!P2 IMAD.MOV R82, RZ, RZ, -R82 ;  /* 0x000000ffff52a224 */ /* 0x000fe200078e0a52 */
[----:B------:R-:W-:Y:S01]  /*6180*/  ISETP.GE.AND P2, PT, R84, RZ, PT ;  /* 0x000000ff5400720c */ /* 0x000fe20003f46270 */
[----:B------:R-:W-:Y:S01]  /*6190*/  IMAD.MOV R182, RZ, RZ, -R182 ;  /* 0x000000ffffb67224 */ /* 0x000fe200078e0ab6 */
[C---:B------:R-:W-:Y:S01]  /*61a0*/  ISETP.GT.U32.AND P4, PT, R3.reuse, R175, PT ;  /* 0x000000af0300720c */ /* 0x040fe20003f84070 */
[----:B------:R-:W-:Y:S01]  /*61b0*/  IMAD R95, R3, R186, R181 ;  /* 0x000000ba035f7224 */ /* 0x000fe200078e02b5 */
[----:B------:R-:W-:Y:S01]  /*61c0*/  IABS R181, R87 ;  /* 0x0000005700b57213 */ /* 0x000fe20000000000 */
[----:B------:R-:W-:-:S02]  /*61d0*/  @!P0 IMAD.IADD R176, R176, 0x1, -R3 ;  /* 0x00000001b0b08824 */ /* 0x000fc400078e0a03 */
[----:B------:R-:W-:Y:S01]  /*61e0*/  IMAD.MOV.U32 R84, RZ, RZ, R180 ;  /* 0x000000ffff547224 */ /* 0x000fe200078e00b4 */
[C---:B------:R-:W-:Y:S01]  /*61f0*/  ISETP.GT.U32.AND P0, PT, R3.reuse, R95, PT ;  /* 0x0000005f0300720c */ /* 0x040fe20003f04070 */
[----:B------:R-:W-:Y:S02]  /*6200*/  IMAD.MOV.U32 R180, RZ, RZ, R85 ;  /* 0x000000ffffb47224 */ /* 0x000fe400078e0055 */
[C---:B------:R-:W-:Y:S02]  /*6210*/  IMAD R124, R3.reuse, R182, R124 ;  /* 0x000000b6037c7224 */ /* 0x040fe400078e027c */
[----:B------:R-:W-:Y:S02]  /*6220*/  IMAD.MOV.U32 R85, RZ, RZ, R176 ;  /* 0x000000ffff557224 */ /* 0x000fe400078e00b0 */
[----:B------:R-:W-:Y:S01]  /*6230*/  @!P6 IMAD.MOV R84, RZ, RZ, -R84 ;  /* 0x000000ffff54e224 */ /* 0x000fe200078e0a54 */
[----:B------:R-:W-:Y:S01]  /*6240*/  ISETP.GE.AND P6, PT, R86, RZ, PT ;  /* 0x000000ff5600720c */ /* 0x000fe20003fc6270 */
[----:B------:R-:W-:Y:S01]  /*6250*/  @!P5 IMAD.MOV R85, RZ, RZ, -R85 ;  /* 0x000000ffff55d224 */ /* 0x000fe200078e0a55 */
[----:B------:R-:W-:Y:S01]  /*6260*/  ISETP.GT.U32.AND P5, PT, R3, R124, PT ;  /* 0x0000007c0300720c */ /* 0x000fe20003fa4070 */
[----:B------:R-:W-:Y:S01]  /*6270*/  IMAD.HI.U32 R176, R5, R180, RZ ;  /* 0x000000b405b07227 */ /* 0x000fe200078e00ff */
[----:B------:R-:W-:-:S03]  /*6280*/  IABS R86, R88 ;  /* 0x0000005800567213 */ /* 0x000fc60000000000 */
[----:B------:R-:W-:Y:S02]  /*6290*/  IMAD.MOV R176, RZ, RZ, -R176 ;  /* 0x000000ffffb07224 */ /* 0x000fe400078e0ab0 */
[--C-:B------:R-:W-:Y:S01]  /*62a0*/  @!P4 IMAD.IADD R175, R175, 0x1, -R3.reuse ;  /* 0x00000001afafc824 */ /* 0x100fe200078e0a03 */
[----:B------:R-:W-:Y:S01]  /*62b0*/  ISETP.GE.AND P4, PT, R87, RZ, PT ;  /* 0x000000ff5700720c */ /* 0x000fe20003f86270 */
[----:B------:R-:W-:Y:S02]  /*62c0*/  IMAD.MOV.U32 R87, RZ, RZ, R86 ;  /* 0x000000ffff577224 */ /* 0x000fe400078e0056 */
[----:B------:R-:W-:Y:S01]  /*62d0*/  IMAD R176, R3, R176, R180 ;  /* 0x000000b003b07224 */ /* 0x000fe200078e02b4 */
[----:B------:R-:W-:Y:S01]  /*62e0*/  IABS R180, R89 ;  /* 0x0000005900b47213 */ /* 0x000fe20000000000 */
[----:B------:R-:W-:Y:S02]  /*62f0*/  @!P0 IMAD.IADD R95, R95, 0x1, -R3 ;  /* 0x000000015f5f8824 */ /* 0x000fe400078e0a03 */
[----:B------:R-:W-:-:S02]  /*6300*/  IMAD.MOV.U32 R86, RZ, RZ, R175 ;  /* 0x000000ffff567224 */ /* 0x000fc400078e00af */
[----:B------:R-:W-:Y:S01]  /*6310*/  @!P5 IMAD.IADD R124, R124, 0x1, -R3 ;  /* 0x000000017c7cd824 */ /* 0x000fe200078e0a03 */
[C---:B------:R-:W-:Y:S01]  /*6320*/  ISETP.GT.U32.AND P0, PT, R3.reuse, R95, PT ;  /* 0x0000005f0300720c */ /* 0x040fe20003f04070 */
[----:B------:R-:W-:Y:S01]  /*6330*/  @!P2 IMAD.MOV R86, RZ, RZ, -R86 ;  /* 0x000000ffff56a224 */ /* 0x000fe200078e0a56 */
[----:B------:R-:W-:Y:S01]  /*6340*/  ISETP.GT.U32.AND P2, PT, R3, R176, PT ;  /* 0x000000b00300720c */ /* 0x000fe20003f44070 */
[----:B------:R-:W-:Y:S01]  /*6350*/  IMAD.HI.U32 R186, R5, R181, RZ ;  /* 0x000000b505ba7227 */ /* 0x000fe200078e00ff */
[----:B------:R-:W-:-:S03]  /*6360*/  ISETP.GT.U32.AND P5, PT, R3, R124, PT ;  /* 0x0000007c0300720c */ /* 0x000fc60003fa4070 */
[----:B------:R-:W-:-:S04]  /*6370*/  IMAD.HI.U32 R182, R5, R87, RZ ;  /* 0x0000005705b67227 */ /* 0x000fc800078e00ff */
[----:B------:R-:W-:Y:S02]  /*6380*/  IMAD.MOV R186, RZ, RZ, -R186 ;  /* 0x000000ffffba7224 */ /* 0x000fe400078e0aba */
[----:B------:R-:W-:Y:S02]  /*6390*/  IMAD.MOV R182, RZ, RZ, -R182 ;  /* 0x000000ffffb67224 */ /* 0x000fe400078e0ab6 */
[C---:B------:R-:W-:Y:S02]  /*63a0*/  IMAD R181, R3.reuse, R186, R181 ;  /* 0x000000ba03b57224 */ /* 0x040fe400078e02b5 */
[----:B------:R-:W-:Y:S01]  /*63b0*/  IMAD R175, R3, R182, R87 ;  /* 0x000000b603af7224 */ /* 0x000fe200078e0257 */
[----:B------:R-:W-:Y:S01]  /*63c0*/  IABS R182, R90 ;  /* 0x0000005a00b67213 */ /* 0x000fe20000000000 */
[--C-:B------:R-:W-:Y:S01]  /*63d0*/  @!P0 IMAD.IADD R95, R95, 0x1, -R3.reuse ;  /* 0x000000015f5f8824 */ /* 0x100fe200078e0a03 */
[----:B------:R-:W-:Y:S01]  /*63e0*/  ISETP.GT.U32.AND P0, PT, R3, R181, PT ;  /* 0x000000b50300720c */ /* 0x000fe20003f04070 */
[----:B------:R-:W-:-:S02]  /*63f0*/  @!P2 IMAD.IADD R176, R176, 0x1, -R3 ;  /* 0x00000001b0b0a824 */ /* 0x000fc400078e0a03 */
[----:B------:R-:W-:Y:S01]  /*6400*/  @!P5 IMAD.IADD R124, R124, 0x1, -R3 ;  /* 0x000000017c7cd824 */ /* 0x000fe200078e0a03 */
[C---:B------:R-:W-:Y:S01]  /*6410*/  ISETP.GT.U32.AND P5, PT, R3.reuse, R175, PT ;  /* 0x000000af0300720c */ /* 0x040fe20003fa4070 */
[----:B------:R-:W-:Y:S01]  /*6420*/  IMAD.MOV.U32 R87, RZ, RZ, R95 ;  /* 0x000000ffff577224 */ /* 0x000fe200078e005f */
[----:B------:R-:W-:Y:S01]  /*6430*/  ISETP.GT.U32.AND P2, PT, R3, R176, PT ;  /* 0x000000b00300720c */ /* 0x000fe20003f44070 */
[----:B------:R-:W-:-:S04]  /*6440*/  IMAD.HI.U32 R186, R5, R180, RZ ;  /* 0x000000b405ba7227 */ /* 0x000fc800078e00ff */
[----:B------:R-:W-:Y:S01]  /*6450*/  @!P1 IMAD.MOV R87, RZ, RZ, -R87 ;  /* 0x000000ffff579224 */ /* 0x000fe200078e0a57 */
[----:B------:R-:W-:Y:S01]  /*6460*/  ISETP.GE.AND P1, PT, R88, RZ, PT ;  /* 0x000000ff5800720c */ /* 0x000fe20003f26270 */
[----:B------:R-:W-:Y:S02]  /*6470*/  IMAD.MOV R88, RZ, RZ, -R186 ;  /* 0x000000ffff587224 */ /* 0x000fe400078e0aba */
[----:B------:R-:W-:Y:S02]  /*6480*/  IMAD.MOV.U32 R95, RZ, RZ, R235 ;  /* 0x000000ffff5f7224 */ /* 0x000fe400078e00eb */
[----:B------:R-:W-:-:S04]  /*6490*/  IMAD.HI.U32 R186, R5, R182, RZ ;  /* 0x000000b605ba7227 */ /* 0x000fc800078e00ff */
[----:B------:R-:W-:Y:S01]  /*64a0*/  @!P0 IMAD.IADD R181, R181, 0x1, -R3 ;  /* 0x00000001b5b58824 */ /* 0x000fe200078e0a03 */
[----:B------:R-:W-:Y:S01]  /*64b0*/  ISETP.GE.AND P0, PT, R89, RZ, PT ;  /* 0x000000ff5900720c */ /* 0x000fe20003f06270 */
[----:B------:R-:W-:Y:S02]  /*64c0*/  IMAD R180, R3, R88, R180 ;  /* 0x0000005803b47224 */ /* 0x000fe400078e02b4 */
[----:B------:R-:W-:-:S04]  /*64d0*/  IMAD.HI.U32 R89, R5, R95, RZ ;  /* 0x0000005f05597227 */ /* 0x000fc800078e00ff */
[----:B------:R-:W-:Y:S02]  /*64e0*/  IMAD.MOV.U32 R88, RZ, RZ, R124 ;  /* 0x000000ffff587224 */ /* 0x000fe400078e007c */
[----:B------:R-:W-:Y:S02]  /*64f0*/  IMAD.MOV R124, RZ, RZ, -R186 ;  /* 0x000000ffff7c7224 */ /* 0x000fe400078e0aba */
[--C-:B------:R-:W-:Y:S01]  /*6500*/  @!P5 IMAD.IADD R175, R175, 0x1, -R3.reuse ;  /* 0x00000001afafd824 */ /* 0x100fe200078e0a03 */
[C---:B------:R-:W-:Y:S01]  /*6510*/  ISETP.GT.U32.AND P5, PT, R3.reuse, R181, PT ;  /* 0x000000b50300720c */ /* 0x040fe20003fa4070 */
[----:B------:R-:W-:Y:S01]  /*6520*/  @!P2 IMAD.IADD R176, R176, 0x1, -R3 ;  /* 0x00000001b0b0a824 */ /* 0x000fe200078e0a03 */
[C---:B------:R-:W-:Y:S01]  /*6530*/  ISETP.GT.U32.AND P2, PT, R3.reuse, R180, PT ;  /* 0x000000b40300720c */ /* 0x040fe20003f44070 */
[----:B------:R-:W-:Y:S02]  /*6540*/  IMAD.MOV R186, RZ, RZ, -R89 ;  /* 0x000000ffffba7224 */ /* 0x000fe400078e0a59 */
[----:B------:R-:W-:Y:S01]  /*6550*/  IMAD R124, R3, R124, R182 ;  /* 0x0000007c037c7224 */ /* 0x000fe200078e02b6 */
[----:B------:R-:W-:Y:S01]  /*6560*/  IABS R182, R92 ;  /* 0x0000005c00b67213 */ /* 0x000fe20000000000 */
[----:B------:R-:W-:-:S02]  /*6570*/  IMAD.MOV.U32 R89, RZ, RZ, R176 ;  /* 0x000000ffff597224 */ /* 0x000fc400078e00b0 */
[C---:B------:R-:W-:Y:S01]  /*6580*/  IMAD R95, R3.reuse, R186, R95 ;  /* 0x000000ba035f7224 */ /* 0x040fe200078e025f */
[----:B------:R-:W-:Y:S01]  /*6590*/  IABS R186, R94 ;  /* 0x0000005e00ba7213 */ /* 0x000fe20000000000 */
[----:B------:R-:W-:Y:S01]  /*65a0*/  @!P6 IMAD.MOV R89, RZ, RZ, -R89 ;  /* 0x000000ffff59e224 */ /* 0x000fe200078e0a59 */
[C---:B------:R-:W-:Y:S01]  /*65b0*/  ISETP.GT.U32.AND P6, PT, R3.reuse, R124, PT ;  /* 0x0000007c0300720c */ /* 0x040fe20003fc4070 */
[----:B------:R-:W-:Y:S01]  /*65c0*/  @!P3 IMAD.MOV R88, RZ, RZ, -R88 ;  /* 0x000000ffff58b224 */ /* 0x000fe200078e0a58 */
[----:B------:R-:W-:Y:S01]  /*65d0*/  ISETP.GT.U32.AND P3, PT, R3, R175, PT ;  /* 0x000000af0300720c */ /* 0x000fe20003f64070 */
[--C-:B------:R-:W-:Y:S01]  /*65e0*/  @!P5 IMAD.IADD R181, R181, 0x1, -R3.reuse ;  /* 0x00000001b5b5d824 */ /* 0x100fe200078e0a03 */
[----:B------:R-:W-:Y:S01]  /*65f0*/  ISETP.GT.U32.AND P5, PT, R3, R95, PT ;  /* 0x0000005f0300720c */ /* 0x000fe20003fa4070 */
[----:B------:R-:W-:Y:S01]  /*6600*/  @!P2 IMAD.IADD R180, R180, 0x1, -R3 ;  /* 0x00000001b4b4a824 */ /* 0x000fe200078e0a03 */
[----:B------:R-:W-:Y:S01]  /*6610*/  ISETP.GE.AND P2, PT, R91, RZ, PT ;  /* 0x000000ff5b00720c */ /* 0x000fe20003f46270 */
[----:B------:R-:W-:-:S02]  /*6620*/  IMAD.MOV.U32 R176, RZ, RZ, R182 ;  /* 0x000000ffffb07224 */ /* 0x000fc400078e00b6 */
[----:B------:R-:W-:Y:S02]  /*6630*/  IMAD.MOV.U32 R182, RZ, RZ, R186 ;  /* 0x000000ffffb67224 */ /* 0x000fe400078e00ba */
[----:B------:R-:W-:-:S04]  /*6640*/  IMAD.HI.U32 R235, R5, R176, RZ ;  /* 0x000000b005eb7227 */ /* 0x000fc800078e00ff */
[--C-:B------:R-:W-:Y:S01]  /*6650*/  @!P6 IMAD.IADD R124, R124, 0x1, -R3.reuse ;  /* 0x000000017c7ce824 */ /* 0x100fe200078e0a03 */
[----:B------:R-:W-:Y:S01]  /*6660*/  ISETP.GT.U32.AND P6, PT, R3, R180, PT ;  /* 0x000000b40300720c */ /* 0x000fe20003fc4070 */
[----:B------:R-:W-:Y:S01]  /*6670*/  @!P3 IMAD.IADD R175, R175, 0x1, -R3 ;  /* 0x00000001afafb824 */ /* 0x000fe200078e0a03 */
[----:B------:R-:W-:Y:S01]  /*6680*/  ISETP.GE.AND P3, PT, R90, RZ, PT ;  /* 0x000000ff5a00720c */ /* 0x000fe20003f66270 */
[----:B------:R-:W-:Y:S02]  /*6690*/  IMAD.MOV R235, RZ, RZ, -R235 ;  /* 0x000000ffffeb7224 */ /* 0x000fe400078e0aeb */
[----:B------:R-:W-:Y:S01]  /*66a0*/  @!P5 IMAD.IADD R95, R95, 0x1, -R3 ;  /* 0x000000015f5fd824 */ /* 0x000fe200078e0a03 */
[----:B------:R-:W-:Y:S01]  /*66b0*/  ISETP.GT.U32.AND P5, PT, R3, R124, PT ;  /* 0x0000007c0300720c */ /* 0x000fe20003fa4070 */
[----:B------:R-:W-:-:S04]  /*66c0*/  IMAD.HI.U32 R186, R5, R182, RZ ;  /* 0x000000b605ba7227 */ /* 0x000fc800078e00ff */
[----:B------:R-:W-:Y:S02]  /*66d0*/  IMAD.MOV.U32 R91, RZ, RZ, R175 ;  /* 0x000000ffff5b7224 */ /* 0x000fe400078e00af */
[C---:B------:R-:W-:Y:S01]  /*66e0*/  IMAD R175, R3.reuse, R235, R176 ;  /* 0x000000eb03af7224 */ /* 0x040fe200078e02b0 */
[----:B------:R-:W-:Y:S01]  /*66f0*/  IABS R176, R97 ;  /* 0x0000006100b07213 */ /* 0x000fe20000000000 */
[----:B------:R-:W-:Y:S02]  /*6700*/  IMAD.MOV.U32 R90, RZ, RZ, R181 ;  /* 0x000000ffff5a7224 */ /* 0x000fe400078e00b5 */
[----:B------:R-:W-:Y:S02]  /*6710*/  IMAD.MOV R186, RZ, RZ, -R186 ;  /* 0x000000ffffba7224 */ /* 0x000fe400078e0aba */
[----:B------:R-:W-:Y:S01]  /*6720*/  IMAD.MOV.U32 R181, RZ, RZ, R236 ;  /* 0x000000ffffb57224 */ /* 0x000fe200078e00ec */
[----:B------:R-:W-:Y:S01]  /*6730*/  IABS R236, R96 ;  /* 0x0000006000ec7213 */ /* 0x000fe20000000000 */
[----:B------:R-:W-:Y:S01]  /*6740*/  @!P1 IMAD.MOV R91, RZ, RZ, -R91 ;  /* 0x000000ffff5b9224 */ /* 0x000fe200078e0a5b */
[----:B------:R-:W-:Y:S01]  /*6750*/  ISETP.GE.AND P1, PT, R92, RZ, PT ;  /* 0x000000ff5c00720c */ /* 0x000fe20003f26270 */
[----:B------:R-:W-:Y:S01]  /*6760*/  @!P6 IMAD.IADD R180, R180, 0x1, -R3 ;  /* 0x00000001b4b4e824 */ /* 0x000fe200078e0a03 */
[C---:B------:R-:W-:Y:S01]  /*6770*/  ISETP.GT.U32.AND P6, PT, R3.reuse, R175, PT ;  /* 0x000000af0300720c */ /* 0x040fe20003fc4070 */
[----:B------:R-:W-:Y:S01]  /*6780*/  IMAD R182, R3, R186, R182 ;  /* 0x000000ba03b67224 */ /* 0x000fe200078e02b6 */
[----:B------:R-:W-:Y:S01]  /*6790*/  IABS R186, R105 ;  /* 0x0000006900ba7213 */ /* 0x000fe20000000000 */
[----:B------:R-:W-:-:S04]  /*67a0*/  IMAD.HI.U32 R92, R5, R181, RZ ;  /* 0x000000b5055c7227 */ /* 0x000fc800078e00ff */
[----:B------:R-:W-:Y:S01]  /*67b0*/  @!P4 IMAD.MOV R90, RZ, RZ, -R90 ;  /* 0x000000ffff5ac224 */ /* 0x000fe200078e0a5a */
[C---:B------:R-:W-:Y:S01]  /*67c0*/  ISETP.GT.U32.AND P4, PT, R3.reuse, R95, PT ;  /* 0x0000005f0300720c */ /* 0x040fe20003f84070 */
[----:B------:R-:W-:Y:S02]  /*67d0*/  IMAD.MOV R92, RZ, RZ, -R92 ;  /* 0x000000ffff5c7224 */ /* 0x000fe400078e0a5c */
[----:B------:R-:W-:Y:S01]  /*67e0*/  @!P5 IMAD.IADD R124, R124, 0x1, -R3 ;  /* 0x000000017c7cd824 */ /* 0x000fe200078e0a03 */
[C---:B------:R-:W-:Y:S01]  /*67f0*/  ISETP.GT.U32.AND P5, PT, R3.reuse, R182, PT ;  /* 0x000000b60300720c */ /* 0x040fe20003fa4070 */
[----:B------:R-:W-:Y:S02]  /*6800*/  IMAD R181, R3, R92, R181 ;  /* 0x0000005c03b57224 */ /* 0x000fe400078e02b5 */
[----:B------:R-:W-:Y:S02]  /*6810*/  @!P6 IMAD.IADD R175, R175, 0x1, -R3 ;  /* 0x00000001afafe824 */ /* 0x000fe400078e0a03 */
[----:B------:R-:W-:Y:S01]  /*6820*/  IMAD.HI.U32 R235, R5, R176, RZ ;  /* 0x000000b005eb7227 */ /* 0x000fe200078e00ff */
[----:B------:R-:W-:-:S03]  /*6830*/  ISETP.GT.U32.AND P6, PT, R3, R181, PT ;  /* 0x000000b50300720c */ /* 0x000fc60003fc4070 */
[----:B------:R-:W-:Y:S01]  /*6840*/  @!P4 IMAD.IADD R95, R95, 0x1, -R3 ;  /* 0x000000015f5fc824 */ /* 0x000fe200078e0a03 */
[----:B------:R-:W-:Y:S01]  /*6850*/  ISETP.GE.AND P4, PT, R94, RZ, PT ;  /* 0x000000ff5e00720c */ /* 0x000fe20003f86270 */
[----:B------:R-:W-:-:S04]  /*6860*/  IMAD.HI.U32 R94, R5, R236, RZ ;  /* 0x000000ec055e7227 */ /* 0x000fc800078e00ff */
[--C-:B------:R-:W-:Y:S01]  /*6870*/  @!P5 IMAD.IADD R182, R182, 0x1, -R3.reuse ;  /* 0x00000001b6b6d824 */ /* 0x100fe200078e0a03 */
[----:B------:R-:W-:Y:S01]  /*6880*/  ISETP.GT.U32.AND P5, PT, R3, R175, PT ;  /* 0x000000af0300720c */ /* 0x000fe20003fa4070 */
[----:B------:R-:W-:Y:S02]  /*6890*/  IMAD.MOV R94, RZ, RZ, -R94 ;  /* 0x000000ffff5e7224 */ /* 0x000fe400078e0a5e */
[----:B------:R-:W-:Y:S02]  /*68a0*/  @!P6 IMAD.IADD R181, R181, 0x1, -R3 ;  /* 0x00000001b5b5e824 */ /* 0x000fe400078e0a03 */
[----:B------:R-:W-:Y:S02]  /*68b0*/  IMAD.MOV.U32 R92, RZ, RZ, R180 ;  /* 0x000000ffff5c7224 */ /* 0x000fe400078e00b4 */
[----:B------:R-:W-:Y:S01]  /*68c0*/  IMAD.MOV R235, RZ, RZ, -R235 ;  /* 0x000000ffffeb7224 */ /* 0x000fe200078e0aeb */
[C---:B------:R-:W-:Y:S01]  /*68d0*/  ISETP.GT.U32.AND P6, PT, R3.reuse, R181, PT ;  /* 0x000000b50300720c */ /* 0x040fe20003fc4070 */
[----:B------:R-:W-:Y:S01]  /*68e0*/  IMAD R180, R3, R94, R236 ;  /* 0x0000005e03b47224 */ /* 0x000fe200078e02ec */
[----:B------:R-:W-:Y:S01]  /*68f0*/  IABS R94, R98 ;  /* 0x00000062005e7213 */ /* 0x000fe20000000000 */
[----:B------:R-:W-:Y:S01]  /*6900*/  @!P0 IMAD.MOV R92, RZ, RZ, -R92 ;  /* 0x000000ffff5c8224 */ /* 0x000fe200078e0a5c */
[----:B------:R-:W-:Y:S01]  /*6910*/  ISETP.GE.AND P0, PT, R93, RZ, PT ;  /* 0x000000ff5d00720c */ /* 0x000fe20003f06270 */
[----:B------:R-:W-:Y:S01]  /*6920*/  IMAD R176, R3, R235, R176 ;  /* 0x000000eb03b07224 */ /* 0x000fe200078e02b0 */
[----:B------:R-:W-:Y:S01]  /*6930*/  IABS R236, R101 ;  /* 0x0000006500ec7213 */ /* 0x000fe20000000000 */
[----:B------:R-:W-:-:S04]  /*6940*/  IMAD.HI.U32 R235, R5, R186, RZ ;  /* 0x000000ba05eb7227 */ /* 0x000fc800078e00ff */
[----:B------:R-:W-:Y:S01]  /*6950*/  @!P5 IMAD.IADD R175, R175, 0x1, -R3 ;  /* 0x00000001afafd824 */ /* 0x000fe200078e0a03 */
[----:B------:R-:W-:Y:S01]  /*6960*/  ISETP.GT.U32.AND P5, PT, R3, R180, PT ;  /* 0x000000b40300720c */ /* 0x000fe20003fa4070 */
[----:B------:R-:W-:Y:S02]  /*6970*/  IMAD.MOV.U32 R93, RZ, RZ, R124 ;  /* 0x000000ffff5d7224 */ /* 0x000fe400078e007c */
[----:B------:R-:W-:Y:S02]  /*6980*/  IMAD.MOV.U32 R124, RZ, RZ, R94 ;  /* 0x000000ffff7c7224 */ /* 0x000fe400078e005e */
[----:B------:R-:W-:Y:S02]  /*6990*/  IMAD.MOV.U32 R94, RZ, RZ, R95 ;  /* 0x000000ffff5e7224 */ /* 0x000fe400078e005f */
[----:B------:R-:W-:Y:S02]  /*69a0*/  IMAD.MOV R235, RZ, RZ, -R235 ;  /* 0x000000ffffeb7224 */ /* 0x000fe400078e0aeb */
[----:B------:R-:W-:-:S02]  /*69b0*/  IMAD.MOV.U32 R95, RZ, RZ, R175 ;  /* 0x000000ffff5f7224 */ /* 0x000fc400078e00af */
[C---:B------:R-:W-:Y:S01]  /*69c0*/  IMAD R175, R3.reuse, R235, R186 ;  /* 0x000000eb03af7224 */ /* 0x040fe200078e02ba */
[----:B------:R-:W-:Y:S01]  /*69d0*/  IABS R186, R99 ;  /* 0x0000006300ba7213 */ /* 0x000fe20000000000 */
[----:B------:R-:W-:Y:S01]  /*69e0*/  @!P1 IMAD.MOV R95, RZ, RZ, -R95 ;  /* 0x000000ffff5f9224 */ /* 0x000fe200078e0a5f */
[C---:B------:R-:W-:Y:S01]  /*69f0*/  ISETP.GT.U32.AND P1, PT, R3.reuse, R176, PT ;  /* 0x000000b00300720c */ /* 0x040fe20003f24070 */
[----:B------:R-:W-:Y:S01]  /*6a00*/  @!P3 IMAD.MOV R93, RZ, RZ, -R93 ;  /* 0x000000ffff5db224 */ /* 0x000fe200078e0a5d */
[----:B------:R-:W-:Y:S01]  /*6a10*/  ISETP.GT.U32.AND P3, PT, R3, R182, PT ;  /* 0x000000b60300720c */ /* 0x000fe20003f64070 */
[----:B------:R-:W-:Y:S01]  /*6a20*/  @!P6 IMAD.IADD R181, R181, 0x1, -R3 ;  /* 0x00000001b5b5e824 */ /* 0x000fe200078e0a03 */
[----:B------:R-:W-:Y:S01]  /*6a30*/  ISETP.GT.U32.AND P6, PT, R3, R175, PT ;  /* 0x000000af0300720c */ /* 0x000fe20003fc4070 */
[----:B------:R-:W-:Y:S01]  /*6a40*/  @!P2 IMAD.MOV R94, RZ, RZ, -R94 ;  /* 0x000000ffff5ea224 */ /* 0x000fe200078e0a5e */
[----:B------:R-:W-:Y:S01]  /*6a50*/  ISETP.GE.AND P2, PT, R96, RZ, PT ;  /* 0x000000ff6000720c */ /* 0x000fe20003f46270 */
[----:B------:R-:W-:Y:S01]  /*6a60*/  IMAD.HI.U32 R96, R5, R124, RZ ;  /* 0x0000007c05607227 */ /* 0x000fe200078e00ff */
[----:B------:R-:W-:-:S03]  /*6a70*/  IABS R235, R100 ;  /* 0x0000006400eb7213 */ /* 0x000fc60000000000 */
[----:B------:R-:W-:Y:S02]  /*6a80*/  IMAD.MOV R96, RZ, RZ, -R96 ;  /* 0x000000ffff607224 */ /* 0x000fe400078e0a60 */
[--C-:B------:R-:W-:Y:S02]  /*6a90*/  @!P1 IMAD.IADD R176, R176, 0x1, -R3.reuse ;  /* 0x00000001b0b09824 */ /* 0x100fe400078e0a03 */
[--C-:B------:R-:W-:Y:S01]  /*6aa0*/  @!P3 IMAD.IADD R182, R182, 0x1, -R3.reuse ;  /* 0x00000001b6b6b824 */ /* 0x100fe200078e0a03 */
[----:B------:R-:W-:Y:S01]  /*6ab0*/  ISETP.GE.AND P3, PT, R97, RZ, PT ;  /* 0x000000ff6100720c */ /* 0x000fe20003f66270 */
[----:B------:R-:W-:Y:S02]  /*6ac0*/  IMAD R124, R3, R96, R124 ;  /* 0x00000060037c7224 */ /* 0x000fe400078e027c */
[----:B------:R-:W-:Y:S01]  /*6ad0*/  @!P6 IMAD.IADD R175, R175, 0x1, -R3 ;  /* 0x00000001afafe824 */ /* 0x000fe200078e0a03 */
[----:B------:R-:W-:Y:S01]  /*6ae0*/  ISETP.GT.U32.AND P6, PT, R3, R176, PT ;  /* 0x000000b00300720c */ /* 0x000fe20003fc4070 */
[----:B------:R-:W-:-:S02]  /*6af0*/  IMAD.MOV.U32 R96, RZ, RZ, R182 ;  /* 0x000000ffff607224 */ /* 0x000fc400078e00b6 */
[----:B------:R-:W-:-:S04]  /*6b00*/  IMAD.HI.U32 R182, R5, R186, RZ ;  /* 0x000000ba05b67227 */ /* 0x000fc800078e00ff */
[----:B------:R-:W-:Y:S01]  /*6b10*/  @!P5 IMAD.IADD R180, R180, 0x1, -R3 ;  /* 0x00000001b4b4d824 */ /* 0x000fe200078e0a03 */
[----:B------:R-:W-:Y:S01]  /*6b20*/  ISETP.GE.AND P5, PT, R105, RZ, PT ;  /* 0x000000ff6900720c */ /* 0x000fe20003fa6270 */
[----:B------:R-:W-:Y:S01]  /*6b30*/  IMAD.MOV R182, RZ, RZ, -R182 ;  /* 0x000000ffffb67224 */ /* 0x000fe200078e0ab6 */
[----:B------:R-:W-:Y:S01]  /*6b40*/  IABS R105, R102 ;  /* 0x0000006600697213 */ /* 0x000fe20000000000 */
[----:B------:R-:W-:Y:S01]  /*6b50*/  IMAD.MOV.U32 R97, RZ, RZ, R181 ;  /* 0x000000ffff617224 */ /* 0x000fe200078e00b5 */
[C---:B------:R-:W-:Y:S01]  /*6b60*/  ISETP.GT.U32.AND P1, PT, R3.reuse, R180, PT ;  /* 0x000000b40300720c */ /* 0x040fe20003f24070 */
[----:B------:R-:W-:Y:S02]  /*6b70*/  IMAD R186, R3, R182, R186 ;  /* 0x000000b603ba7224 */ /* 0x000fe400078e02ba */
[----:B------:R-:W-:Y:S02]  /*6b80*/  @!P6 IMAD.IADD R176, R176, 0x1, -R3 ;  /* 0x00000001b0b0e824 */ /* 0x000fe400078e0a03 */
[----:B------:R-:W-:Y:S01]  /*6b90*/  IMAD.HI.U32 R182, R5, R235, RZ ;  /* 0x000000eb05b67227 */ /* 0x000fe200078e00ff */
[----:B------:R-:W-:-:S03]  /*6ba0*/  ISETP.GT.U32.AND P6, PT, R3, R186, PT ;  /* 0x000000ba0300720c */ /* 0x000fc60003fc4070 */
[----:B------:R-:W-:Y:S01]  /*6bb0*/  @!P0 IMAD.MOV R97, RZ, RZ, -R97 ;  /* 0x000000ffff618224 */ /* 0x000fe200078e0a61 */
[C---:B------:R-:W-:Y:S01]  /*6bc0*/  ISETP.GT.U32.AND P0, PT, R3.reuse, R124, PT ;  /* 0x0000007c0300720c */ /* 0x040fe20003f04070 */
[----:B------:R-:W-:Y:S01]  /*6bd0*/  @!P4 IMAD.MOV R96, RZ, RZ, -R96 ;  /* 0x000000ffff60c224 */ /* 0x000fe200078e0a60 */
[----:B------:R-:W-:Y:S01]  /*6be0*/  ISETP.GT.U32.AND P4, PT, R3, R175, PT ;  /* 0x000000af0300720c */ /* 0x000fe20003f84070 */
[----:B------:R-:W-:Y:S01]  /*6bf0*/  IMAD.MOV.U32 R181, RZ, RZ, R236 ;  /* 0x000000ffffb57224 */ /* 0x000fe200078e00ec */
[----:B------:R-:W-:Y:S01]  /*6c00*/  IABS R236, R106 ;  /* 0x0000006a00ec7213 */ /* 0x000fe20000000000 */
[----:B------:R-:W-:Y:S02]  /*6c10*/  IMAD.MOV R182, RZ, RZ, -R182 ;  /* 0x000000ffffb67224 */ /* 0x000fe400078e0ab6 */
[----:B------:R-:W-:Y:S01]  /*6c20*/  @!P1 IMAD.IADD R180, R180, 0x1, -R3 ;  /* 0x00000001b4b49824 */ /* 0x000fe200078e0a03 */
[----:B------:R-:W-:Y:S01]  /*6c30*/  ISETP.GE.AND P1, PT, R98, RZ, PT ;  /* 0x000000ff6200720c */ /* 0x000fe20003f26270 */
[----:B------:R-:W-:-:S04]  /*6c40*/  IMAD.HI.U32 R98, R5, R181, RZ ;  /* 0x000000b505627227 */ /* 0x000fc800078e00ff */
[C---:B------:R-:W-:Y:S01]  /*6c50*/  IMAD R235, R3.reuse, R182, R235 ;  /* 0x000000b603eb7224 */ /* 0x040fe200078e02eb */
[----:B------:R-:W-:Y:S01]  /*6c60*/  IABS R182, R103 ;  /* 0x0000006700b67213 */ /* 0x000fe20000000000 */
[----:B------:R-:W-:Y:S02]  /*6c70*/  IMAD.MOV R98, RZ, RZ, -R98 ;  /* 0x000000ffff627224 */ /* 0x000fe400078e0a62 */
[----:B------:R-:W-:Y:S01]  /*6c80*/  @!P6 IMAD.IADD R186, R186, 0x1, -R3 ;  /* 0x00000001babae824 */ /* 0x000fe200078e0a03 */
[C---:B------:R-:W-:Y:S01]  /*6c90*/  ISETP.GT.U32.AND P6, PT, R3.reuse, R235, PT ;  /* 0x000000eb0300720c */ /* 0x040fe20003fc4070 */
[----:B------:R-:W-:Y:S02]  /*6ca0*/  IMAD R181, R3, R98, R181 ;  /* 0x0000006203b57224 */ /* 0x000fe400078e02b5 */
[----:B------:R-:W-:Y:S01]  /*6cb0*/  @!P0 IMAD.IADD R124, R124, 0x1, -R3 ;  /* 0x000000017c7c8824 */ /* 0x000fe200078e0a03 */
[----:B------:R-:W-:Y:S01]  /*6cc0*/  ISETP.GE.AND P0, PT, R100, RZ, PT ;  /* 0x000000ff6400720c */ /* 0x000fe20003f06270 */
[----:B------:R-:W-:-:S02]  /*6cd0*/  IMAD.MOV.U32 R98, RZ, RZ, R180 ;  /* 0x000000ffff627224 */ /* 0x000fc400078e00b4 */
[----:B------:R-:W-:Y:S01]  /*6ce0*/  @!P4 IMAD.IADD R175, R175, 0x1, -R3 ;  /* 0x00000001afafc824 */ /* 0x000fe200078e0a03 */
[----:B------:R-:W-:Y:S01]  /*6cf0*/  ISETP.GE.AND P4, PT, R99, RZ, PT ;  /* 0x000000ff6300720c */ /* 0x000fe20003f86270 */
[----:B------:R-:W-:-:S04]  /*6d00*/  IMAD.HI.U32 R99, R5, R105, RZ ;  /* 0x0000006905637227 */ /* 0x000fc800078e00ff */
[----:B------:R-:W-:Y:S01]  /*6d10*/  @!P2 IMAD.MOV R98, RZ, RZ, -R98 ;  /* 0x000000ffff62a224 */ /* 0x000fe200078e0a62 */
[----:B------:R-:W-:Y:S01]  /*6d20*/  ISETP.GT.U32.AND P2, PT, R3, R124, PT ;  /* 0x0000007c0300720c */ /* 0x000fe20003f44070 */
[----:B------:R-:W-:Y:S02]  /*6d30*/  IMAD.MOV R180, RZ, RZ, -R99 ;  /* 0x000000ffffb47224 */ /* 0x000fe400078e0a63 */
[----:B------:R-:W-:Y:S01]  /*6d40*/  IMAD.MOV.U32 R99, RZ, RZ, R176 ;  /* 0x000000ffff637224 */ /* 0x000fe200078e00b0 */
[----:B------:R-:W-:Y:S01]  /*6d50*/  IABS R176, R104 ;  /* 0x0000006800b07213 */ /* 0x000fe20000000000 */
[----:B------:R-:W-:Y:S02]  /*6d60*/  IMAD.MOV.U32 R100, RZ, RZ, R175 ;  /* 0x000000ffff647224 */ /* 0x000fe400078e00af */
[----:B------:R-:W-:Y:S02]  /*6d70*/  @!P6 IMAD.IADD R235, R235, 0x1, -R3 ;  /* 0x00000001ebebe824 */ /* 0x000fe400078e0a03 */
[----:B------:R-:W-:Y:S01]  /*6d80*/  @!P3 IMAD.MOV R99, RZ, RZ, -R99 ;  /* 0x000000ffff63b224 */ /* 0x000fe200078e0a63 */
[C---:B------:R-:W-:Y:S01]  /*6d90*/  ISETP.GT.U32.AND P3, PT, R3.reuse, R186, PT ;  /* 0x000000ba0300720c */ /* 0x040fe20003f64070 */
[----:B------:R-:W-:Y:S01]  /*6da0*/  @!P5 IMAD.MOV R100, RZ, RZ, -R100 ;  /* 0x000000ffff64d224 */ /* 0x000fe200078e0a64 */
[C---:B------:R-:W-:Y:S01]  /*6db0*/  ISETP.GT.U32.AND P5, PT, R3.reuse, R181, PT ;  /* 0x000000b50300720c */ /* 0x040fe20003fa4070 */
[C---:B------:R-:W-:Y:S01]  /*6dc0*/  IMAD R105, R3.reuse, R180, R105 ;  /* 0x000000b403697224 */ /* 0x040fe200078e0269 */
[----:B------:R-:W-:Y:S01]  /*6dd0*/  ISETP.GT.U32.AND P6, PT, R3, R235, PT ;  /* 0x000000eb0300720c */ /* 0x000fe20003fc4070 */
[----:B------:R-:W-:-:S04]  /*6de0*/  IMAD.HI.U32 R175, R5, R182, RZ ;  /* 0x000000b605af7227 */ /* 0x000fc800078e00ff */
[----:B------:R-:W-:Y:S01]  /*6df0*/  @!P2 IMAD.IADD R124, R124, 0x1, -R3 ;  /* 0x000000017c7ca824 */ /* 0x000fe200078e0a03 */
[----:B------:R-:W-:Y:S01]  /*6e00*/  ISETP.GT.U32.AND P2, PT, R3, R105, PT ;  /* 0x000000690300720c */ /* 0x000fe20003f44070 */
[----:B------:R-:W-:Y:S02]  /*6e10*/  IMAD.MOV R175, RZ, RZ, -R175 ;  /* 0x000000ffffaf7224 */ /* 0x000fe400078e0aaf */
[--C-:B------:R-:W-:Y:S01]  /*6e20*/  @!P3 IMAD.IADD R186, R186, 0x1, -R3.reuse ;  /* 0x00000001babab824 */ /* 0x100fe200078e0a03 */
[----:B------:R-:W-:Y:S01]  /*6e30*/  ISETP.GE.AND P3, PT, R101, RZ, PT ;  /* 0x000000ff6500720c */ /* 0x000fe20003f66270 */
[----:B------:R-:W-:Y:S01]  /*6e40*/  IMAD R182, R3, R175, R182 ;  /* 0x000000af03b67224 */ /* 0x000fe200078e02b6 */
[----:B------:R-:W-:Y:S01]  /*6e50*/  IABS R175, R107 ;  /* 0x0000006b00af7213 */ /* 0x000fe20000000000 */
[--C-:B------:R-:W-:Y:S02]  /*6e60*/  @!P5 IMAD.IADD R181, R181, 0x1, -R3.reuse ;  /* 0x00000001b5b5d824 */ /* 0x100fe400078e0a03 */
[----:B------:R-:W-:Y:S01]  /*6e70*/  @!P6 IMAD.IADD R235, R235, 0x1, -R3 ;  /* 0x00000001ebebe824 */ /* 0x000fe200078e0a03 */
[C---:B------:R-:W-:Y:S01]  /*6e80*/  ISETP.GT.U32.AND P6, PT, R3.reuse, R182, PT ;  /* 0x000000b60300720c */ /* 0x040fe20003fc4070 */
[----:B------:R-:W-:Y:S01]  /*6e90*/  IMAD.MOV.U32 R101, RZ, RZ, R124 ;  /* 0x000000ffff657224 */ /* 0x000fe200078e007c */
[----:B------:R-:W-:Y:S01]  /*6ea0*/  ISETP.GT.U32.AND P5, PT, R3, R181, PT ;  /* 0x000000b50300720c */ /* 0x000fe20003fa4070 */
[----:B------:R-:W-:-:S04]  /*6eb0*/  IMAD.HI.U32 R124, R5, R236, RZ ;  /* 0x000000ec057c7227 */ /* 0x000fc800078e00ff */
[----:B------:R-:W-:-:S04]  /*6ec0*/  IMAD.HI.U32 R180, R5, R176, RZ ;  /* 0x000000b005b47227 */ /* 0x000fc800078e00ff */
[--C-:B------:R-:W-:Y:S02]  /*6ed0*/  @!P2 IMAD.IADD R105, R105, 0x1, -R3.reuse ;  /* 0x000000016969a824 */ /* 0x100fe400078e0a03 */
[----:B------:R-:W-:Y:S02]  /*6ee0*/  IMAD.MOV R124, RZ, RZ, -R124 ;  /* 0x000000ffff7c7224 */ /* 0x000fe400078e0a7c */
[----:B------:R-:W-:Y:S01]  /*6ef0*/  IMAD.MOV R180, RZ, RZ, -R180 ;  /* 0x000000ffffb47224 */ /* 0x000fe200078e0ab4 */
[C---:B------:R-:W-:Y:S01]  /*6f00*/  ISETP.GT.U32.AND P2, PT, R3.reuse, R105, PT ;  /* 0x000000690300720c */ /* 0x040fe20003f44070 */
[C---:B------:R-:W-:Y:S01]  /*6f10*/  IMAD R124, R3.reuse, R124, R236 ;  /* 0x0000007c037c7224 */ /* 0x040fe200078e02ec */
[----:B------:R-:W-:Y:S01]  /*6f20*/  IABS R236, R110 ;  /* 0x0000006e00ec7213 */ /* 0x000fe20000000000 */
[C---:B------:R-:W-:Y:S01]  /*6f30*/  IMAD R176, R3.reuse, R180, R176 ;  /* 0x000000b403b07224 */ /* 0x040fe200078e02b0 */
[----:B------:R-:W-:Y:S01]  /*6f40*/  IABS R180, R109 ;  /* 0x0000006d00b47213 */ /* 0x000fe20000000000 */
[--C-:B------:R-:W-:Y:S01]  /*6f50*/  @!P6 IMAD.IADD R182, R182, 0x1, -R3.reuse ;  /* 0x00000001b6b6e824 */ /* 0x100fe200078e0a03 */
[----:B------:R-:W-:Y:S01]  /*6f60*/  ISETP.GT.U32.AND P6, PT, R3, R124, PT ;  /* 0x0000007c0300720c */ /* 0x000fe20003fc4070 */
[----:B------:R-:W-:Y:S01]  /*6f70*/  @!P5 IMAD.IADD R181, R181, 0x1, -R3 ;  /* 0x00000001b5b5d824 */ /* 0x000fe200078e0a03 */
[----:B------:R-:W-:Y:S01]  /*6f80*/  ISETP.GT.U32.AND P5, PT, R3, R176, PT ;  /* 0x000000b00300720c */ /* 0x000fe20003fa4070 */
[----:B------:R-:W-:Y:S01]  /*6f90*/  @!P1 IMAD.MOV R101, RZ, RZ, -R101 ;  /* 0x000000ffff659224 */ /* 0x000fe200078e0a65 */
[----:B------:R-:W-:Y:S01]  /*6fa0*/  ISETP.GE.AND P1, PT, R102, RZ, PT ;  /* 0x000000ff6600720c */ /* 0x000fe20003f26270 */
[----:B------:R-:W-:-:S04]  /*6fb0*/  IMAD.HI.U32 R102, R5, R175, RZ ;  /* 0x000000af05667227 */ /* 0x000fc800078e00ff */
[----:B------:R-:W-:Y:S01]  /*6fc0*/  @!P2 IMAD.IADD R105, R105, 0x1, -R3 ;  /* 0x000000016969a824 */ /* 0x000fe200078e0a03 */
[----:B------:R-:W-:Y:S01]  /*6fd0*/  ISETP.GE.AND P2, PT, R103, RZ, PT ;  /* 0x000000ff6700720c */ /* 0x000fe20003f46270 */
[----:B------:R-:W-:Y:S02]  /*6fe0*/  IMAD.MOV R102, RZ, RZ, -R102 ;  /* 0x000000ffff667224 */ /* 0x000fe400078e0a66 */
[----:B------:R-:W-:-:S04]  /*6ff0*/  IMAD.HI.U32 R103, R5, R180, RZ ;  /* 0x000000b405677227 */ /* 0x000fc800078e00ff */
[C---:B------:R-:W-:Y:S02]  /*7000*/  IMAD R175, R3.reuse, R102, R175 ;  /* 0x0000006603af7224 */ /* 0x040fe400078e02af */
[----:B------:R-:W-:Y:S02]  /*7010*/  @!P6 IMAD.IADD R124, R124, 0x1, -R3 ;  /* 0x000000017c7ce824 */ /* 0x000fe400078e0a03 */
[----:B------:R-:W-:Y:S02]  /*7020*/  IMAD.MOV R103, RZ, RZ, -R103 ;  /* 0x000000ffff677224 */ /* 0x000fe400078e0a67 */
[----:B------:R-:W-:Y:S01]  /*7030*/  IMAD.MOV.U32 R102, RZ, RZ, R186 ;  /* 0x000000ffff667224 */ /* 0x000fe200078e00ba */
[C---:B------:R-:W-:Y:S01]  /*7040*/  ISETP.GT.U32.AND P6, PT, R3.reuse, R124, PT ;  /* 0x0000007c0300720c */ /* 0x040fe20003fc4070 */
[----:B------:R-:W-:Y:S01]  /*7050*/  @!P5 IMAD.IADD R176, R176, 0x1, -R3 ;  /* 0x00000001b0b0d824 */ /* 0x000fe200078e0a03 */
[----:B------:R-:W-:Y:S01]  /*7060*/  ISETP.GE.AND P5, PT, R104, RZ, PT ;  /* 0x000000ff6800720c */ /* 0x000fe20003fa6270 */
[----:B------:R-:W-:-:S02]  /*7070*/  IMAD R180, R3, R103, R180 ;  /* 0x0000006703b47224 */ /* 0x000fc400078e02b4 */
[----:B------:R-:W-:Y:S01]  /*7080*/  @!P4 IMAD.MOV R102, RZ, RZ, -R102 ;  /* 0x000000ffff66c224 */ /* 0x000fe200078e0a66 */
[----:B------:R-:W-:Y:S01]  /*7090*/  ISETP.GT.U32.AND P4, PT, R3, R182, PT ;  /* 0x000000b60300720c */ /* 0x000fe20003f84070 */
[----:B------:R-:W-:Y:S02]  /*70a0*/  IMAD.MOV.U32 R104, RZ, RZ, R181 ;  /* 0x000000ffff687224 */ /* 0x000fe400078e00b5 */
[----:B------:R-:W-:-:S04]  /*70b0*/  IMAD.HI.U32 R186, R5, R239, RZ ;  /* 0x000000ef05ba7227 */ /* 0x000fc800078e00ff */
[----:B------:R-:W-:Y:S02]  /*70c0*/  IMAD.MOV.U32 R103, RZ, RZ, R235 ;  /* 0x000000ffff677224 */ /* 0x000fe400078e00eb */
[----:B------:R-:W-:Y:S01]  /*70d0*/  @!P3 IMAD.MOV R104, RZ, RZ, -R104 ;  /* 0x000000ffff68b224 */ /* 0x000fe200078e0a68 */
[C---:B------:R-:W-:Y:S01]  /*70e0*/  ISETP.GT.U32.AND P3, PT, R3.reuse, R180, PT ;  /* 0x000000b40300720c */ /* 0x040fe20003f64070 */
[----:B------:R-:W-:Y:S02]  /*70f0*/  IMAD.MOV R186, RZ, RZ, -R186 ;  /* 0x000000ffffba7224 */ /* 0x000fe400078e0aba */
[----:B------:R-:W-:Y:S01]  /*7100*/  @!P0 IMAD.MOV R103, RZ, RZ, -R103 ;  /* 0x000000ffff678224 */ /* 0x000fe200078e0a67 */
[C---:B------:R-:W-:Y:S01]  /*7110*/  ISETP.GT.U32.AND P0, PT, R3.reuse, R176, PT ;  /* 0x000000b00300720c */ /* 0x040fe20003f04070 */
[----:B------:R-:W-:Y:S01]  /*7120*/  IMAD R181, R3, R186, R239 ;  /* 0x000000ba03b57224 */ /* 0x000fe200078e02ef */
[----:B------:R-:W-:Y:S01]  /*7130*/  IABS R186, R111 ;  /* 0x0000006f00ba7213 */ /* 0x000fe20000000000 */
[----:B------:R-:W-:-:S02]  /*7140*/  @!P6 IMAD.IADD R124, R124, 0x1, -R3 ;  /* 0x000000017c7ce824 */ /* 0x000fc400078e0a03 */
[----:B------:R-:W-:Y:S01]  /*7150*/  @!P4 IMAD.IADD R182, R182, 0x1, -R3 ;  /* 0x00000001b6b6c824 */ /* 0x000fe200078e0a03 */
[C---:B------:R-:W-:Y:S01]  /*7160*/  ISETP.GT.U32.AND P6, PT, R3.reuse, R181, PT ;  /* 0x000000b50300720c */ /* 0x040fe20003fc4070 */
[----:B------:R-:W-:Y:S01]  /*7170*/  @!P1 IMAD.MOV R105, RZ, RZ, -R105 ;  /* 0x000000ffff699224 */ /* 0x000fe200078e0a69 */
[----:B------:R-:W-:Y:S01]  /*7180*/  ISETP.GT.U32.AND P4, PT, R3, R175, PT ;  /* 0x000000af0300720c */ /* 0x000fe20003f84070 */
[--C-:B------:R-:W-:Y:S01]  /*7190*/  @!P3 IMAD.IADD R180, R180, 0x1, -R3.reuse ;  /* 0x00000001b4b4b824 */ /* 0x100fe200078e0a03 */
[----:B------:R-:W-:Y:S01]  /*71a0*/  ISETP.GE.AND P1, PT, R106, RZ, PT ;  /* 0x000000ff6a00720c */ /* 0x000fe20003f26270 */
[----:B------:R-:W-:Y:S02]  /*71b0*/  IMAD.MOV.U32 R106, RZ, RZ, R182 ;  /* 0x000000ffff6a7224 */ /* 0x000fe400078e00b6 */
[----:B------:R-:W-:Y:S01]  /*71c0*/  @!P0 IMAD.IADD R176, R176, 0x1, -R3 ;  /* 0x00000001b0b08824 */ /* 0x000fe200078e0a03 */
[----:B------:R-:W-:Y:S01]  /*71d0*/  ISETP.GE.AND P0, PT, R109, RZ, PT ;  /* 0x000000ff6d00720c */ /* 0x000fe20003f06270 */
[----:B------:R-:W-:Y:S01]  /*71e0*/  IMAD.HI.U32 R109, R5, R236, RZ ;  /* 0x000000ec056d7227 */ /* 0x000fe200078e00ff */
[----:B------:R-:W-:-:S03]  /*71f0*/  ISETP.GT.U32.AND P3, PT, R3, R180, PT ;  /* 0x000000b40300720c */ /* 0x000fc60003f64070 */
[----:B------:R-:W-:Y:S02]  /*7200*/  @!P6 IMAD.IADD R181, R181, 0x1, -R3 ;  /* 0x00000001b5b5e824 */ /* 0x000fe400078e0a03 */
[----:B------:R-:W-:Y:S02]  /*7210*/  IMAD.MOV R109, RZ, RZ, -R109 ;  /* 0x000000ffff6d7224 */ /* 0x000fe400078e0a6d */
[----:B------:R-:W-:Y:S01]  /*7220*/  @!P4 IMAD.IADD R175, R175, 0x1, -R3 ;  /* 0x00000001afafc824 */ /* 0x000fe200078e0a03 */
[----:B------:R-:W-:Y:S01]  /*7230*/  ISETP.GE.AND P4, PT, R108, RZ, PT ;  /* 0x000000ff6c00720c */ /* 0x000fe20003f86270 */
[----:B------:R-:W-:Y:S01]  /*7240*/  @!P2 IMAD.MOV R106, RZ, RZ, -R106 ;  /* 0x000000ffff6aa224 */ /* 0x000fe200078e0a6a */
[----:B------:R-:W-:Y:S01]  /*7250*/  IABS R108, R113 ;  /* 0x00000071006c7213 */ /* 0x000fe20000000000 */
[----:B------:R-:W-:Y:S01]  /*7260*/  IMAD R182, R3, R109, R236 ;  /* 0x0000006d03b67224 */ /* 0x000fe200078e02ec */
[----:B------:R-:W-:Y:S01]  /*7270*/  ISETP.GE.AND P2, PT, R107, RZ, PT ;  /* 0x000000ff6b00720c */ /* 0x000fe20003f46270 */
[----:B------:R-:W-:Y:S01]  /*7280*/  IMAD.MOV.U32 R107, RZ, RZ, R176 ;  /* 0x000000ffff6b7224 */ /* 0x000fe200078e00b0 */
[----:B------:R-:W-:Y:S01]  /*7290*/  ISETP.GT.U32.AND P6, PT, R3, R181, PT ;  /* 0x000000b50300720c */ /* 0x000fe20003fc4070 */
[----:B------:R-:W-:-:S04]  /*72a0*/  IMAD.HI.U32 R109, R5, R186, RZ ;  /* 0x000000ba056d7227 */ /* 0x000fc800078e00ff */
[----:B------:R-:W-:Y:S02]  /*72b0*/  IMAD.MOV.U32 R176, RZ, RZ, R108 ;  /* 0x000000ffffb07224 */ /* 0x000fe400078e006c */
[----:B------:R-:W-:Y:S01]  /*72c0*/  @!P3 IMAD.IADD R180, R180, 0x1, -R3 ;  /* 0x00000001b4b4b824 */ /* 0x000fe200078e0a03 */
[C---:B------:R-:W-:Y:S01]  /*72d0*/  ISETP.GT.U32.AND P3, PT, R3.reuse, R182, PT ;  /* 0x000000b60300720c */ /* 0x040fe20003f64070 */
[----:B------:R-:W-:Y:S02]  /*72e0*/  IMAD.MOV.U32 R108, RZ, RZ, R124 ;  /* 0x000000ffff6c7224 */ /* 0x000fe400078e007c */
[----:B------:R-:W-:Y:S01]  /*72f0*/  @!P5 IMAD.MOV R107, RZ, RZ, -R107 ;  /* 0x000000ffff6bd224 */ /* 0x000fe200078e0a6b */
[----:B------:R-:W-:Y:S01]  /*7300*/  ISETP.GT.U32.AND P5, PT, R3, R175, PT ;  /* 0x000000af0300720c */ /* 0x000fe20003fa4070 */
[----:B------:R-:W-:Y:S02]  /*7310*/  IMAD.MOV R124, RZ, RZ, -R109 ;  /* 0x000000ffff7c7224 */ /* 0x000fe400078e0a6d */
[----:B------:R-:W-:-:S02]  /*7320*/  IMAD.MOV.U32 R109, RZ, RZ, R180 ;  /* 0x000000ffff6d7224 */ /* 0x000fc400078e00b4 */
[----:B------:R-:W-:Y:S01]  /*7330*/  IMAD R180, R3, R124, R186 ;  /* 0x0000007c03b47224 */ /* 0x000fe200078e02ba */
[----:B------:R-:W-:Y:S01]  /*7340*/  IABS R186, R114 ;  /* 0x0000007200ba7213 */ /* 0x000fe20000000000 */
[----:B------:R-:W-:Y:S01]  /*7350*/  @!P1 IMAD.MOV R108, RZ, RZ, -R108 ;  /* 0x000000ffff6c9224 */ /* 0x000fe200078e0a6c */
[----:B------:R-:W-:Y:S01]  /*7360*/  ISETP.GE.AND P1, PT, R110, RZ, PT ;  /* 0x000000ff6e00720c */ /* 0x000fe20003f26270 */
[----:B------:R-:W-:Y:S01]  /*7370*/  @!P6 IMAD.IADD R181, R181, 0x1, -R3 ;  /* 0x00000001b5b5e824 */ /* 0x000fe200078e0a03 */
[----:B------:R-:W-:Y:S01]  /*7380*/  ISETP.GT.U32.AND P6, PT, R3, R180, PT ;  /* 0x000000b40300720c */ /* 0x000fe20003fc4070 */
[----:B------:R-:W-:-:S04]  /*7390*/  IMAD.HI.U32 R110, R5, R176, RZ ;  /* 0x000000b0056e7227 */ /* 0x000fc800078e00ff */
[----:B------:R-:W-:Y:S02]  /*73a0*/  IMAD.MOV R110, RZ, RZ, -R110 ;  /* 0x000000ffff6e7224 */ /* 0x000fe400078e0a6e */
[--C-:B------:R-:W-:Y:S01]  /*73b0*/  @!P5 IMAD.IADD R175, R175, 0x1, -R3.reuse ;  /* 0x00000001afafd824 */ /* 0x100fe200078e0a03 */
[----:B------:R-:W-:Y:S01]  /*73c0*/  ISETP.GE.AND P5, PT, R113, RZ, PT ;  /* 0x000000ff7100720c */ /* 0x000fe20003fa6270 */
[C---:B------:R-:W-:Y:S01]  /*73d0*/  IMAD R124, R3.reuse, R110, R176 ;  /* 0x0000006e037c7224 */ /* 0x040fe200078e02b0 */
[----:B------:R-:W-:Y:S01]  /*73e0*/  IABS R113, R116 ;  /* 0x0000007400717213 */ /* 0x000fe20000000000 */
[----:B------:R-:W-:Y:S01]  /*73f0*/  @!P3 IMAD.IADD R182, R182, 0x1, -R3 ;  /* 0x00000001b6b6b824 */ /* 0x000fe200078e0a03 */
[----:B------:R-:W-:Y:S01]  /*7400*/  ISETP.GE.AND P3, PT, R116, RZ, PT ;  /* 0x000000ff7400720c */ /* 0x000fe20003f66270 */
[----:B------:R-:W-:Y:S01]  /*7410*/  IMAD.MOV.U32 R110, RZ, RZ, R175 ;  /* 0x000000ffff6e7224 */ /* 0x000fe200078e00af */
[----:B------:R-:W-:Y:S01]  /*7420*/  IABS R116, R112 ;  /* 0x0000007000747213 */ /* 0x000fe20000000000 */
[----:B------:R-:W-:Y:S01]  /*7430*/  @!P6 IMAD.IADD R180, R180, 0x1, -R3 ;  /* 0x00000001b4b4e824 */ /* 0x000fe200078e0a03 */
[----:B------:R-:W-:Y:S01]  /*7440*/  IABS R176, R115 ;  /* 0x0000007300b07213 */ /* 0x000fe20000000000 */
[----:B------:R-:W-:Y:S01]  /*7450*/  @!P2 IMAD.MOV R110, RZ, RZ, -R110 ;  /* 0x000000ffff6ea224 */ /* 0x000fe200078e0a6e */
[----:B------:R-:W-:Y:S01]  /*7460*/  ISETP.GT.U32.AND P2, PT, R3, R182, PT ;  /* 0x000000b60300720c */ /* 0x000fe20003f44070 */
[----:B------:R-:W-:Y:S01]  /*7470*/  IMAD.HI.U32 R235, R5, R113, RZ ;  /* 0x0000007105eb7227 */ /* 0x000fe200078e00ff */
[----:B------:R-:W-:-:S03]  /*7480*/  ISETP.GT.U32.AND P6, PT, R3, R180, PT ;  /* 0x000000b40300720c */ /* 0x000fc60003fc4070 */
[----:B------:R-:W-:Y:S01]  /*7490*/  @!P0 IMAD.MOV R109, RZ, RZ, -R109 ;  /* 0x000000ffff6d8224 */ /* 0x000fe200078e0a6d */
[----:B------:R-:W-:Y:S01]  /*74a0*/  ISETP.GE.AND P0, PT, R111, RZ, PT ;  /* 0x000000ff6f00720c */ /* 0x000fe20003f06270 */
[----:B------:R-:W-:Y:S02]  /*74b0*/  IMAD.MOV.U32 R111, RZ, RZ, R181 ;  /* 0x000000ffff6f7224 */ /* 0x000fe400078e00b5 */
[----:B------:R-:W-:-:S04]  /*74c0*/  IMAD.HI.U32 R175, R5, R116, RZ ;  /* 0x0000007405af7227 */ /* 0x000fc800078e00ff */
[----:B------:R-:W-:Y:S02]  /*74d0*/  IMAD.MOV R181, RZ, RZ, -R235 ;  /* 0x000000ffffb57224 */ /* 0x000fe400078e0aeb */
[----:B------:R-:W-:Y:S02]  /*74e0*/  IMAD.MOV R175, RZ, RZ, -R175 ;  /* 0x000000ffffaf7224 */ /* 0x000fe400078e0aaf */
[----:B------:R-:W-:Y:S01]  /*74f0*/  @!P4 IMAD.MOV R111, RZ, RZ, -R111 ;  /* 0x000000ffff6fc224 */ /* 0x000fe200078e0a6f */
[C---:B------:R-:W-:Y:S01]  /*7500*/  ISETP.GT.U32.AND P4, PT, R3.reuse, R124, PT ;  /* 0x0000007c0300720c */ /* 0x040fe20003f84070 */
[C---:B------:R-:W-:Y:S02]  /*7510*/  IMAD R181, R3.reuse, R181, R113 ;  /* 0x000000b503b57224 */ /* 0x040fe400078e0271 */
[C---:B------:R-:W-:Y:S01]  /*7520*/  IMAD R116, R3.reuse, R175, R116 ;  /* 0x000000af03747224 */ /* 0x040fe200078e0274 */
[----:B------:R-:W-:Y:S01]  /*7530*/  IABS R175, R117 ;  /* 0x0000007500af7213 */ /* 0x000fe20000000000 */
[--C-:B------:R-:W-:Y:S01]  /*7540*/  @!P2 IMAD.IADD R182, R182, 0x1, -R3.reuse ;  /* 0x00000001b6b6a824 */ /* 0x100fe200078e0a03 */
[C---:B------:R-:W-:Y:S01]  /*7550*/  ISETP.GT.U32.AND P2, PT, R3.reuse, R181, PT ;  /* 0x000000b50300720c */ /* 0x040fe20003f44070 */
[----:B------:R-:W-:Y:S01]  /*7560*/  @!P6 IMAD.IADD R180, R180, 0x1, -R3 ;  /* 0x00000001b4b4e824 */ /* 0x000fe200078e0a03 */
[----:B------:R-:W-:Y:S01]  /*7570*/  ISETP.GT.U32.AND P6, PT, R3, R116, PT ;  /* 0x000000740300720c */ /* 0x000fe20003fc4070 */
[----:B------:R-:W-:-:S04]  /*7580*/  IMAD.HI.U32 R113, R5, R176, RZ ;  /* 0x000000b005717227 */ /* 0x000fc800078e00ff */
[----:B------:R-:W-:Y:S01]  /*7590*/  @!P4 IMAD.IADD R124, R124, 0x1, -R3 ;  /* 0x000000017c7cc824 */ /* 0x000fe200078e0a03 */
[----:B------:R-:W-:Y:S01]  /*75a0*/  ISETP.GE.AND P4, PT, R112, RZ, PT ;  /* 0x000000ff7000720c */ /* 0x000fe20003f86270 */
[----:B------:R-:W-:-:S04]  /*75b0*/  IMAD.HI.U32 R235, R5, R186, RZ ;  /* 0x000000ba05eb7227 */ /* 0x000fc800078e00ff */
[----:B------:R-:W-:Y:S01]  /*75c0*/  @!P2 IMAD.IADD R181, R181, 0x1, -R3 ;  /* 0x00000001b5b5a824 */ /* 0x000fe200078e0a03 */
[C---:B------:R-:W-:Y:S01]  /*75d0*/  ISETP.GT.U32.AND P2, PT, R3.reuse, R124, PT ;  /* 0x0000007c0300720c */ /* 0x040fe20003f44070 */
[----:B------:R-:W-:Y:S02]  /*75e0*/  IMAD.MOV R113, RZ, RZ, -R113 ;  /* 0x000000ffff717224 */ /* 0x000fe400078e0a71 */
[----:B------:R-:W-:Y:S02]  /*75f0*/  IMAD.MOV R235, RZ, RZ, -R235 ;  /* 0x000000ffffeb7224 */ /* 0x000fe400078e0aeb */
[----:B------:R-:W-:Y:S01]  /*7600*/  @!P6 IMAD.IADD R116, R116, 0x1, -R3 ;  /* 0x000000017474e824 */ /* 0x000fe200078e0a03 */
[----:B------:R-:W-:Y:S01]  /*7610*/  ISETP.GT.U32.AND P6, PT, R3, R181, PT ;  /* 0x000000b50300720c */ /* 0x000fe20003fc4070 */
[----:B------:R-:W-:-:S04]  /*7620*/  IMAD.HI.U32 R236, R5, R175, RZ ;  /* 0x000000af05ec7227 */ /* 0x000fc800078e00ff */
[C---:B------:R-:W-:Y:S02]  /*7630*/  IMAD R176, R3.reuse, R113, R176 ;  /* 0x0000007103b07224 */ /* 0x040fe400078e02b0 */
[C---:B------:R-:W-:Y:S01]  /*7640*/  IMAD R186, R3.reuse, R235, R186 ;  /* 0x000000eb03ba7224 */ /* 0x040fe200078e02ba */
[----:B------:R-:W-:Y:S01]  /*7650*/  IABS R235, R118 ;  /* 0x0000007600eb7213 */ /* 0x000fe20000000000 */
[----:B------:R-:W-:Y:S02]  /*7660*/  IMAD.MOV.U32 R113, RZ, RZ, R180 ;  /* 0x000000ffff717224 */ /* 0x000fe400078e00b4 */
[----:B------:R-:W-:Y:S01]  /*7670*/  IMAD.MOV.U32 R112, RZ, RZ, R182 ;  /* 0x000000ffff707224 */ /* 0x000fe200078e00b6 */
[----:B------:R-:W-:Y:S01]  /*7680*/  IABS R182, R119 ;  /* 0x0000007700b67213 */ /* 0x000fe20000000000 */
[----:B------:R-:W-:Y:S02]  /*7690*/  IMAD.MOV R236, RZ, RZ, -R236 ;  /* 0x000000ffffec7224 */ /* 0x000fe400078e0aec */
[----:B------:R-:W-:Y:S01]  /*76a0*/  @!P0 IMAD.MOV R113, RZ, RZ, -R113 ;  /* 0x000000ffff718224 */ /* 0x000fe200078e0a71 */
[C---:B------:R-:W-:Y:S01]  /*76b0*/  ISETP.GT.U32.AND P0, PT, R3.reuse, R186, PT ;  /* 0x000000ba0300720c */ /* 0x040fe20003f04070 */
[----:B------:R-:W-:Y:S01]  /*76c0*/  @!P1 IMAD.MOV R112, RZ, RZ, -R112 ;  /* 0x000000ffff709224 */ /* 0x000fe200078e0a70 */
[C---:B------:R-:W-:Y:S01]  /*76d0*/  ISETP.GT.U32.AND P1, PT, R3.reuse, R116, PT ;  /* 0x000000740300720c */ /* 0x040fe20003f24070 */
[----:B------:R-:W-:-:S02]  /*76e0*/  IMAD R180, R3, R236, R175 ;  /* 0x000000ec03b47224 */ /* 0x000fc400078e02af */
[--C-:B------:R-:W-:Y:S01]  /*76f0*/  @!P2 IMAD.IADD R124, R124, 0x1, -R3.reuse ;  /* 0x000000017c7ca824 */ /* 0x100fe200078e0a03 */
[----:B------:R-:W-:Y:S01]  /*7700*/  ISETP.GT.U32.AND P2, PT, R3, R176, PT ;  /* 0x000000b00300720c */ /* 0x000fe20003f44070 */
[----:B------:R-:W-:Y:S01]  /*7710*/  @!P6 IMAD.IADD R181, R181, 0x1, -R3 ;  /* 0x00000001b5b5e824 */ /* 0x000fe200078e0a03 */
[----:B------:R-:W-:Y:S01]  /*7720*/  ISETP.GT.U32.AND P6, PT, R3, R180, PT ;  /* 0x000000b40300720c */ /* 0x000fe20003fc4070 */
[----:B------:R-:W-:-:S04]  /*7730*/  IMAD.HI.U32 R175, R5, R235, RZ ;  /* 0x000000eb05af7227 */ /* 0x000fc800078e00ff */
[----:B------:R-:W-:Y:S02]  /*7740*/  IMAD.MOV R175, RZ, RZ, -R175 ;  /* 0x000000ffffaf7224 */ /* 0x000fe400078e0aaf */
[--C-:B------:R-:W-:Y:S01]  /*7750*/  @!P0 IMAD.IADD R186, R186, 0x1, -R3.reuse ;  /* 0x00000001baba8824 */ /* 0x100fe200078e0a03 */
[----:B------:R-:W-:Y:S01]  /*7760*/  ISETP.GE.AND P0, PT, R115, RZ, PT ;  /* 0x000000ff7300720c */ /* 0x000fe20003f06270 */
[----:B------:R-:W-:Y:S01]  /*7770*/  @!P1 IMAD.IADD R116, R116, 0x1, -R3 ;  /* 0x0000000174749824 */ /* 0x000fe200078e0a03 */
[----:B------:R-:W-:Y:S01]  /*7780*/  ISETP.GE.AND P1, PT, R114, RZ, PT ;  /* 0x000000ff7200720c */ /* 0x000fe20003f26270 */
[C---:B------:R-:W-:Y:S01]  /*7790*/  IMAD R175, R3.reuse, R175, R235 ;  /* 0x000000af03af7224 */ /* 0x040fe200078e02eb */
[----:B------:R-:W-:Y:S01]  /*77a0*/  IABS R235, R158 ;  /* 0x0000009e00eb7213 */ /* 0x000fe20000000000 */
[--C-:B------:R-:W-:Y:S01]  /*77b0*/  @!P2 IMAD.IADD R176, R176, 0x1, -R3.reuse ;  /* 0x00000001b0b0a824 */ /* 0x100fe200078e0a03 */
[C---:B------:R-:W-:Y:S01]  /*77c0*/  ISETP.GT.U32.AND P2, PT, R3.reuse, R186, PT ;  /* 0x000000ba0300720c */ /* 0x040fe20003f44070 */
[----:B------:R-:W-:Y:S01]  /*77d0*/  @!P4 IMAD.MOV R116, RZ, RZ, -R116 ;  /* 0x000000ffff74c224 */ /* 0x000fe200078e0a74 */
[C---:B------:R-:W-:Y:S01]  /*77e0*/  ISETP.GT.U32.AND P4, PT, R3.reuse, R175, PT ;  /* 0x000000af0300720c */ /* 0x040fe20003f84070 */
[----:B------:R-:W-:Y:S01]  /*77f0*/  @!P6 IMAD.IADD R180, R180, 0x1, -R3 ;  /* 0x00000001b4b4e824 */ /* 0x000fe200078e0a03 */
[----:B------:R-:W-:Y:S01]  /*7800*/  ISETP.GT.U32.AND P6, PT, R3, R176, PT ;  /* 0x000000b00300720c */ /* 0x000fe20003fc4070 */
[----:B------:R-:W-:-:S04]  /*7810*/  IMAD.HI.U32 R236, R5, R182, RZ ;  /* 0x000000b605ec7227 */ /* 0x000fc800078e00ff */
[----:B------:R-:W-:Y:S02]  /*7820*/  IMAD.MOV.U32 R115, RZ, RZ, R181 ;  /* 0x000000ffff737224 */ /* 0x000fe400078e00b5 */
[----:B------:R-:W-:Y:S02]  /*7830*/  IMAD.MOV R236, RZ, RZ, -R236 ;  /* 0x000000ffffec7224 */ /* 0x000fe400078e0aec */
[----:B------:R-:W-:Y:S01]  /*7840*/  @!P3 IMAD.MOV R115, RZ, RZ, -R115 ;  /* 0x000000ffff73b224 */ /* 0x000fe200078e0a73 */
[----:B------:R-:W-:Y:S01]  /*7850*/  ISETP.GE.AND P3, PT, R117, RZ, PT ;  /* 0x000000ff7500720c */ /* 0x000fe20003f66270 */
[----:B------:R-:W-:Y:S01]  /*7860*/  IMAD.MOV.U32 R114, RZ, RZ, R124 ;  /* 0x000000ffff727224 */ /* 0x000fe200078e007c */
[----:B------:R-:W-:Y:S01]  /*7870*/  IABS R117, R121 ;  /* 0x0000007900757213 */ /* 0x000fe20000000000 */
[----:B------:R-:W-:Y:S01]  /*7880*/  IMAD R124, R3, R236, R182 ;  /* 0x000000ec037c7224 */ /* 0x000fe200078e02b6 */
[----:B------:R-:W-:Y:S01]  /*7890*/  IABS R182, R120 ;  /* 0x0000007800b67213 */ /* 0x000fe20000000000 */
[--C-:B------:R-:W-:Y:S01]  /*78a0*/  @!P2 IMAD.IADD R186, R186, 0x1, -R3.reuse ;  /* 0x00000001babaa824 */ /* 0x100fe200078e0a03 */
[----:B------:R-:W-:Y:S01]  /*78b0*/  ISETP.GE.AND P2, PT, R118, RZ, PT ;  /* 0x000000ff7600720c */ /* 0x000fe20003f46270 */
[--C-:B------:R-:W-:Y:S01]  /*78c0*/  @!P4 IMAD.IADD R175, R175, 0x1, -R3.reuse ;  /* 0x00000001afafc824 */ /* 0x100fe200078e0a03 */
[----:B------:R-:W-:Y:S01]  /*78d0*/  ISETP.GE.AND P4, PT, R158, RZ, PT ;  /* 0x000000ff9e00720c */ /* 0x000fe20003f86270 */
[----:B------:R-:W-:Y:S01]  /*78e0*/  @!P6 IMAD.IADD R176, R176, 0x1, -R3 ;  /* 0x00000001b0b0e824 */ /* 0x000fe200078e0a03 */
[----:B------:R-:W-:Y:S01]  /*78f0*/  ISETP.GT.U32.AND P6, PT, R3, R124, PT ;  /* 0x0000007c0300720c */ /* 0x000fe20003fc4070 */
[----:B------:R-:W-:-:S02]  /*7900*/  IMAD.MOV.U32 R158, RZ, RZ, R117 ;  /* 0x000000ffff9e7224 */ /* 0x000fc400078e0075 */
[----:B------:R-:W-:Y:S02]  /*7910*/  IMAD.MOV.U32 R117, RZ, RZ, R186 ;  /* 0x000000ffff757224 */ /* 0x000fe400078e00ba */
[----:B------:R-:W-:Y:S01]  /*7920*/  @!P5 IMAD.MOV R114, RZ, RZ, -R114 ;  /* 0x000000ffff72d224 */ /* 0x000fe200078e0a72 */
[C---:B------:R-:W-:Y:S01]  /*7930*/  ISETP.GT.U32.AND P5, PT, R3.reuse, R180, PT ;  /* 0x000000b40300720c */ /* 0x040fe20003fa4070 */
[----:B------:R-:W-:Y:S01]  /*7940*/  @!P1 IMAD.MOV R117, RZ, RZ, -R117 ;  /* 0x000000ffff759224 */ /* 0x000fe200078e0a75 */
[----:B------:R-:W-:Y:S01]  /*7950*/  ISETP.GT.U32.AND P1, PT, R3, R175, PT ;  /* 0x000000af0300720c */ /* 0x000fe20003f24070 */
[----:B------:R-:W-:-:S04]  /*7960*/  IMAD.HI.U32 R236, R5, R182, RZ ;  /* 0x000000b605ec7227 */ /* 0x000fc800078e00ff */
[----:B------:R-:W-:-:S04]  /*7970*/  IMAD.HI.U32 R181, R5, R235, RZ ;  /* 0x000000eb05b57227 */ /* 0x000fc800078e00ff */
[----:B------:R-:W-:Y:S02]  /*7980*/  IMAD.MOV R236, RZ, RZ, -R236 ;  /* 0x000000ffffec7224 */ /* 0x000fe400078e0aec */
[----:B------:R-:W-:Y:S02]  /*7990*/  @!P6 IMAD.IADD R124, R124, 0x1, -R3 ;  /* 0x000000017c7ce824 */ /* 0x000fe400078e0a03 */
[----:B------:R-:W-:Y:S02]  /*79a0*/  IMAD.MOV.U32 R118, RZ, RZ, R176 ;  /* 0x000000ffff767224 */ /* 0x000fe400078e00b0 */
[----:B------:R-:W-:Y:S02]  /*79b0*/  IMAD.MOV R181, RZ, RZ, -R181 ;  /* 0x000000ffffb57224 */ /* 0x000fe400078e0ab5 */
[----:B------:R-:W-:Y:S01]  /*79c0*/  IMAD R176, R3, R236, R182 ;  /* 0x000000ec03b07224 */ /* 0x000fe200078e02b6 */
[----:B------:R-:W-:Y:S01]  /*79d0*/  IABS R182, R123 ;  /* 0x0000007b00b67213 */ /* 0x000fe20000000000 */
[----:B------:R-:W-:Y:S01]  /*79e0*/  @!P5 IMAD.IADD R180, R180, 0x1, -R3 ;  /* 0x00000001b4b4d824 */ /* 0x000fe200078e0a03 */
[----:B------:R-:W-:Y:S01]  /*79f0*/  ISETP.GE.AND P5, PT, R119, RZ, PT ;  /* 0x000000ff7700720c */ /* 0x000fe20003fa6270 */
[----:B------:R-:W-:Y:S01]  /*7a00*/  @!P0 IMAD.MOV R118, RZ, RZ, -R118 ;  /* 0x000000ffff768224 */ /* 0x000fe200078e0a76 */
[----:B------:R-:W-:Y:S01]  /*7a10*/  IABS R119, R122 ;  /* 0x0000007a00777213 */ /* 0x000fe20000000000 */
[C---:B------:R-:W-:Y:S01]  /*7a20*/  IMAD R181, R3.reuse, R181, R235 ;  /* 0x000000b503b57224 */ /* 0x040fe200078e02eb */
[----:B------:R-:W-:Y:S01]  /*7a30*/  ISETP.GT.U32.AND P0, PT, R3, R124, PT ;  /* 0x0000007c0300720c */ /* 0x000fe20003f04070 */
[----:B------:R-:W-:Y:S01]  /*7a40*/  @!P1 IMAD.IADD R175, R175, 0x1, -R3 ;  /* 0x00000001afaf9824 */ /* 0x000fe200078e0a03 */
[C---:B------:R-:W-:Y:S01]  /*7a50*/  ISETP.GT.U32.AND P1, PT, R3.reuse, R176, PT ;  /* 0x000000b00300720c */ /* 0x040fe20003f24070 */
[----:B------:R-:W-:Y:S01]  /*7a60*/  IMAD.MOV.U32 R186, RZ, RZ, R119 ;  /* 0x000000ffffba7224 */ /* 0x000fe200078e0077 */
[----:B------:R-:W-:Y:S01]  /*7a70*/  ISETP.GT.U32.AND P6, PT, R3, R181, PT ;  /* 0x000000b50300720c */ /* 0x000fe20003fc4070 */
[----:B------:R-:W-:Y:S01]  /*7a80*/  IMAD.HI.U32 R235, R5, R158, RZ ;  /* 0x0000009e05eb7227 */ /* 0x000fe200078e00ff */
[----:B------:R-:W-:-:S03]  /*7a90*/  IABS R236, R127 ;  /* 0x0000007f00ec7213 */ /* 0x000fc60000000000 */
[----:B------:R-:W-:Y:S02]  /*7aa0*/  IMAD.MOV.U32 R119, RZ, RZ, R180 ;  /* 0x000000ffff777224 */ /* 0x000fe400078e00b4 */
[----:B------:R-:W-:-:S04]  /*7ab0*/  IMAD.HI.U32 R180, R5, R186, RZ ;  /* 0x000000ba05b47227 */ /* 0x000fc800078e00ff */
[----:B------:R-:W-:Y:S02]  /*7ac0*/  IMAD.MOV R235, RZ, RZ, -R235 ;  /* 0x000000ffffeb7224 */ /* 0x000fe400078e0aeb */
[----:B------:R-:W-:Y:S01]  /*7ad0*/  @!P3 IMAD.MOV R119, RZ, RZ, -R119 ;  /* 0x000000ffff77b224 */ /* 0x000fe200078e0a77 */
[----:B------:R-:W-:Y:S01]  /*7ae0*/  ISETP.GE.AND P3, PT, R120, RZ, PT ;  /* 0x000000ff7800720c */ /* 0x000fe20003f66270 */
[----:B------:R-:W-:Y:S02]  /*7af0*/  IMAD.MOV R180, RZ, RZ, -R180 ;  /* 0x000000ffffb47224 */ /* 0x000fe400078e0ab4 */
[--C-:B------:R-:W-:Y:S01]  /*7b00*/  @!P0 IMAD.IADD R124, R124, 0x1, -R3.reuse ;  /* 0x000000017c7c8824 */ /* 0x100fe200078e0a03 */
[----:B------:R-:W-:Y:S01]  /*7b10*/  ISETP.GE.AND P0, PT, R121, RZ, PT ;  /* 0x000000ff7900720c */ /* 0x000fe20003f06270 */
[----:B------:R-:W-:Y:S01]  /*7b20*/  IMAD R158, R3, R235, R158 ;  /* 0x000000eb039e7224 */ /* 0x000fe200078e029e */
[----:B------:R-:W-:Y:S01]  /*7b30*/  IABS R235, R128 ;  /* 0x0000008000eb7213 */ /* 0x000fe20000000000 */
[----:B------:R-:W-:-:S02]  /*7b40*/  @!P1 IMAD.IADD R176, R176, 0x1, -R3 ;  /* 0x00000001b0b09824 */ /* 0x000fc400078e0a03 */
[----:B------:R-:W-:Y:S02]  /*7b50*/  IMAD.MOV.U32 R120, RZ, RZ, R175 ;  /* 0x000000ffff787224 */ /* 0x000fe400078e00af */
[----:B------:R-:W-:Y:S01]  /*7b60*/  IMAD R180, R3, R180, R186 ;  /* 0x000000b403b47224 */ /* 0x000fe200078e02ba */
[----:B------:R-:W-:Y:S01]  /*7b70*/  IABS R186, R126 ;  /* 0x0000007e00ba7213 */ /* 0x000fe20000000000 */
[----:B------:R-:W-:Y:S02]  /*7b80*/  IMAD.MOV.U32 R121, RZ, RZ, R124 ;  /* 0x000000ffff797224 */ /* 0x000fe400078e007c */
[----:B------:R-:W-:Y:S01]  /*7b90*/  @!P6 IMAD.IADD R181, R181, 0x1, -R3 ;  /* 0x00000001b5b5e824 */ /* 0x000fe200078e0a03 */
[C---:B------:R-:W-:Y:S01]  /*7ba0*/  ISETP.GT.U32.AND P6, PT, R3.reuse, R158, PT ;  /* 0x0000009e0300720c */ /* 0x040fe20003fc4070 */
[----:B------:R-:W-:Y:S01]  /*7bb0*/  @!P2 IMAD.MOV R120, RZ, RZ, -R120 ;  /* 0x000000ffff78a224 */ /* 0x000fe200078e0a78 */
[----:B------:R-:W-:Y:S01]  /*7bc0*/  ISETP.GT.U32.AND P2, PT, R3, R176, PT ;  /* 0x000000b00300720c */ /* 0x000fe20003f44070 */
[----:B------:R-:W-:Y:S01]  /*7bd0*/  IMAD.HI.U32 R239, R5, R182, RZ ;  /* 0x000000b605ef7227 */ /* 0x000fe200078e00ff */
[----:B------:R-:W-:-:S03]  /*7be0*/  ISETP.GT.U32.AND P1, PT, R3, R181, PT ;  /* 0x000000b50300720c */ /* 0x000fc60003f24070 */
[----:B------:R-:W-:Y:S01]  /*7bf0*/  @!P5 IMAD.MOV R121, RZ, RZ, -R121 ;  /* 0x000000ffff79d224 */ /* 0x000fe200078e0a79 */
[----:B------:R-:W-:Y:S01]  /*7c00*/  ISETP.GT.U32.AND P5, PT, R3, R180, PT ;  /* 0x000000b40300720c */ /* 0x000fe20003fa4070 */
[----:B------:R-:W-:Y:S02]  /*7c10*/  IMAD.MOV R239, RZ, RZ, -R239 ;  /* 0x000000ffffef7224 */ /* 0x000fe400078e0aef */
[----:B------:R-:W-:-:S04]  /*7c20*/  IMAD.HI.U32 R175, R5, R186, RZ ;  /* 0x000000ba05af7227 */ /* 0x000fc800078e00ff */
[C---:B------:R-:W-:Y:S02]  /*7c30*/  IMAD R182, R3.reuse, R239, R182 ;  /* 0x000000ef03b67224 */ /* 0x040fe400078e02b6 */
[--C-:B------:R-:W-:Y:S02]  /*7c40*/  @!P6 IMAD.IADD R158, R158, 0x1, -R3.reuse ;  /* 0x000000019e9ee824 */ /* 0x100fe400078e0a03 */
[--C-:B------:R-:W-:Y:S01]  /*7c50*/  @!P2 IMAD.IADD R176, R176, 0x1, -R3.reuse ;  /* 0x00000001b0b0a824 */ /* 0x100fe200078e0a03 */
[C---:B------:R-:W-:Y:S01]  /*7c60*/  ISETP.GT.U32.AND P2, PT, R3.reuse, R182, PT ;  /* 0x000000b60300720c */ /* 0x040fe20003f44070 */
[--C-:B------:R-:W-:Y:S01]  /*7c70*/  @!P5 IMAD.IADD R180, R180, 0x1, -R3.reuse ;  /* 0x00000001b4b4d824 */ /* 0x100fe200078e0a03 */
[----:B------:R-:W-:Y:S01]  /*7c80*/  ISETP.GT.U32.AND P6, PT, R3, R158, PT ;  /* 0x0000009e0300720c */ /* 0x000fe20003fc4070 */
[----:B------:R-:W-:Y:S01]  /*7c90*/  @!P1 IMAD.IADD R181, R181, 0x1, -R3 ;  /* 0x00000001b5b59824 */ /* 0x000fe200078e0a03 */
[----:B------:R-:W-:Y:S01]  /*7ca0*/  ISETP.GE.AND P1, PT, R122, RZ, PT ;  /* 0x000000ff7a00720c */ /* 0x000fe20003f26270 */
[----:B------:R-:W-:Y:S01]  /*7cb0*/  IMAD.MOV R175, RZ, RZ, -R175 ;  /* 0x000000ffffaf7224 */ /* 0x000fe200078e0aaf */
[----:B------:R-:W-:Y:S01]  /*7cc0*/  ISETP.GT.U32.AND P5, PT, R3, R180, PT ;  /* 0x000000b40300720c */ /* 0x000fe20003fa4070 */
[----:B------:R-:W-:Y:S01]  /*7cd0*/  IMAD.MOV.U32 R122, RZ, RZ, R181 ;  /* 0x000000ffff7a7224 */ /* 0x000fe200078e00b5 */
[----:B------:R-:W-:Y:S01]  /*7ce0*/  IABS R181, R133 ;  /* 0x0000008500b57213 */ /* 0x000fe20000000000 */
[----:B------:R-:W-:-:S04]  /*7cf0*/  IMAD.HI.U32 R124, R5, R235, RZ ;  /* 0x000000eb057c7227 */ /* 0x000fc800078e00ff */
[----:B------:R-:W-:Y:S01]  /*7d00*/  @!P4 IMAD.MOV R122, RZ, RZ, -R122 ;  /* 0x000000ffff7ac224 */ /* 0x000fe200078e0a7a */
[----:B------:R-:W-:Y:S01]  /*7d10*/  ISETP.GE.AND P4, PT, R123, RZ, PT ;  /* 0x000000ff7b00720c */ /* 0x000fe20003f86270 */
[--C-:B------:R-:W-:Y:S01]  /*7d20*/  @!P2 IMAD.IADD R182, R182, 0x1, -R3.reuse ;  /* 0x00000001b6b6a824 */ /* 0x100fe200078e0a03 */
[----:B------:R-:W-:Y:S01]  /*7d30*/  ISETP.GE.AND P2, PT, R126, RZ, PT ;  /* 0x000000ff7e00720c */ /* 0x000fe20003f46270 */
[----:B------:R-:W-:Y:S02]  /*7d40*/  IMAD.MOV.U32 R123, RZ, RZ, R176 ;  /* 0x000000ffff7b7224 */ /* 0x000fe400078e00b0 */
[C---:B------:R-:W-:Y:S02]  /*7d50*/  IMAD R175, R3.reuse, R175, R186 ;  /* 0x000000af03af7224 */ /* 0x040fe400078e02ba */
[----:B------:R-:W-:Y:S02]  /*7d60*/  IMAD.MOV R124, RZ, RZ, -R124 ;  /* 0x000000ffff7c7224 */ /* 0x000fe400078e0a7c */
[----:B------:R-:W-:Y:S01]  /*7d70*/  @!P6 IMAD.IADD R158, R158, 0x1, -R3 ;  /* 0x000000019e9ee824 */ /* 0x000fe200078e0a03 */
[C---:B------:R-:W-:Y:S01]  /*7d80*/  ISETP.GT.U32.AND P6, PT, R3.reuse, R175, PT ;  /* 0x000000af0300720c */ /* 0x040fe20003fc4070 */
[----:B------:R-:W-:Y:S01]  /*7d90*/  @!P3 IMAD.MOV R123, RZ, RZ, -R123 ;  /* 0x000000ffff7bb224 */ /* 0x000fe200078e0a7b */
[----:B------:R-:W-:Y:S01]  /*7da0*/  ISETP.GT.U32.AND P3, PT, R3, R182, PT ;  /* 0x000000b60300720c */ /* 0x000fe20003f64070 */
[----:B------:R-:W-:-:S04]  /*7db0*/  IMAD.HI.U32 R126, R5, R181, RZ ;  /* 0x000000b5057e7227 */ /* 0x000fc800078e00ff */
[----:B------:R-:W-:Y:S02]  /*7dc0*/  @!P5 IMAD.IADD R180, R180, 0x1, -R3 ;  /* 0x00000001b4b4d824 */ /* 0x000fe400078e0a03 */
[----:B------:R-:W-:Y:S02]  /*7dd0*/  IMAD R235, R3, R124, R235 ;  /* 0x0000007c03eb7224 */ /* 0x000fe400078e02eb */
[----:B------:R-:W-:Y:S02]  /*7de0*/  IMAD.MOV.U32 R124, RZ, RZ, R158 ;  /* 0x000000ffff7c7224 */ /* 0x000fe400078e009e */
[----:B------:R-:W-:Y:S02]  /*7df0*/  IMAD.MOV R158, RZ, RZ, -R126 ;  /* 0x000000ffff9e7224 */ /* 0x000fe400078e0a7e */
[----:B------:R-:W-:Y:S01]  /*7e00*/  IMAD.MOV.U32 R126, RZ, RZ, R180 ;  /* 0x000000ffff7e7224 */ /* 0x000fe200078e00b4 */
[----:B------:R-:W-:Y:S01]  /*7e10*/  IABS R180, R131 ;  /* 0x0000008300b47213 */ /* 0x000fe20000000000 */
[----:B------:R-:W-:-:S04]  /*7e20*/  IMAD.HI.U32 R186, R5, R236, RZ ;  /* 0x000000ec05ba7227 */ /* 0x000fc800078e00ff */
[C---:B------:R-:W-:Y:S01]  /*7e30*/  IMAD R181, R3.reuse, R158, R181 ;  /* 0x0000009e03b57224 */ /* 0x040fe200078e02b5 */
[----:B------:R-:W-:Y:S01]  /*7e40*/  IABS R158, R129 ;  /* 0x00000081009e7213 */ /* 0x000fe20000000000 */
[----:B------:R-:W-:Y:S01]  /*7e50*/  @!P1 IMAD.MOV R126, RZ, RZ, -R126 ;  /* 0x000000ffff7e9224 */ /* 0x000fe200078e0a7e */
[C---:B------:R-:W-:Y:S01]  /*7e60*/  ISETP.GT.U32.AND P1, PT, R3.reuse, R235, PT ;  /* 0x000000eb0300720c */ /* 0x040fe20003f24070 */
[----:B------:R-:W-:Y:S02]  /*7e70*/  IMAD.MOV R186, RZ, RZ, -R186 ;  /* 0x000000ffffba7224 */ /* 0x000fe400078e0aba */
[--C-:B------:R-:W-:Y:S01]  /*7e80*/  @!P3 IMAD.IADD R182, R182, 0x1, -R3.reuse ;  /* 0x00000001b6b6b824 */ /* 0x100fe200078e0a03 */
[----:B------:R-:W-:Y:S01]  /*7e90*/  ISETP.GT.U32.AND P3, PT, R3, R181, PT ;  /* 0x000000b50300720c */ /* 0x000fe20003f64070 */
[----:B------:R-:W-:Y:S02]  /*7ea0*/  @!P6 IMAD.IADD R175, R175, 0x1, -R3 ;  /* 0x00000001afafe824 */ /* 0x000fe400078e0a03 */
[----:B------:R-:W-:Y:S01]  /*7eb0*/  IMAD R236, R3, R186, R236 ;  /* 0x000000ba03ec7224 */ /* 0x000fe200078e02ec */
[----:B------:R-:W-:Y:S01]  /*7ec0*/  IABS R186, R134 ;  /* 0x0000008600ba7213 */ /* 0x000fe20000000000 */
[----:B------:R-:W-:Y:S01]  /*7ed0*/  IMAD.HI.U32 R176, R5, R158, RZ ;  /* 0x0000009e05b07227 */ /* 0x000fe200078e00ff */
[----:B------:R-:W-:-:S02]  /*7ee0*/  ISETP.GT.U32.AND P6, PT, R3, R175, PT ;  /* 0x000000af0300720c */ /* 0x000fc40003fc4070 */
[----:B------:R-:W-:Y:S01]  /*7ef0*/  ISETP.GT.U32.AND P5, PT, R3, R236, PT ;  /* 0x000000ec0300720c */ /* 0x000fe20003fa4070 */
[--C-:B------:R-:W-:Y:S02]  /*7f00*/  @!P1 IMAD.IADD R235, R235, 0x1, -R3.reuse ;  /* 0x00000001ebeb9824 */ /* 0x100fe400078e0a03 */
[----:B------:R-:W-:Y:S02]  /*7f10*/  IMAD.MOV R176, RZ, RZ, -R176 ;  /* 0x000000ffffb07224 */ /* 0x000fe400078e0ab0 */
[--C-:B------:R-:W-:Y:S01]  /*7f20*/  @!P3 IMAD.IADD R181, R181, 0x1, -R3.reuse ;  /* 0x00000001b5b5b824 */ /* 0x100fe200078e0a03 */
[----:B------:R-:W-:Y:S01]  /*7f30*/  ISETP.GT.U32.AND P3, PT, R3, R235, PT ;  /* 0x000000eb0300720c */ /* 0x000fe20003f64070 */
[----:B------:R-:W-:Y:S01]  /*7f40*/  @!P0 IMAD.MOV R124, RZ, RZ, -R124 ;  /* 0x000000ffff7c8224 */ /* 0x000fe200078e0a7c */
[----:B------:R-:W-:Y:S02]  /*7f50*/  ISETP.GE.AND P0, PT, R127, RZ, PT ;  /* 0x000000ff7f00720c */ /* 0x000fe40003f06270 */
[----:B------:R-:W-:Y:S01]  /*7f60*/  IABS R127, R130 ;  /* 0x00000082007f7213 */ /* 0x000fe20000000000 */
[--C-:B------:R-:W-:Y:S01]  /*7f70*/  @!P6 IMAD.IADD R175, R175, 0x1, -R3.reuse ;  /* 0x00000001afafe824 */ /* 0x100fe200078e0a03 */
[----:B------:R-:W-:Y:S01]  /*7f80*/  ISETP.GE.AND P6, PT, R128, RZ, PT ;  /* 0x000000ff8000720c */ /* 0x000fe20003fc6270 */
[----:B------:R-:W-:Y:S01]  /*7f90*/  @!P5 IMAD.IADD R236, R236, 0x1, -R3 ;  /* 0x00000001ececd824 */ /* 0x000fe200078e0a03 */
[----:B------:R-:W-:Y:S01]  /*7fa0*/  ISETP.GE.AND P5, PT, R133, RZ, PT ;  /* 0x000000ff8500720c */ /* 0x000fe20003fa6270 */
[----:B------:R-:W-:-:S02]  /*7fb0*/  IMAD.MOV.U32 R128, RZ, RZ, R175 ;  /* 0x000000ffff807224 */ /* 0x000fc400078e00af */
[C---:B------:R-:W-:Y:S01]  /*7fc0*/  IMAD R175, R3.reuse, R176, R158 ;  /* 0x000000b003af7224 */ /* 0x040fe200078e029e */
[----:B------:R-:W-:Y:S01]  /*7fd0*/  ISETP.GT.U32.AND P1, PT, R3, R236, PT ;  /* 0x000000ec0300720c */ /* 0x000fe20003f24070 */
[----:B------:R-:W-:Y:S01]  /*7fe0*/  @!P3 IMAD.IADD R235, R235, 0x1, -R3 ;  /* 0x00000001ebebb824 */ /* 0x000fe200078e0a03 */
[----:B------:R-:W-:Y:S01]  /*7ff0*/  IABS R176, R136 ;  /* 0x0000008800b07213 */ /* 0x000fe20000000000 */
[----:B------:R-:W-:Y:S01]  /*8000*/  IMAD.MOV.U32 R133, RZ, RZ, R127 ;  /* 0x000000ffff857224 */ /* 0x000fe200078e007f */
[----:B------:R-:W-:Y:S01]  /*8010*/  ISETP.GT.U32.AND P3, PT, R3, R175, PT ;  /* 0x000000af0300720c */ /* 0x000fe20003f64070 */
[----:B------:R-:W-:Y:S01]  /*8020*/  @!P2 IMAD.MOV R128, RZ, RZ, -R128 ;  /* 0x000000ffff80a224 */ /* 0x000fe200078e0a80 */
[----:B------:R-:W-:Y:S01]  /*8030*/  ISETP.GE.AND P2, PT, R129, RZ, PT ;  /* 0x000000ff8100720c */ /* 0x000fe20003f46270 */
[----:B------:R-:W-:Y:S02]  /*8040*/  IMAD.MOV.U32 R127, RZ, RZ, R182 ;  /* 0x000000ffff7f7224 */ /* 0x000fe400078e00b6 */
[----:B------:R-:W-:-:S04]  /*8050*/  IMAD.HI.U32 R129, R5, R133, RZ ;  /* 0x0000008505817227 */ /* 0x000fc800078e00ff */
[----:B------:R-:W-:-:S04]  /*8060*/  IMAD.HI.U32 R182, R5, R180, RZ ;  /* 0x000000b405b67227 */ /* 0x000fc800078e00ff */
[----:B------:R-:W-:Y:S02]  /*8070*/  IMAD.MOV R129, RZ, RZ, -R129 ;  /* 0x000000ffff817224 */ /* 0x000fe400078e0a81 */
[----:B------:R-:W-:Y:S01]  /*8080*/  @!P1 IMAD.IADD R236, R236, 0x1, -R3 ;  /* 0x00000001ecec9824 */ /* 0x000fe200078e0a03 */
[----:B------:R-:W-:Y:S01]  /*8090*/  ISETP.GE.AND P1, PT, R130, RZ, PT ;  /* 0x000000ff8200720c */ /* 0x000fe20003f26270 */
[----:B------:R-:W-:Y:S02]  /*80a0*/  IMAD.MOV R182, RZ, RZ, -R182 ;  /* 0x000000ffffb67224 */ /* 0x000fe400078e0ab6 */
[C---:B------:R-:W-:Y:S02]  /*80b0*/  IMAD R133, R3.reuse, R129, R133 ;  /* 0x0000008103857224 */ /* 0x040fe400078e0285 */
[----:B------:R-:W-:Y:S01]  /*80c0*/  @!P4 IMAD.MOV R127, RZ, RZ, -R127 ;  /* 0x000000ffff7fc224 */ /* 0x000fe200078e0a7f */
[C---:B------:R-:W-:Y:S01]  /*80d0*/  ISETP.GT.U32.AND P4, PT, R3.reuse, R181, PT ;  /* 0x000000b50300720c */ /* 0x040fe20003f84070 */
[----:B------:R-:W-:Y:S01]  /*80e0*/  IMAD R158, R3, R182, R180 ;  /* 0x000000b6039e7224 */ /* 0x000fe200078e02b4 */
[----:B------:R-:W-:Y:S01]  /*80f0*/  IABS R182, R132 ;  /* 0x0000008400b67213 */ /* 0x000fe20000000000 */
[----:B------:R-:W-:Y:S01]  /*8100*/  IMAD.MOV.U32 R129, RZ, RZ, R236 ;  /* 0x000000ffff817224 */ /* 0x000fe200078e00ec */
[----:B------:R-:W-:Y:S01]  /*8110*/  IABS R180, R135 ;  /* 0x0000008700b47213 */ /* 0x000fe20000000000 */
[----:B------:R-:W-:Y:S01]  /*8120*/  @!P3 IMAD.IADD R175, R175, 0x1, -R3 ;  /* 0x00000001afafb824 */ /* 0x000fe200078e0a03 */
[----:B------:R-:W-:Y:S01]  /*8130*/  ISETP.GT.U32.AND P3, PT, R3, R133, PT ;  /* 0x000000850300720c */ /* 0x000fe20003f64070 */
[----:B------:R-:W-:-:S02]  /*8140*/  IMAD.MOV.U32 R130, RZ, RZ, R235 ;  /* 0x000000ffff827224 */ /* 0x000fc400078e00eb */
[----:B------:R-:W-:Y:S01]  /*8150*/  @!P0 IMAD.MOV R129, RZ, RZ, -R129 ;  /* 0x000000ffff818224 */ /* 0x000fe200078e0a81 */
[----:B------:R-:W-:Y:S01]  /*8160*/  ISETP.GT.U32.AND P0, PT, R3, R175, PT ;  /* 0x000000af0300720c */ /* 0x000fe20003f04070 */
[----:B------:R-:W-:-:S04]  /*8170*/  IMAD.HI.U32 R239, R5, R182, RZ ;  /* 0x000000b605ef7227 */ /* 0x000fc800078e00ff */
[----:B------:R-:W-:Y:S01]  /*8180*/  @!P6 IMAD.MOV R130, RZ, RZ, -R130 ;  /* 0x000000ffff82e224 */ /* 0x000fe200078e0a82 */
[----:B------:R-:W-:Y:S01]  /*8190*/  ISETP.GT.U32.AND P6, PT, R3, R158, PT ;  /* 0x0000009e0300720c */ /* 0x000fe20003fc4070 */
[----:B------:R-:W-:Y:S02]  /*81a0*/  IMAD.MOV R239, RZ, RZ, -R239 ;  /* 0x000000ffffef7224 */ /* 0x000fe400078e0aef */
[----:B------:R-:W-:Y:S01]  /*81b0*/  @!P4 IMAD.IADD R181, R181, 0x1, -R3 ;  /* 0x00000001b5b5c824 */ /* 0x000fe200078e0a03 */
[----:B------:R-:W-:Y:S01]  /*81c0*/  ISETP.GE.AND P4, PT, R131, RZ, PT ;  /* 0x000000ff8300720c */ /* 0x000fe20003f86270 */
[----:B------:R-:W-:Y:S02]  /*81d0*/  IMAD R182, R3, R239, R182 ;  /* 0x000000ef03b67224 */ /* 0x000fe400078e02b6 */
[----:B------:R-:W-:-:S04]  /*81e0*/  IMAD.HI.U32 R236, R5, R186, RZ ;  /* 0x000000ba05ec7227 */ /* 0x000fc800078e00ff */
[----:B------:R-:W-:Y:S02]  /*81f0*/  IMAD.MOV.U32 R131, RZ, RZ, R181 ;  /* 0x000000ffff837224 */ /* 0x000fe400078e00b5 */
[--C-:B------:R-:W-:Y:S01]  /*8200*/  @!P0 IMAD.IADD R175, R175, 0x1, -R3.reuse ;  /* 0x00000001afaf8824 */ /* 0x100fe200078e0a03 */
[----:B------:R-:W-:Y:S01]  /*8210*/  ISETP.GT.U32.AND P0, PT, R3, R182, PT ;  /* 0x000000b60300720c */ /* 0x000fe20003f04070 */
[----:B------:R-:W-:Y:S02]  /*8220*/  IMAD.MOV R236, RZ, RZ, -R236 ;  /* 0x000000ffffec7224 */ /* 0x000fe400078e0aec */
[--C-:B------:R-:W-:Y:S02]  /*8230*/  @!P3 IMAD.IADD R133, R133, 0x1, -R3.reuse ;  /* 0x000000018585b824 */ /* 0x100fe400078e0a03 */
[----:B------:R-:W-:Y:S02]  /*8240*/  @!P6 IMAD.IADD R158, R158, 0x1, -R3 ;  /* 0x000000019e9ee824 */ /* 0x000fe400078e0a03 */
[----:B------:R-:W-:Y:S01]  /*8250*/  @!P5 IMAD.MOV R131, RZ, RZ, -R131 ;  /* 0x000000ffff83d224 */ /* 0x000fe200078e0a83 */
[----:B------:R-:W-:Y:S01]  /*8260*/  ISETP.GE.AND P5, PT, R132, RZ, PT ;  /* 0x000000ff8400720c */ /* 0x000fe20003fa6270 */
[C---:B------:R-:W-:Y:S01]  /*8270*/  IMAD R181, R3.reuse, R236, R186 ;  /* 0x000000ec03b57224 */ /* 0x040fe200078e02ba */
[C---:B------:R-:W-:Y:S01]  /*8280*/  ISETP.GT.U32.AND P3, PT, R3.reuse, R133, PT ;  /* 0x000000850300720c */ /* 0x040fe20003f64070 */
[----:B------:R-:W-:Y:S01]  /*8290*/  IMAD.MOV.U32 R132, RZ, RZ, R175 ;  /* 0x000000ffff847224 */ /* 0x000fe200078e00af */
[----:B------:R-:W-:Y:S01]  /*82a0*/  ISETP.GT.U32.AND P6, PT, R3, R158, PT ;  /* 0x0000009e0300720c */ /* 0x000fe20003fc4070 */
[----:B------:R-:W-:Y:S01]  /*82b0*/  IMAD.HI.U32 R235, R5, R180, RZ ;  /* 0x000000b405eb7227 */ /* 0x000fe200078e00ff */
[----:B------:R-:W-:-:S03]  /*82c0*/  IABS R175, R137 ;  /* 0x0000008900af7213 */ /* 0x000fc60000000000 */
[----:B------:R-:W-:-:S04]  /*82d0*/  IMAD.HI.U32 R186, R5, R176, RZ ;  /* 0x000000b005ba7227 */ /* 0x000fc800078e00ff */
[----:B------:R-:W-:Y:S01]  /*82e0*/  @!P2 IMAD.MOV R132, RZ, RZ, -R132 ;  /* 0x000000ffff84a224 */ /* 0x000fe200078e0a84 */
[C---:B------:R-:W-:Y:S01]  /*82f0*/  ISETP.GT.U32.AND P2, PT, R3.reuse, R181, PT ;  /* 0x000000b50300720c */ /* 0x040fe20003f44070 */
[----:B------:R-:W-:Y:S02]  /*8300*/  IMAD.MOV R235, RZ, RZ, -R235 ;  /* 0x000000ffffeb7224 */ /* 0x000fe400078e0aeb */
[----:B------:R-:W-:Y:S02]  /*8310*/  IMAD.MOV R186, RZ, RZ, -R186 ;  /* 0x000000ffffba7224 */ /* 0x000fe400078e0aba */
[--C-:B------:R-:W-:Y:S02]  /*8320*/  @!P0 IMAD.IADD R182, R182, 0x1, -R3.reuse ;  /* 0x00000001b6b68824 */ /* 0x100fe400078e0a03 */
[C---:B------:R-:W-:Y:S02]  /*8330*/  IMAD R180, R3.reuse, R235, R180 ;  /* 0x000000eb03b47224 */ /* 0x040fe400078e02b4 */
[C---:B------:R-:W-:Y:S01]  /*8340*/  IMAD R176, R3.reuse, R186, R176 ;  /* 0x000000ba03b07224 */ /* 0x040fe200078e02b0 */
[----:B------:R-:W-:Y:S01]  /*8350*/  ISETP.GT.U32.AND P0, PT, R3, R182, PT ;  /* 0x000000b60300720c */ /* 0x000fe20003f04070 */
[--C-:B------:R-:W-:Y:S01]  /*8360*/  @!P3 IMAD.IADD R133, R133, 0x1, -R3.reuse ;  /* 0x000000018585b824 */ /* 0x100fe200078e0a03 */
[C---:B------:R-:W-:Y:S01]  /*8370*/  ISETP.GT.U32.AND P3, PT, R3.reuse, R180, PT ;  /* 0x000000b40300720c */ /* 0x040fe20003f64070 */
[--C-:B------:R-:W-:Y:S01]  /*8380*/  @!P6 IMAD.IADD R158, R158, 0x1, -R3.reuse ;  /* 0x000000019e9ee824 */ /* 0x100fe200078e0a03 */
[----:B------:R-:W-:Y:S01]  /*8390*/  ISETP.GT.U32.AND P6, PT, R3, R176, PT ;  /* 0x000000b00300720c */ /* 0x000fe20003fc4070 */
[----:B------:R-:W-:Y:S01]  /*83a0*/  @!P2 IMAD.IADD R181, R181, 0x1, -R3 ;  /* 0x00000001b5b5a824 */ /* 0x000fe200078e0a03 */
[----:B------:R-:W-:Y:S01]  /*83b0*/  IABS R186, R138 ;  /* 0x0000008a00ba7213 */ /* 0x000fe20000000000 */
[----:B------:R-:W-:Y:S01]  /*83c0*/  @!P1 IMAD.MOV R133, RZ, RZ, -R133 ;  /* 0x000000ffff859224 */ /* 0x000fe200078e0a85 */
[----:B------:R-:W-:Y:S01]  /*83d0*/  ISETP.GE.AND P2, PT, R134, RZ, PT ;  /* 0x000000ff8600720c */ /* 0x000fe20003f46270 */
[----:B------:R-:W-:Y:S01]  /*83e0*/  IMAD.HI.U32 R235, R5, R175, RZ ;  /* 0x000000af05eb7227 */ /* 0x000fe200078e00ff */
[----:B------:R-:W-:-:S03]  /*83f0*/  ISETP.GT.U32.AND P1, PT, R3, R181, PT ;  /* 0x000000b50300720c */ /* 0x000fc60003f24070 */
[----:B------:R-:W-:-:S04]  /*8400*/  IMAD.HI.U32 R134, R5, R186, RZ ;  /* 0x000000ba05867227 */ /* 0x000fc800078e00ff */
[----:B------:R-:W-:Y:S01]  /*8410*/  @!P0 IMAD.IADD R182, R182, 0x1, -R3 ;  /* 0x00000001b6b68824 */ /* 0x000fe200078e0a03 */
[----:B------:R-:W-:Y:S01]  /*8420*/  ISETP.GE.AND P0, PT, R135, RZ, PT ;  /* 0x000000ff8700720c */ /* 0x000fe20003f06270 */
[----:B------:R-:W-:Y:S02]  /*8430*/  IMAD.MOV R235, RZ, RZ, -R235 ;  /* 0x000000ffffeb7224 */ /* 0x000fe400078e0aeb */
[----:B------:R-:W-:Y:S02]  /*8440*/  IMAD.MOV R135, RZ, RZ, -R134 ;  /* 0x000000ffff877224 */ /* 0x000fe400078e0a86 */
[--C-:B------:R-:W-:Y:S01]  /*8450*/  @!P3 IMAD.IADD R180, R180, 0x1, -R3.reuse ;  /* 0x00000001b4b4b824 */ /* 0x100fe200078e0a03 */
[----:B------:R-:W-:Y:S01]  /*8460*/  ISETP.GE.AND P3, PT, R136, RZ, PT ;  /* 0x000000ff8800720c */ /* 0x000fe20003f66270 */
[----:B------:R-:W-:Y:S02]  /*8470*/  IMAD.MOV.U32 R134, RZ, RZ, R158 ;  /* 0x000000ffff867224 */ /* 0x000fe400078e009e */
[----:B------:R-:W-:Y:S01]  /*8480*/  @!P6 IMAD.IADD R176, R176, 0x1, -R3 ;  /* 0x00000001b0b0e824 */ /* 0x000fe200078e0a03 */
[C---:B------:R-:W-:Y:S01]  /*8490*/  ISETP.GT.U32.AND P6, PT, R3.reuse, R180, PT ;  /* 0x000000b40300720c */ /* 0x040fe20003fc4070 */
[C---:B------:R-:W-:Y:S01]  /*84a0*/  IMAD R175, R3.reuse, R235, R175 ;  /* 0x000000eb03af7224 */ /* 0x040fe200078e02af */
[----:B------:R-:W-:Y:S01]  /*84b0*/  IABS R235, R141 ;  /* 0x0000008d00eb7213 */ /* 0x000fe20000000000 */
[----:B------:R-:W-:Y:S01]  /*84c0*/  @!P4 IMAD.MOV R134, RZ, RZ, -R134 ;  /* 0x000000ffff86c224 */ /* 0x000fe200078e0a86 */
[----:B------:R-:W-:Y:S01]  /*84d0*/  ISETP.GT.U32.AND P4, PT, R3, R176, PT ;  /* 0x000000b00300720c */ /* 0x000fe20003f84070 */
[----:B------:R-:W-:Y:S01]  /*84e0*/  @!P1 IMAD.IADD R181, R181, 0x1, -R3 ;  /* 0x00000001b5b59824 */ /* 0x000fe200078e0a03 */
[C---:B------:R-:W-:Y:S01]  /*84f0*/  ISETP.GT.U32.AND P1, PT, R3.reuse, R175, PT ;  /* 0x000000af0300720c */ /* 0x040fe20003f24070 */
[----:B------:R-:W-:Y:S01]  /*8500*/  IMAD R158, R3, R135, R186 ;  /* 0x00000087039e7224 */ /* 0x000fe200078e02ba */
[----:B------:R-:W-:Y:S01]  /*8510*/  IABS R186, R147 ;  /* 0x0000009300ba7213 */ /* 0x000fe20000000000 */
[----:B------:R-:W-:Y:S01]  /*8520*/  IMAD.MOV.U32 R135, RZ, RZ, R182 ;  /* 0x000000ffff877224 */ /* 0x000fe200078e00b6 */
[----:B------:R-:W-:Y:S01]  /*8530*/  IABS R182, R140 ;  /* 0x0000008c00b67213 */ /* 0x000fe20000000000 */
[----:B------:R-:W-:-:S02]  /*8540*/  IMAD.MOV.U32 R136, RZ, RZ, R181 ;  /* 0x000000ffff887224 */ /* 0x000fc400078e00b5 */
[----:B------:R-:W-:Y:S01]  /*8550*/  @!P5 IMAD.MOV R135, RZ, RZ, -R135 ;  /* 0x000000ffff87d224 */ /* 0x000fe200078e0a87 */
[----:B------:R-:W-:Y:S01]  /*8560*/  ISETP.GE.AND P5, PT, R137, RZ, PT ;  /* 0x000000ff8900720c */ /* 0x000fe20003fa6270 */
[--C-:B------:R-:W-:Y:S01]  /*8570*/  @!P6 IMAD.IADD R180, R180, 0x1, -R3.reuse ;  /* 0x00000001b4b4e824 */ /* 0x100fe200078e0a03 */
[----:B------:R-:W-:Y:S01]  /*8580*/  IABS R137, R142 ;  /* 0x0000008e00897213 */ /* 0x000fe20000000000 */
[--C-:B------:R-:W-:Y:S01]  /*8590*/  @!P4 IMAD.IADD R176, R176, 0x1, -R3.reuse ;  /* 0x00000001b0b0c824 */ /* 0x100fe200078e0a03 */
[----:B------:R-:W-:Y:S01]  /*85a0*/  ISETP.GE.AND P4, PT, R140, RZ, PT ;  /* 0x000000ff8c00720c */ /* 0x000fe20003f86270 */
[----:B------:R-:W-:Y:S01]  /*85b0*/  @!P1 IMAD.IADD R175, R175, 0x1, -R3 ;  /* 0x00000001afaf9824 */ /* 0x000fe200078e0a03 */
[----:B------:R-:W-:Y:S01]  /*85c0*/  ISETP.GE.AND P6, PT, R138, RZ, PT ;  /* 0x000000ff8a00720c */ /* 0x000fe20003fc6270 */
[----:B------:R-:W-:Y:S01]  /*85d0*/  IMAD.MOV.U32 R140, RZ, RZ, R137 ;  /* 0x000000ffff8c7224 */ /* 0x000fe200078e0089 */
[----:B------:R-:W-:Y:S01]  /*85e0*/  ISETP.GE.AND P1, PT, R142, RZ, PT ;  /* 0x000000ff8e00720c */ /* 0x000fe20003f26270 */
[----:B------:R-:W-:Y:S01]  /*85f0*/  IMAD.MOV.U32 R137, RZ, RZ, R180 ;  /* 0x000000ffff897224 */ /* 0x000fe200078e00b4 */
[----:B------:R-:W-:Y:S01]  /*8600*/  IABS R142, R139 ;  /* 0x0000008b008e7213 */ /* 0x000fe20000000000 */
[----:B------:R-:W-:-:S02]  /*8610*/  IMAD.MOV.U32 R181, RZ, RZ, R182 ;  /* 0x000000ffffb57224 */ /* 0x000fc400078e00b6 */
[----:B------:R-:W-:Y:S01]  /*8620*/  @!P2 IMAD.MOV R136, RZ, RZ, -R136 ;  /* 0x000000ffff88a224 */ /* 0x000fe200078e0a88 */
[C---:B------:R-:W-:Y:S01]  /*8630*/  ISETP.GT.U32.AND P2, PT, R3.reuse, R158, PT ;  /* 0x0000009e0300720c */ /* 0x040fe20003f44070 */
[----:B------:R-:W-:Y:S01]  /*8640*/  @!P0 IMAD.MOV R137, RZ, RZ, -R137 ;  /* 0x000000ffff898224 */ /* 0x000fe200078e0a89 */
[----:B------:R-:W-:Y:S01]  /*8650*/  ISETP.GT.U32.AND P0, PT, R3, R175, PT ;  /* 0x000000af0300720c */ /* 0x000fe20003f04070 */
[----:B------:R-:W-:-:S04]  /*8660*/  IMAD.HI.U32 R138, R5, R181, RZ ;  /* 0x000000b5058a7227 */ /* 0x000fc800078e00ff */
[----:B------:R-:W-:Y:S02]  /*8670*/  IMAD.MOV R180, RZ, RZ, -R138 ;  /* 0x000000ffffb47224 */ /* 0x000fe400078e0a8a */
[----:B------:R-:W-:Y:S02]  /*8680*/  IMAD.MOV.U32 R138, RZ, RZ, R176 ;  /* 0x000000ffff8a7224 */ /* 0x000fe400078e00b0 */
[----:B------:R-:W-:Y:S01]  /*8690*/  IMAD R180, R3, R180, R181 ;  /* 0x000000b403b47224 */ /* 0x000fe200078e02b5 */
[----:B------:R-:W-:Y:S01]  /*86a0*/  IABS R181, R144 ;  /* 0x0000009000b57213 */ /* 0x000fe20000000000 */
[--C-:B------:R-:W-:Y:S01]  /*86b0*/  @!P2 IMAD.IADD R158, R158, 0x1, -R3.reuse ;  /* 0x000000019e9ea824 */ /* 0x100fe200078e0a03 */
[----:B------:R-:W-:Y:S01]  /*86c0*/  ISETP.GE.AND P2, PT, R139, RZ, PT ;  /* 0x000000ff8b00720c */ /* 0x000fe20003f46270 */
[----:B------:R-:W-:Y:S02]  /*86d0*/  IMAD.MOV.U32 R176, RZ, RZ, R142 ;  /* 0x000000ffffb07224 */ /* 0x000fe400078e008e */
[----:B------:R-:W-:Y:S01]  /*86e0*/  @!P0 IMAD.IADD R175, R175, 0x1, -R3 ;  /* 0x00000001afaf8824 */ /* 0x000fe200078e0a03 */
[C---:B------:R-:W-:Y:S01]  /*86f0*/  ISETP.GT.U32.AND P0, PT, R3.reuse, R180, PT ;  /* 0x000000b40300720c */ /* 0x040fe20003f04070 */
[----:B------:R-:W-:Y:S01]  /*8700*/  @!P3 IMAD.MOV R138, RZ, RZ, -R138 ;  /* 0x000000ffff8ab224 */ /* 0x000fe200078e0a8a */
        /* <DEDUP_REMOVED lines=9> */
[C---:B------:R-:W-:Y:S01]  /*87a0*/  ISETP.GT.U32.AND P0, PT, R3.reuse, R176, PT ;  /* 0x000000b00300720c */ /* 0x040fe20003f04070 */
[----:B------:R-:W-:Y:S01]  /*87b0*/  @!P3 IMAD.IADD R158, R158, 0x1, -R3 ;  /* 0x000000019e9eb824 */ /* 0x000fe200078e0a03 */
[----:B------:R-:W-:Y:S01]  /*87c0*/  ISETP.GT.U32.AND P3, PT, R3, R142, PT ;  /* 0x0000008e0300720c */ /* 0x000fe20003f64070 */
[----:B------:R-:W-:-:S02]  /*87d0*/  IMAD.MOV.U32 R139, RZ, RZ, R175 ;  /* 0x000000ffff8b7224 */ /* 0x000fc400078e00af */
[----:B------:R-:W-:-:S04]  /*87e0*/  IMAD.HI.U32 R140, R5, R235, RZ ;  /* 0x000000eb058c7227 */ /* 0x000fc800078e00ff */
[----:B------:R-:W-:Y:S01]  /*87f0*/  @!P5 IMAD.MOV R139, RZ, RZ, -R139 ;  /* 0x000000ffff8bd224 */ /* 0x000fe200078e0a8b */
[----:B------:R-:W-:Y:S01]  /*8800*/  ISETP.GT.U32.AND P5, PT, R3, R180, PT ;  /* 0x000000b40300720c */ /* 0x000fe20003fa4070 */
[----:B------:R-:W-:-:S04]  /*8810*/  IMAD.HI.U32 R239, R5, R186, RZ ;  /* 0x000000ba05ef7227 */ /* 0x000fc800078e00ff */
[--C-:B------:R-:W-:Y:S02]  /*8820*/  @!P0 IMAD.IADD R176, R176, 0x1, -R3.reuse ;  /* 0x00000001b0b08824 */ /* 0x100fe400078e0a03 */
[----:B------:R-:W-:Y:S02]  /*8830*/  @!P3 IMAD.IADD R142, R142, 0x1, -R3 ;  /* 0x000000018e8eb824 */ /* 0x000fe400078e0a03 */
[----:B------:R-:W-:Y:S01]  /*8840*/  IMAD.MOV R175, RZ, RZ, -R140 ;  /* 0x000000ffffaf7224 */ /* 0x000fe200078e0a8c */
[C---:B------:R-:W-:Y:S01]  /*8850*/  ISETP.GT.U32.AND P0, PT, R3.reuse, R176, PT ;  /* 0x000000b00300720c */ /* 0x040fe20003f04070 */
[----:B------:R-:W-:Y:S01]  /*8860*/  IMAD.MOV.U32 R140, RZ, RZ, R158 ;  /* 0x000000ffff8c7224 */ /* 0x000fe200078e009e */
[----:B------:R-:W-:Y:S01]  /*8870*/  ISETP.GT.U32.AND P3, PT, R3, R142, PT ;  /* 0x0000008e0300720c */ /* 0x000fe20003f64070 */
[----:B------:R-:W-:Y:S01]  /*8880*/  IMAD.HI.U32 R236, R5, R181, RZ ;  /* 0x000000b505ec7227 */ /* 0x000fe200078e00ff */
[----:B------:R-:W-:-:S03]  /*8890*/  IABS R158, R145 ;  /* 0x00000091009e7213 */ /* 0x000fc60000000000 */
[----:B------:R-:W-:Y:S02]  /*88a0*/  IMAD.MOV R239, RZ, RZ, -R239 ;  /* 0x000000ffffef7224 */ /* 0x000fe400078e0aef */
[----:B------:R-:W-:Y:S02]  /*88b0*/  @!P5 IMAD.IADD R180, R180, 0x1, -R3 ;  /* 0x00000001b4b4d824 */ /* 0x000fe400078e0a03 */
[----:B------:R-:W-:-:S04]  /*88c0*/  IMAD.HI.U32 R240, R5, R182, RZ ;  /* 0x000000b605f07227 */ /* 0x000fc800078e00ff */
[----:B------:R-:W-:Y:S01]  /*88d0*/  @!P6 IMAD.MOV R140, RZ, RZ, -R140 ;  /* 0x000000ffff8ce224 */ /* 0x000fe200078e0a8c */
[----:B------:R-:W-:Y:S01]  /*88e0*/  ISETP.GE.AND P6, PT, R141, RZ, PT ;  /* 0x000000ff8d00720c */ /* 0x000fe20003fc6270 */
[C---:B------:R-:W-:Y:S01]  /*88f0*/  IMAD R175, R3.reuse, R175, R235 ;  /* 0x000000af03af7224 */ /* 0x040fe200078e02eb */
[----:B------:R-:W-:Y:S01]  /*8900*/  IABS R235, R153 ;  /* 0x0000009900eb7213 */ /* 0x000fe20000000000 */
[----:B------:R-:W-:Y:S02]  /*8910*/  IMAD.MOV R236, RZ, RZ, -R236 ;  /* 0x000000ffffec7224 */ /* 0x000fe400078e0aec */
[C---:B------:R-:W-:Y:S01]  /*8920*/  IMAD R186, R3.reuse, R239, R186 ;  /* 0x000000ef03ba7224 */ /* 0x040fe200078e02ba */
[----:B------:R-:W-:Y:S01]  /*8930*/  ISETP.GT.U32.AND P5, PT, R3, R175, PT ;  /* 0x000000af0300720c */ /* 0x000fe20003fa4070 */
[----:B------:R-:W-:Y:S02]  /*8940*/  IMAD.MOV.U32 R141, RZ, RZ, R180 ;  /* 0x000000ffff8d7224 */ /* 0x000fe400078e00b4 */
[----:B------:R-:W-:-:S02]  /*8950*/  IMAD.MOV R240, RZ, RZ, -R240 ;  /* 0x000000fffff07224 */ /* 0x000fc400078e0af0 */
[C---:B------:R-:W-:Y:S01]  /*8960*/  IMAD R181, R3.reuse, R236, R181 ;  /* 0x000000ec03b57224 */ /* 0x040fe200078e02b5 */
[----:B------:R-:W-:Y:S01]  /*8970*/  IABS R236, R149 ;  /* 0x0000009500ec7213 */ /* 0x000fe20000000000 */
[----:B------:R-:W-:Y:S01]  /*8980*/  @!P4 IMAD.MOV R141, RZ, RZ, -R141 ;  /* 0x000000ffff8dc224 */ /* 0x000fe200078e0a8d */
[C---:B------:R-:W-:Y:S01]  /*8990*/  ISETP.GT.U32.AND P4, PT, R3.reuse, R186, PT ;  /* 0x000000ba0300720c */ /* 0x040fe20003f84070 */
[C---:B------:R-:W-:Y:S02]  /*89a0*/  IMAD R182, R3.reuse, R240, R182 ;  /* 0x000000f003b67224 */ /* 0x040fe400078e02b6 */
[--C-:B------:R-:W-:Y:S01]  /*89b0*/  @!P0 IMAD.IADD R176, R176, 0x1, -R3.reuse ;  /* 0x00000001b0b08824 */ /* 0x100fe200078e0a03 */
[C---:B------:R-:W-:Y:S01]  /*89c0*/  ISETP.GT.U32.AND P0, PT, R3.reuse, R181, PT ;  /* 0x000000b50300720c */ /* 0x040fe20003f04070 */
[--C-:B------:R-:W-:Y:S01]  /*89d0*/  @!P3 IMAD.IADD R142, R142, 0x1, -R3.reuse ;  /* 0x000000018e8eb824 */ /* 0x100fe200078e0a03 */
[----:B------:R-:W-:Y:S01]  /*89e0*/  ISETP.GT.U32.AND P3, PT, R3, R182, PT ;  /* 0x000000b60300720c */ /* 0x000fe20003f64070 */
[----:B------:R-:W-:Y:S01]  /*89f0*/  @!P5 IMAD.IADD R175, R175, 0x1, -R3 ;  /* 0x00000001afafd824 */ /* 0x000fe200078e0a03 */
[----:B------:R-:W-:Y:S01]  /*8a00*/  ISETP.GE.AND P5, PT, R147, RZ, PT ;  /* 0x000000ff9300720c */ /* 0x000fe20003fa6270 */
[----:B------:R-:W-:Y:S01]  /*8a10*/  @!P1 IMAD.MOV R142, RZ, RZ, -R142 ;  /* 0x000000ffff8e9224 */ /* 0x000fe200078e0a8e */
[----:B------:R-:W-:Y:S01]  /*8a20*/  IABS R147, R146 ;  /* 0x0000009200937213 */ /* 0x000fe20000000000 */
[----:B------:R-:W-:Y:S01]  /*8a30*/  IMAD.HI.U32 R180, R5, R158, RZ ;  /* 0x0000009e05b47227 */ /* 0x000fe200078e00ff */
[----:B------:R-:W-:-:S03]  /*8a40*/  ISETP.GE.AND P1, PT, R143, RZ, PT ;  /* 0x000000ff8f00720c */ /* 0x000fc60003f26270 */
[--C-:B------:R-:W-:Y:S02]  /*8a50*/  @!P4 IMAD.IADD R186, R186, 0x1, -R3.reuse ;  /* 0x00000001babac824 */ /* 0x100fe400078e0a03 */
[--C-:B------:R-:W-:Y:S02]  /*8a60*/  @!P0 IMAD.IADD R181, R181, 0x1, -R3.reuse ;  /* 0x00000001b5b58824 */ /* 0x100fe400078e0a03 */
[----:B------:R-:W-:Y:S01]  /*8a70*/  IMAD.MOV.U32 R143, RZ, RZ, R176 ;  /* 0x000000ffff8f7224 */ /* 0x000fe200078e00b0 */
[C---:B------:R-:W-:Y:S01]  /*8a80*/  ISETP.GT.U32.AND P0, PT, R3.reuse, R186, PT ;  /* 0x000000ba0300720c */ /* 0x040fe20003f04070 */
[----:B------:R-:W-:Y:S01]  /*8a90*/  @!P3 IMAD.IADD R182, R182, 0x1, -R3 ;  /* 0x00000001b6b6b824 */ /* 0x000fe200078e0a03 */
[----:B------:R-:W-:Y:S01]  /*8aa0*/  ISETP.GT.U32.AND P3, PT, R3, R175, PT ;  /* 0x000000af0300720c */ /* 0x000fe20003f64070 */
[----:B------:R-:W-:-:S03]  /*8ab0*/  IMAD.HI.U32 R176, R5, R147, RZ ;  /* 0x0000009305b07227 */ /* 0x000fc600078e00ff */
[C---:B------:R-:W-:Y:S01]  /*8ac0*/  ISETP.GT.U32.AND P4, PT, R3.reuse, R182, PT ;  /* 0x000000b60300720c */ /* 0x040fe20003f84070 */
        /* <DEDUP_REMOVED lines=8> */
[----:B------:R-:W-:Y:S01]  /*8b50*/  ISETP.GE.AND P3, PT, R144, RZ, PT ;  /* 0x000000ff9000720c */ /* 0x000fe20003f66270 */
[----:B------:R-:W-:-:S04]  /*8b60*/  IMAD.HI.U32 R144, R5, R158, RZ ;  /* 0x0000009e05907227 */ /* 0x000fc800078e00ff */
[----:B------:R-:W-:Y:S01]  /*8b70*/  @!P4 IMAD.IADD R182, R182, 0x1, -R3 ;  /* 0x00000001b6b6c824 */ /* 0x000fe200078e0a03 */
[C---:B------:R-:W-:Y:S01]  /*8b80*/  ISETP.GT.U32.AND P4, PT, R3.reuse, R180, PT ;  /* 0x000000b40300720c */ /* 0x040fe20003f84070 */
[----:B------:R-:W-:Y:S01]  /*8b90*/  @!P2 IMAD.MOV R143, RZ, RZ, -R143 ;  /* 0x000000ffff8fa224 */ /* 0x000fe200078e0a8f */
[C---:B------:R-:W-:Y:S01]  /*8ba0*/  ISETP.GT.U32.AND P2, PT, R3.reuse, R181, PT ;  /* 0x000000b50300720c */ /* 0x040fe20003f44070 */
[----:B------:R-:W-:Y:S02]  /*8bb0*/  IMAD.MOV R144, RZ, RZ, -R144 ;  /* 0x000000ffff907224 */ /* 0x000fe400078e0a90 */
[----:B------:R-:W-:Y:S02]  /*8bc0*/  @!P0 IMAD.IADD R176, R176, 0x1, -R3 ;  /* 0x00000001b0b08824 */ /* 0x000fe400078e0a03 */
[----:B------:R-:W-:Y:S02]  /*8bd0*/  IMAD R158, R3, R144, R158 ;  /* 0x00000090039e7224 */ /* 0x000fe400078e029e */
[----:B------:R-:W-:-:S02]  /*8be0*/  IMAD.MOV.U32 R144, RZ, RZ, R175 ;  /* 0x000000ffff907224 */ /* 0x000fc400078e00af */
[----:B------:R-:W-:-:S04]  /*8bf0*/  IMAD.HI.U32 R239, R5, R236, RZ ;  /* 0x000000ec05ef7227 */ /* 0x000fc800078e00ff */
[----:B------:R-:W-:Y:S01]  /*8c00*/  @!P6 IMAD.MOV R144, RZ, RZ, -R144 ;  /* 0x000000ffff90e224 */ /* 0x000fe200078e0a90 */
[----:B------:R-:W-:Y:S01]  /*8c10*/  ISETP.GT.U32.AND P6, PT, R3, R176, PT ;  /* 0x000000b00300720c */ /* 0x000fe20003fc4070 */
[--C-:B------:R-:W-:Y:S01]  /*8c20*/  @!P4 IMAD.IADD R180, R180, 0x1, -R3.reuse ;  /* 0x00000001b4b4c824 */ /* 0x100fe200078e0a03 */
[----:B------:R-:W-:Y:S01]  /*8c30*/  ISETP.GE.AND P4, PT, R146, RZ, PT ;  /* 0x000000ff9200720c */ /* 0x000fe20003f86270 */
[----:B------:R-:W-:Y:S01]  /*8c40*/  @!P2 IMAD.IADD R181, R181, 0x1, -R3 ;  /* 0x00000001b5b5a824 */ /* 0x000fe200078e0a03 */
[----:B------:R-:W-:Y:S01]  /*8c50*/  ISETP.GE.AND P2, PT, R145, RZ, PT ;  /* 0x000000ff9100720c */ /* 0x000fe20003f46270 */
[----:B------:R-:W-:Y:S01]  /*8c60*/  IMAD.MOV R239, RZ, RZ, -R239 ;  /* 0x000000ffffef7224 */ /* 0x000fe200078e0aef */
[----:B------:R-:W-:Y:S01]  /*8c70*/  ISETP.GT.U32.AND P0, PT, R3, R180, PT ;  /* 0x000000b40300720c */ /* 0x000fe20003f04070 */
[----:B------:R-:W-:Y:S02]  /*8c80*/  IMAD.MOV.U32 R145, RZ, RZ, R182 ;  /* 0x000000ffff917224 */ /* 0x000fe400078e00b6 */
[----:B------:R-:W-:-:S02]  /*8c90*/  IMAD.MOV.U32 R147, RZ, RZ, R181 ;  /* 0x000000ffff937224 */ /* 0x000fc400078e00b5 */
[----:B------:R-:W-:Y:S01]  /*8ca0*/  @!P1 IMAD.MOV R145, RZ, RZ, -R145 ;  /* 0x000000ffff919224 */ /* 0x000fe200078e0a91 */
[C---:B------:R-:W-:Y:S01]  /*8cb0*/  ISETP.GT.U32.AND P1, PT, R3.reuse, R158, PT ;  /* 0x0000009e0300720c */ /* 0x040fe20003f24070 */
[C---:B------:R-:W-:Y:S01]  /*8cc0*/  IMAD R181, R3.reuse, R239, R236 ;  /* 0x000000ef03b57224 */ /* 0x040fe200078e02ec */
[----:B------:R-:W-:Y:S01]  /*8cd0*/  IABS R236, R151 ;  /* 0x0000009700ec7213 */ /* 0x000fe20000000000 */
[--C-:B------:R-:W-:Y:S01]  /*8ce0*/  @!P6 IMAD.IADD R176, R176, 0x1, -R3.reuse ;  /* 0x00000001b0b0e824 */ /* 0x100fe200078e0a03 */
[----:B------:R-:W-:Y:S01]  /*8cf0*/  IABS R239, R152 ;  /* 0x0000009800ef7213 */ /* 0x000fe20000000000 */
[----:B------:R-:W-:Y:S01]  /*8d00*/  IMAD.MOV.U32 R146, RZ, RZ, R186 ;  /* 0x000000ffff927224 */ /* 0x000fe200078e00ba */
[----:B------:R-:W-:Y:S01]  /*8d10*/  ISETP.GT.U32.AND P6, PT, R3, R181, PT ;  /* 0x000000b50300720c */ /* 0x000fe20003fc4070 */
[--C-:B------:R-:W-:Y:S01]  /*8d20*/  @!P0 IMAD.IADD R180, R180, 0x1, -R3.reuse ;  /* 0x00000001b4b48824 */ /* 0x100fe200078e0a03 */
[----:B------:R-:W-:Y:S01]  /*8d30*/  ISETP.GE.AND P0, PT, R153, RZ, PT ;  /* 0x000000ff9900720c */ /* 0x000fe20003f06270 */
[----:B------:R-:W-:Y:S01]  /*8d40*/  @!P5 IMAD.MOV R146, RZ, RZ, -R146 ;  /* 0x000000ffff92d224 */ /* 0x000fe200078e0a92 */
[----:B------:R-:W-:Y:S01]  /*8d50*/  ISETP.GE.AND P5, PT, R148, RZ, PT ;  /* 0x000000ff9400720c */ /* 0x000fe20003fa6270 */
[----:B------:R-:W-:Y:S01]  /*8d60*/  IMAD.MOV.U32 R148, RZ, RZ, R180 ;  /* 0x000000ffff947224 */ /* 0x000fe200078e00b4 */
[----:B------:R-:W-:Y:S01]  /*8d70*/  IABS R153, R150 ;  /* 0x0000009600997213 */ /* 0x000fe20000000000 */
[----:B------:R-:W-:Y:S01]  /*8d80*/  @!P1 IMAD.IADD R158, R158, 0x1, -R3 ;  /* 0x000000019e9e9824 */ /* 0x000fe200078e0a03 */
[----:B------:R-:W-:Y:S01]  /*8d90*/  ISETP.GE.AND P1, PT, R150, RZ, PT ;  /* 0x000000ff9600720c */ /* 0x000fe20003f26270 */
[----:B------:R-:W-:Y:S01]  /*8da0*/  @!P2 IMAD.MOV R148, RZ, RZ, -R148 ;  /* 0x000000ffff94a224 */ /* 0x000fe200078e0a94 */
[----:B------:R-:W-:Y:S01]  /*8db0*/  IABS R186, R155 ;  /* 0x0000009b00ba7213 */ /* 0x000fe20000000000 */
[----:B------:R-:W-:Y:S01]  /*8dc0*/  IMAD.HI.U32 R175, R5, R235, RZ ;  /* 0x000000eb05af7227 */ /* 0x000fe200078e00ff */
[----:B------:R-:W-:-:S03]  /*8dd0*/  ISETP.GT.U32.AND P2, PT, R3, R158, PT ;  /* 0x0000009e0300720c */ /* 0x000fc60003f44070 */
[----:B------:R-:W-:Y:S02]  /*8de0*/  @!P6 IMAD.IADD R181, R181, 0x1, -R3 ;  /* 0x00000001b5b5e824 */ /* 0x000fe400078e0a03 */
[----:B------:R-:W-:Y:S02]  /*8df0*/  IMAD.MOV R175, RZ, RZ, -R175 ;  /* 0x000000ffffaf7224 */ /* 0x000fe400078e0aaf */
[----:B------:R-:W-:Y:S01]  /*8e00*/  IMAD.HI.U32 R150, R5, R153, RZ ;  /* 0x0000009905967227 */ /* 0x000fe200078e00ff */
[----:B------:R-:W-:-:S03]  /*8e10*/  ISETP.GT.U32.AND P6, PT, R3, R181, PT ;  /* 0x000000b50300720c */ /* 0x000fc60003fc4070 */
[C---:B------:R-:W-:Y:S01]  /*8e20*/  IMAD R175, R3.reuse, R175, R235 ;  /* 0x000000af03af7224 */ /* 0x040fe200078e02eb */
[----:B------:R-:W-:Y:S01]  /*8e30*/  IABS R235, R154 ;  /* 0x0000009a00eb7213 */ /* 0x000fe20000000000 */
[----:B------:R-:W-:Y:S02]  /*8e40*/  IMAD.MOV R150, RZ, RZ, -R150 ;  /* 0x000000ffff967224 */ /* 0x000fe400078e0a96 */
[----:B------:R-:W-:Y:S01]  /*8e50*/  @!P2 IMAD.IADD R158, R158, 0x1, -R3 ;  /* 0x000000019e9ea824 */ /* 0x000fe200078e0a03 */
[C---:B------:R-:W-:Y:S01]  /*8e60*/  ISETP.GT.U32.AND P2, PT, R3.reuse, R175, PT ;  /* 0x000000af0300720c */ /* 0x040fe20003f44070 */
[----:B------:R-:W-:Y:S02]  /*8e70*/  IMAD R153, R3, R150, R153 ;  /* 0x0000009603997224 */ /* 0x000fe400078e0299 */
[----:B------:R-:W-:Y:S01]  /*8e80*/  @!P3 IMAD.MOV R147, RZ, RZ, -R147 ;  /* 0x000000ffff93b224 */ /* 0x000fe200078e0a93 */
[----:B------:R-:W-:Y:S01]  /*8e90*/  ISETP.GE.AND P3, PT, R149, RZ, PT ;  /* 0x000000ff9500720c */ /* 0x000fe20003f66270 */
[----:B------:R-:W-:Y:S01]  /*8ea0*/  @!P6 IMAD.IADD R181, R181, 0x1, -R3 ;  /* 0x00000001b5b5e824 */ /* 0x000fe200078e0a03 */
[----:B------:R-:W-:Y:S01]  /*8eb0*/  ISETP.GT.U32.AND P6, PT, R3, R153, PT ;  /* 0x000000990300720c */ /* 0x000fe20003fc4070 */
[----:B------:R-:W-:-:S02]  /*8ec0*/  IMAD.MOV.U32 R149, RZ, RZ, R176 ;  /* 0x000000ffff957224 */ /* 0x000fc400078e00b0 */
[----:B------:R-:W-:-:S04]  /*8ed0*/  IMAD.HI.U32 R150, R5, R235, RZ ;  /* 0x000000eb05967227 */ /* 0x000fc800078e00ff */
[----:B------:R-:W-:Y:S01]  /*8ee0*/  @!P4 IMAD.MOV R149, RZ, RZ, -R149 ;  /* 0x000000ffff95c224 */ /* 0x000fe200078e0a95 */
[----:B------:R-:W-:Y:S01]  /*8ef0*/  ISETP.GE.AND P4, PT, R151, RZ, PT ;  /* 0x000000ff9700720c */ /* 0x000fe20003f86270 */
[----:B------:R-:W-:Y:S01]  /*8f00*/  @!P2 IMAD.IADD R175, R175, 0x1, -R3 ;  /* 0x00000001afafa824 */ /* 0x000fe200078e0a03 */
[----:B------:R-:W-:Y:S01]  /*8f10*/  ISETP.GE.AND P2, PT, R152, RZ, PT ;  /* 0x000000ff9800720c */ /* 0x000fe20003f46270 */
[----:B------:R-:W-:-:S04]  /*8f20*/  IMAD.HI.U32 R151, R5, R186, RZ ;  /* 0x000000ba05977227 */ /* 0x000fc800078e00ff */
[----:B------:R-:W-:Y:S02]  /*8f30*/  IMAD.MOV R150, RZ, RZ, -R150 ;  /* 0x000000ffff967224 */ /* 0x000fe400078e0a96 */
[----:B------:R-:W-:-:S04]  /*8f40*/  IMAD.HI.U32 R180, R5, R236, RZ ;  /* 0x000000ec05b47227 */ /* 0x000fc800078e00ff */
[----:B------:R-:W-:Y:S01]  /*8f50*/  @!P6 IMAD.IADD R153, R153, 0x1, -R3 ;  /* 0x000000019999e824 */ /* 0x000fe200078e0a03 */
[----:B------:R-:W-:Y:S01]  /*8f60*/  ISETP.GT.U32.AND P6, PT, R3, R175, PT ;  /* 0x000000af0300720c */ /* 0x000fe20003fc4070 */
[----:B------:R-:W-:-:S04]  /*8f70*/  IMAD.HI.U32 R176, R5, R239, RZ ;  /* 0x000000ef05b07227 */ /* 0x000fc800078e00ff */
[----:B------:R-:W-:Y:S02]  /*8f80*/  IMAD.MOV R151, RZ, RZ, -R151 ;  /* 0x000000ffff977224 */ /* 0x000fe400078e0a97 */
[C---:B------:R-:W-:Y:S02]  /*8f90*/  IMAD R235, R3.reuse, R150, R235 ;  /* 0x0000009603eb7224 */ /* 0x040fe400078e02eb */
[----:B------:R-:W-:Y:S02]  /*8fa0*/  IMAD.MOV R180, RZ, RZ, -R180 ;  /* 0x000000ffffb47224 */ /* 0x000fe400078e0ab4 */
[----:B------:R-:W-:Y:S01]  /*8fb0*/  IMAD.MOV.U32 R150, RZ, RZ, R158 ;  /* 0x000000ffff967224 */ /* 0x000fe200078e009e */
[----:B------:R-:W-:Y:S01]  /*8fc0*/  IABS R158, R156 ;  /* 0x0000009c009e7213 */ /* 0x000fe20000000000 */
[----:B------:R-:W-:Y:S02]  /*8fd0*/  IMAD.MOV R176, RZ, RZ, -R176 ;  /* 0x000000ffffb07224 */ /* 0x000fe400078e0ab0 */
[----:B------:R-:W-:-:S02]  /*8fe0*/  IMAD R186, R3, R151, R186 ;  /* 0x0000009703ba7224 */ /* 0x000fc400078e02ba */
[C---:B------:R-:W-:Y:S01]  /*8ff0*/  IMAD R236, R3.reuse, R180, R236 ;  /* 0x000000b403ec7224 */ /* 0x040fe200078e02ec */
[----:B------:R-:W-:Y:S01]  /*9000*/  IABS R180, R157 ;  /* 0x0000009d00b47213 */ /* 0x000fe20000000000 */
[----:B------:R-:W-:Y:S01]  /*9010*/  @!P5 IMAD.MOV R150, RZ, RZ, -R150 ;  /* 0x000000ffff96d224 */ /* 0x000fe200078e0a96 */
        /* <DEDUP_REMOVED lines=9> */
[----:B------:R-:W-:-:S04]  /*90b0*/  IMAD.HI.U32 R182, R5, R158, RZ ;  /* 0x0000009e05b67227 */ /* 0x000fc800078e00ff */
[----:B------:R-:W-:Y:S02]  /*90c0*/  IMAD.MOV R182, RZ, RZ, -R182 ;  /* 0x000000ffffb67224 */ /* 0x000fe400078e0ab6 */
[--C-:B------:R-:W-:Y:S01]  /*90d0*/  @!P5 IMAD.IADD R153, R153, 0x1, -R3.reuse ;  /* 0x000000019999d824 */ /* 0x100fe200078e0a03 */
[C---:B------:R-:W-:Y:S01]  /*90e0*/  ISETP.GT.U32.AND P5, PT, R3.reuse, R235, PT ;  /* 0x000000eb0300720c */ /* 0x040fe20003fa4070 */
[C---:B------:R-:W-:Y:S02]  /*90f0*/  IMAD R158, R3.reuse, R182, R158 ;  /* 0x000000b6039e7224 */ /* 0x040fe400078e029e */
[----:B------:R-:W-:Y:S01]  /*9100*/  @!P3 IMAD.IADD R236, R236, 0x1, -R3 ;  /* 0x00000001ececb824 */ /* 0x000fe200078e0a03 */
[----:B------:R-:W-:Y:S01]  /*9110*/  ISETP.GT.U32.AND P3, PT, R3, R186, PT ;  /* 0x000000ba0300720c */ /* 0x000fe20003f64070 */
[----:B------:R-:W-:-:S04]  /*9120*/  IMAD.HI.U32 R152, R5, R176, RZ ;  /* 0x000000b005987227 */ /* 0x000fc800078e00ff */
[--C-:B------:R-:W-:Y:S01]  /*9130*/  @!P6 IMAD.IADD R239, R239, 0x1, -R3.reuse ;  /* 0x00000001efefe824 */ /* 0x100fe200078e0a03 */
[----:B------:R-:W-:Y:S01]  /*9140*/  ISETP.GT.U32.AND P6, PT, R3, R158, PT ;  /* 0x0000009e0300720c */ /* 0x000fe20003fc4070 */
[----:B------:R-:W-:Y:S02]  /*9150*/  IMAD.MOV R152, RZ, RZ, -R152 ;  /* 0x000000ffff987224 */ /* 0x000fe400078e0a98 */
[----:B------:R-:W-:Y:S01]  /*9160*/  @!P5 IMAD.IADD R235, R235, 0x1, -R3 ;  /* 0x00000001ebebd824 */ /* 0x000fe200078e0a03 */
[C---:B------:R-:W-:Y:S01]  /*9170*/  ISETP.GT.U32.AND P5, PT, R3.reuse, R236, PT ;  /* 0x000000ec0300720c */ /* 0x040fe20003fa4070 */
[----:B------:R-:W-:Y:S02]  /*9180*/  IMAD R176, R3, R152, R176 ;  /* 0x0000009803b07224 */ /* 0x000fe400078e02b0 */
[----:B------:R-:W-:Y:S02]  /*9190*/  IMAD.MOV.U32 R152, RZ, RZ, R175 ;  /* 0x000000ffff987224 */ /* 0x000fe400078e00af */
[----:B------:R-:W-:-:S04]  /*91a0*/  IMAD.HI.U32 R240, R5, R180, RZ ;  /* 0x000000b405f07227 */ /* 0x000fc800078e00ff */
[--C-:B------:R-:W-:Y:S01]  /*91b0*/  @!P3 IMAD.IADD R186, R186, 0x1, -R3.reuse ;  /* 0x00000001babab824 */ /* 0x100fe200078e0a03 */
[C---:B------:R-:W-:Y:S01]  /*91c0*/  ISETP.GT.U32.AND P3, PT, R3.reuse, R235, PT ;  /* 0x000000eb0300720c */ /* 0x040fe20003f64070 */
[----:B------:R-:W-:Y:S01]  /*91d0*/  @!P0 IMAD.MOV R152, RZ, RZ, -R152 ;  /* 0x000000ffff988224 */ /* 0x000fe200078e0a98 */
[----:B------:R-:W-:Y:S01]  /*91e0*/  ISETP.GT.U32.AND P0, PT, R3, R239, PT ;  /* 0x000000ef0300720c */ /* 0x000fe20003f04070 */
[----:B------:R-:W-:Y:S02]  /*91f0*/  IMAD.MOV R240, RZ, RZ, -R240 ;  /* 0x000000fffff07224 */ /* 0x000fe400078e0af0 */
[----:B------:R-:W-:Y:S02]  /*9200*/  @!P6 IMAD.IADD R158, R158, 0x1, -R3 ;  /* 0x000000019e9ee824 */ /* 0x000fe400078e0a03 */
[----:B------:R-:W-:-:S03]  /*9210*/  IMAD.HI.U32 R182, R5, R181, RZ ;  /* 0x000000b505b67227 */ /* 0x000fc600078e00ff */
[C---:B------:R-:W-:Y:S01]  /*9220*/  ISETP.GT.U32.AND P6, PT, R3.reuse, R158, PT ;  /* 0x0000009e0300720c */ /* 0x040fe20003fc4070 */
[----:B------:R-:W-:Y:S01]  /*9230*/  @!P1 IMAD.MOV R153, RZ, RZ, -R153 ;  /* 0x000000ffff999224 */ /* 0x000fe200078e0a99 */
[C---:B------:R-:W-:Y:S01]  /*9240*/  ISETP.GT.U32.AND P1, PT, R3.reuse, R186, PT ;  /* 0x000000ba0300720c */ /* 0x040fe20003f24070 */
[C---:B------:R-:W-:Y:S02]  /*9250*/  IMAD R180, R3.reuse, R240, R180 ;  /* 0x000000f003b47224 */ /* 0x040fe400078e02b4 */
[----:B------:R-:W-:Y:S02]  /*9260*/  IMAD.MOV R182, RZ, RZ, -R182 ;  /* 0x000000ffffb67224 */ /* 0x000fe400078e0ab6 */
[----:B------:R-:W-:Y:S01]  /*9270*/  @!P5 IMAD.IADD R236, R236, 0x1, -R3 ;  /* 0x00000001ececd824 */ /* 0x000fe200078e0a03 */
[C---:B------:R-:W-:Y:S01]  /*9280*/  ISETP.GT.U32.AND P5, PT, R3.reuse, R180, PT ;  /* 0x000000b40300720c */ /* 0x040fe20003fa4070 */
[----:B------:R-:W-:Y:S01]  /*9290*/  IMAD R175, R3, R182, R181 ;  /* 0x000000b603af7224 */ /* 0x000fe200078e02b5 */
[----:B------:R-:W-:Y:S01]  /*92a0*/  IABS R181, R168 ;  /* 0x000000a800b57213 */ /* 0x000fe20000000000 */
[--C-:B------:R-:W-:Y:S01]  /*92b0*/  @!P0 IMAD.IADD R239, R239, 0x1, -R3.reuse ;  /* 0x00000001efef8824 */ /* 0x100fe200078e0a03 */
[----:B------:R-:W-:Y:S01]  /*92c0*/  ISETP.GT.U32.AND P0, PT, R3, R176, PT ;  /* 0x000000b00300720c */ /* 0x000fe20003f04070 */
[----:B------:R-:W-:Y:S01]  /*92d0*/  @!P3 IMAD.IADD R235, R235, 0x1, -R3 ;  /* 0x00000001ebebb824 */ /* 0x000fe200078e0a03 */
[----:B------:R-:W-:Y:S01]  /*92e0*/  ISETP.GE.AND P3, PT, R154, RZ, PT ;  /* 0x000000ff9a00720c */ /* 0x000fe20003f66270 */
[----:B------:R-:W-:Y:S01]  /*92f0*/  IMAD.HI.U32 R154, R5, R181, RZ ;  /* 0x000000b5059a7227 */ /* 0x000fe200078e00ff */
[----:B------:R-:W-:-:S03]  /*9300*/  IABS R182, R164 ;  /* 0x000000a400b67213 */ /* 0x000fc60000000000 */
[--C-:B------:R-:W-:Y:S01]  /*9310*/  @!P1 IMAD.IADD R186, R186, 0x1, -R3.reuse ;  /* 0x00000001baba9824 */ /* 0x100fe200078e0a03 */
[----:B------:R-:W-:Y:S01]  /*9320*/  ISETP.GT.U32.AND P1, PT, R3, R175, PT ;  /* 0x000000af0300720c */ /* 0x000fe20003f24070 */
[----:B------:R-:W-:Y:S01]  /*9330*/  @!P6 IMAD.IADD R158, R158, 0x1, -R3 ;  /* 0x000000019e9ee824 */ /* 0x000fe200078e0a03 */
[----:B------:R-:W-:Y:S01]  /*9340*/  ISETP.GE.AND P6, PT, R155, RZ, PT ;  /* 0x000000ff9b00720c */ /* 0x000fe20003fc6270 */
[----:B------:R-:W-:Y:S01]  /*9350*/  IMAD.MOV R154, RZ, RZ, -R154 ;  /* 0x000000ffff9a7224 */ /* 0x000fe200078e0a9a */
[----:B------:R-:W-:Y:S01]  /*9360*/  IABS R155, R174 ;  /* 0x000000ae009b7213 */ /* 0x000fe20000000000 */
[----:B------:R-:W-:-:S04]  /*9370*/  IMAD.HI.U32 R240, R5, R182, RZ ;  /* 0x000000b605f07227 */ /* 0x000fc800078e00ff */
[----:B------:R-:W-:Y:S01]  /*9380*/  @!P5 IMAD.IADD R180, R180, 0x1, -R3 ;  /* 0x00000001b4b4d824 */ /* 0x000fe200078e0a03 */
[----:B------:R-:W-:Y:S01]  /*9390*/  ISETP.GE.AND P5, PT, R156, RZ, PT ;  /* 0x000000ff9c00720c */ /* 0x000fe20003fa6270 */
[----:B------:R-:W-:Y:S02]  /*93a0*/  IMAD R181, R3, R154, R181 ;  /* 0x0000009a03b57224 */ /* 0x000fe400078e02b5 */
[----:B------:R-:W-:Y:S02]  /*93b0*/  IMAD.MOV.U32 R154, RZ, RZ, R236 ;  /* 0x000000ffff9a7224 */ /* 0x000fe400078e00ec */
[----:B------:R-:W-:Y:S02]  /*93c0*/  IMAD.MOV R240, RZ, RZ, -R240 ;  /* 0x000000fffff07224 */ /* 0x000fe400078e0af0 */
[----:B------:R-:W-:Y:S02]  /*93d0*/  IMAD.MOV.U32 R236, RZ, RZ, R155 ;  /* 0x000000ffffec7224 */ /* 0x000fe400078e009b */
[----:B------:R-:W-:Y:S01]  /*93e0*/  @!P0 IMAD.IADD R176, R176, 0x1, -R3 ;  /* 0x00000001b0b08824 */ /* 0x000fe200078e0a03 */
[----:B------:R-:W-:Y:S01]  /*93f0*/  ISETP.GE.AND P0, PT, R157, RZ, PT ;  /* 0x000000ff9d00720c */ /* 0x000fe20003f06270 */
[----:B------:R-:W-:-:S02]  /*9400*/  IMAD.MOV.U32 R155, RZ, RZ, R239 ;  /* 0x000000ffff9b7224 */ /* 0x000fc400078e00ef */
[----:B------:R-:W-:Y:S01]  /*9410*/  IMAD R182, R3, R240, R182 ;  /* 0x000000f003b67224 */ /* 0x000fe200078e02b6 */
[----:B------:R-:W-:Y:S01]  /*9420*/  IABS R240, R184 ;  /* 0x000000b800f07213 */ /* 0x000fe20000000000 */
[----:B------:R-:W-:Y:S01]  /*9430*/  @!P1 IMAD.IADD R175, R175, 0x1, -R3 ;  /* 0x00000001afaf9824 */ /* 0x000fe200078e0a03 */
[C---:B------:R-:W-:Y:S01]  /*9440*/  ISETP.GT.U32.AND P1, PT, R3.reuse, R180, PT ;  /* 0x000000b40300720c */ /* 0x040fe20003f24070 */
[----:B------:R-:W-:Y:S01]  /*9450*/  IMAD.MOV.U32 R156, RZ, RZ, R235 ;  /* 0x000000ffff9c7224 */ /* 0x000fe200078e00eb */
[----:B------:R-:W-:Y:S01]  /*9460*/  IABS R235, R169 ;  /* 0x000000a900eb7213 */ /* 0x000fe20000000000 */
[----:B------:R-:W-:Y:S01]  /*9470*/  @!P2 IMAD.MOV R155, RZ, RZ, -R155 ;  /* 0x000000ffff9ba224 */ /* 0x000fe200078e0a9b */
[C---:B------:R-:W-:Y:S01]  /*9480*/  ISETP.GT.U32.AND P2, PT, R3.reuse, R176, PT ;  /* 0x000000b00300720c */ /* 0x040fe20003f44070 */
[----:B------:R-:W-:Y:S01]  /*9490*/  @!P3 IMAD.MOV R156, RZ, RZ, -R156 ;  /* 0x000000ffff9cb224 */ /* 0x000fe200078e0a9c */
[----:B------:R-:W-:Y:S01]  /*94a0*/  ISETP.GT.U32.AND P3, PT, R3, R182, PT ;  /* 0x000000b60300720c */ /* 0x000fe20003f64070 */
[----:B------:R-:W-:-:S02]  /*94b0*/  IMAD.MOV.U32 R157, RZ, RZ, R186 ;  /* 0x000000ffff9d7224 */ /* 0x000fc400078e00ba */
[----:B------:R-:W-:Y:S01]  /*94c0*/  @!P5 IMAD.MOV R158, RZ, RZ, -R158 ;  /* 0x000000ffff9ed224 */ /* 0x000fe200078e0a9e */
[C---:B------:R-:W-:Y:S01]  /*94d0*/  ISETP.GT.U32.AND P5, PT, R3.reuse, R181, PT ;  /* 0x000000b50300720c */ /* 0x040fe20003fa4070 */
[----:B------:R-:W-:Y:S01]  /*94e0*/  @!P4 IMAD.MOV R154, RZ, RZ, -R154 ;  /* 0x000000ffff9ac224 */ /* 0x000fe200078e0a9a */
[----:B------:R-:W-:Y:S01]  /*94f0*/  ISETP.GT.U32.AND P4, PT, R3, R175, PT ;  /* 0x000000af0300720c */ /* 0x000fe20003f84070 */
[----:B------:R-:W-:Y:S01]  /*9500*/  @!P6 IMAD.MOV R157, RZ, RZ, -R157 ;  /* 0x000000ffff9de224 */ /* 0x000fe200078e0a9d */
[----:B------:R-:W-:Y:S01]  /*9510*/  ISETP.GE.AND P6, PT, R159, RZ, PT ;  /* 0x000000ff9f00720c */ /* 0x000fe20003fc6270 */
[----:B------:R-:W-:-:S04]  /*9520*/  IMAD.HI.U32 R159, R5, R236, RZ ;  /* 0x000000ec059f7227 */ /* 0x000fc800078e00ff */
[--C-:B------:R-:W-:Y:S01]  /*9530*/  @!P1 IMAD.IADD R180, R180, 0x1, -R3.reuse ;  /* 0x00000001b4b49824 */ /* 0x100fe200078e0a03 */
[----:B------:R-:W-:Y:S01]  /*9540*/  ISETP.GE.AND P1, PT, R160, RZ, PT ;  /* 0x000000ffa000720c */ /* 0x000fe20003f26270 */
[----:B------:R-:W-:Y:S01]  /*9550*/  @!P2 IMAD.IADD R176, R176, 0x1, -R3 ;  /* 0x00000001b0b0a824 */ /* 0x000fe200078e0a03 */
[----:B------:R-:W-:Y:S01]  /*9560*/  ISETP.GE.AND P2, PT, R164, RZ, PT ;  /* 0x000000ffa400720c */ /* 0x000fe20003f46270 */
[----:B------:R-:W-:Y:S02]  /*9570*/  IMAD.MOV R164, RZ, RZ, -R159 ;  /* 0x000000ffffa47224 */ /* 0x000fe400078e0a9f */
[----:B------:R-:W-:Y:S01]  /*9580*/  @!P3 IMAD.IADD R182, R182, 0x1, -R3 ;  /* 0x00000001b6b6b824 */ /* 0x000fe200078e0a03 */
[----:B------:R-:W-:Y:S01]  /*9590*/  ISETP.GE.AND P3, PT, R174, RZ, PT ;  /* 0x000000ffae00720c */ /* 0x000fe20003f66270 */
[----:B------:R-:W-:Y:S01]  /*95a0*/  IMAD.MOV.U32 R159, RZ, RZ, R180 ;  /* 0x000000ffff9f7224 */ /* 0x000fe200078e00b4 */
[----:B------:R-:W-:Y:S01]  /*95b0*/  IABS R174, R163 ;  /* 0x000000a300ae7213 */ /* 0x000fe20000000000 */
[----:B------:R-:W-:-:S02]  /*95c0*/  IMAD.MOV.U32 R160, RZ, RZ, R176 ;  /* 0x000000ffffa07224 */ /* 0x000fc400078e00b0 */
[--C-:B------:R-:W-:Y:S02]  /*95d0*/  @!P5 IMAD.IADD R181, R181, 0x1, -R3.reuse ;  /* 0x00000001b5b5d824 */ /* 0x100fe400078e0a03 */
[----:B------:R-:W-:Y:S01]  /*95e0*/  @!P4 IMAD.IADD R175, R175, 0x1, -R3 ;  /* 0x00000001afafc824 */ /* 0x000fe200078e0a03 */
[----:B------:R-:W-:Y:S01]  /*95f0*/  ISETP.GE.AND P4, PT, R168, RZ, PT ;  /* 0x000000ffa800720c */ /* 0x000fe20003f86270 */
[----:B------:R-:W-:Y:S01]  /*9600*/  @!P0 IMAD.MOV R159, RZ, RZ, -R159 ;  /* 0x000000ffff9f8224 */ /* 0x000fe200078e0a9f */
[C---:B------:R-:W-:Y:S01]  /*9610*/  ISETP.GT.U32.AND P0, PT, R3.reuse, R182, PT ;  /* 0x000000b60300720c */ /* 0x040fe20003f04070 */
[----:B------:R-:W-:Y:S01]  /*9620*/  IMAD R164, R3, R164, R236 ;  /* 0x000000a403a47224 */ /* 0x000fe200078e02ec */
[----:B------:R-:W-:Y:S01]  /*9630*/  IABS R236, R161 ;  /* 0x000000a100ec7213 */ /* 0x000fe20000000000 */
[----:B------:R-:W-:Y:S01]  /*9640*/  @!P6 IMAD.MOV R160, RZ, RZ, -R160 ;  /* 0x000000ffffa0e224 */ /* 0x000fe200078e0aa0 */
[----:B------:R-:W-:Y:S01]  /*9650*/  ISETP.GE.AND P6, PT, R161, RZ, PT ;  /* 0x000000ffa100720c */ /* 0x000fe20003fc6270 */
[----:B------:R-:W-:Y:S01]  /*9660*/  IMAD.MOV.U32 R161, RZ, RZ, R175 ;  /* 0x000000ffffa17224 */ /* 0x000fe200078e00af */
[----:B------:R-:W-:Y:S01]  /*9670*/  ISETP.GT.U32.AND P5, PT, R3, R181, PT ;  /* 0x000000b50300720c */ /* 0x000fe20003fa4070 */
[----:B------:R-:W-:Y:S01]  /*9680*/  IMAD.HI.U32 R176, R5, R236, RZ ;  /* 0x000000ec05b07227 */ /* 0x000fe200078e00ff */
[----:B------:R-:W-:-:S02]  /*9690*/  IABS R168, R162 ;  /* 0x000000a200a87213 */ /* 0x000fc40000000000 */
[----:B------:R-:W-:Y:S01]  /*96a0*/  IABS R175, R165 ;  /* 0x000000a500af7213 */ /* 0x000fe20000000000 */
[----:B------:R-:W-:Y:S01]  /*96b0*/  @!P1 IMAD.MOV R161, RZ, RZ, -R161 ;  /* 0x000000ffffa19224 */ /* 0x000fe200078e0aa1 */
[----:B------:R-:W-:Y:S01]  /*96c0*/  ISETP.GT.U32.AND P1, PT, R3, R164, PT ;  /* 0x000000a40300720c */ /* 0x000fe20003f24070 */
[----:B------:R-:W-:Y:S01]  /*96d0*/  @!P0 IMAD.IADD R182, R182, 0x1, -R3 ;  /* 0x00000001b6b68824 */ /* 0x000fe200078e0a03 */
[----:B------:R-:W-:Y:S01]  /*96e0*/  ISETP.GE.AND P0, PT, R162, RZ, PT ;  /* 0x000000ffa200720c */ /* 0x000fe20003f06270 */
[----:B------:R-:W-:-:S04]  /*96f0*/  IMAD.HI.U32 R162, R5, R168, RZ ;  /* 0x000000a805a27227 */ /* 0x000fc800078e00ff */
[----:B------:R-:W-:Y:S01]  /*9700*/  @!P5 IMAD.IADD R181, R181, 0x1, -R3 ;  /* 0x00000001b5b5d824 */ /* 0x000fe200078e0a03 */
[----:B------:R-:W-:Y:S01]  /*9710*/  ISETP.GE.AND P5, PT, R163, RZ, PT ;  /* 0x000000ffa300720c */ /* 0x000fe20003fa6270 */
[----:B------:R-:W-:-:S04]  /*9720*/  IMAD.HI.U32 R163, R5, R174, RZ ;  /* 0x000000ae05a37227 */ /* 0x000fc800078e00ff */
[----:B------:R-:W-:Y:S02]  /*9730*/  IMAD.MOV R162, RZ, RZ, -R162 ;  /* 0x000000ffffa27224 */ /* 0x000fe400078e0aa2 */
[----:B------:R-:W-:Y:S02]  /*9740*/  IMAD.MOV R176, RZ, RZ, -R176 ;  /* 0x000000ffffb07224 */ /* 0x000fe400078e0ab0 */
[----:B------:R-:W-:Y:S02]  /*9750*/  @!P1 IMAD.IADD R164, R164, 0x1, -R3 ;  /* 0x00000001a4a49824 */ /* 0x000fe400078e0a03 */
[----:B------:R-:W-:Y:S02]  /*9760*/  IMAD.MOV R163, RZ, RZ, -R163 ;  /* 0x000000ffffa37224 */ /* 0x000fe400078e0aa3 */
[C---:B------:R-:W-:Y:S01]  /*9770*/  IMAD R168, R3.reuse, R162, R168 ;  /* 0x000000a203a87224 */ /* 0x040fe200078e02a8 */
[C---:B------:R-:W-:Y:S01]  /*9780*/  ISETP.GT.U32.AND P1, PT, R3.reuse, R164, PT ;  /* 0x000000a40300720c */ /* 0x040fe20003f24070 */
[----:B------:R-:W-:Y:S01]  /*9790*/  IMAD R236, R3, R176, R236 ;  /* 0x000000b003ec7224 */ /* 0x000fe200078e02ec */
[----:B------:R-:W-:Y:S01]  /*97a0*/  IABS R176, R166 ;  /* 0x000000a600b07213 */ /* 0x000fe20000000000 */
[----:B------:R-:W-:-:S02]  /*97b0*/  IMAD.MOV.U32 R162, RZ, RZ, R182 ;  /* 0x000000ffffa27224 */ /* 0x000fc400078e00b6 */
[C---:B------:R-:W-:Y:S02]  /*97c0*/  IMAD R174, R3.reuse, R163, R174 ;  /* 0x000000a303ae7224 */ /* 0x040fe400078e02ae */
[----:B------:R-:W-:Y:S02]  /*97d0*/  IMAD.MOV.U32 R163, RZ, RZ, R181 ;  /* 0x000000ffffa37224 */ /* 0x000fe400078e00b5 */
[----:B------:R-:W-:Y:S01]  /*97e0*/  @!P2 IMAD.MOV R162, RZ, RZ, -R162 ;  /* 0x000000ffffa2a224 */ /* 0x000fe200078e0aa2 */
[----:B------:R-:W-:Y:S01]  /*97f0*/  ISETP.GT.U32.AND P2, PT, R3, R236, PT ;  /* 0x000000ec0300720c */ /* 0x000fe20003f44070 */
[----:B------:R-:W-:-:S04]  /*9800*/  IMAD.HI.U32 R180, R5, R175, RZ ;  /* 0x000000af05b47227 */ /* 0x000fc800078e00ff */
[----:B------:R-:W-:Y:S01]  /*9810*/  @!P4 IMAD.MOV R163, RZ, RZ, -R163 ;  /* 0x000000ffffa3c224 */ /* 0x000fe200078e0aa3 */
[C---:B------:R-:W-:Y:S01]  /*9820*/  ISETP.GT.U32.AND P4, PT, R3.reuse, R168, PT ;  /* 0x000000a80300720c */ /* 0x040fe20003f84070 */
[----:B------:R-:W-:Y:S01]  /*9830*/  IMAD.MOV R181, RZ, RZ, -R180 ;  /* 0x000000ffffb57224 */ /* 0x000fe200078e0ab4 */
[----:B------:R-:W-:Y:S01]  /*9840*/  IABS R180, R167 ;  /* 0x000000a700b47213 */ /* 0x000fe20000000000 */
[----:B------:R-:W-:Y:S01]  /*9850*/  @!P1 IMAD.IADD R164, R164, 0x1, -R3 ;  /* 0x00000001a4a49824 */ /* 0x000fe200078e0a03 */
[C---:B------:R-:W-:Y:S01]  /*9860*/  ISETP.GT.U32.AND P1, PT, R3.reuse, R174, PT ;  /* 0x000000ae0300720c */ /* 0x040fe20003f24070 */
[C---:B------:R-:W-:Y:S02]  /*9870*/  IMAD R181, R3.reuse, R181, R175 ;  /* 0x000000b503b57224 */ /* 0x040fe400078e02af */
[----:B------:R-:W-:Y:S02]  /*9880*/  @!P2 IMAD.IADD R236, R236, 0x1, -R3 ;  /* 0x00000001ececa824 */ /* 0x000fe400078e0a03 */
[----:B------:R-:W-:Y:S01]  /*9890*/  IMAD.MOV.U32 R175, RZ, RZ, R180 ;  /* 0x000000ffffaf7224 */ /* 0x000fe200078e00b4 */
[----:B------:R-:W-:Y:S01]  /*98a0*/  ISETP.GT.U32.AND P2, PT, R3, R181, PT ;  /* 0x000000b50300720c */ /* 0x000fe20003f44070 */
[----:B------:R-:W-:Y:S01]  /*98b0*/  IMAD.HI.U32 R182, R5, R176, RZ ;  /* 0x000000b005b67227 */ /* 0x000fe200078e00ff */
[----:B------:R-:W-:-:S03]  /*98c0*/  IABS R180, R171 ;  /* 0x000000ab00b47213 */ /* 0x000fc60000000000 */
[----:B------:R-:W-:Y:S01]  /*98d0*/  @!P4 IMAD.IADD R168, R168, 0x1, -R3 ;  /* 0x00000001a8a8c824 */ /* 0x000fe200078e0a03 */
[----:B------:R-:W-:Y:S01]  /*98e0*/  ISETP.GT.U32.AND P4, PT, R3, R236, PT ;  /* 0x000000ec0300720c */ /* 0x000fe20003f84070 */
[----:B------:R-:W-:Y:S02]  /*98f0*/  @!P3 IMAD.MOV R164, RZ, RZ, -R164 ;  /* 0x000000ffffa4b224 */ /* 0x000fe400078e0aa4 */
[----:B------:R-:W-:Y:S01]  /*9900*/  IMAD.HI.U32 R186, R5, R175, RZ ;  /* 0x000000af05ba7227 */ /* 0x000fe200078e00ff */
[----:B------:R-:W-:-:S03]  /*9910*/  ISETP.GT.U32.AND P3, PT, R3, R168, PT ;  /* 0x000000a80300720c */ /* 0x000fc60003f64070 */
[----:B------:R-:W-:Y:S02]  /*9920*/  IMAD.MOV R182, RZ, RZ, -R182 ;  /* 0x000000ffffb67224 */ /* 0x000fe400078e0ab6 */
[--C-:B------:R-:W-:Y:S02]  /*9930*/  @!P1 IMAD.IADD R174, R174, 0x1, -R3.reuse ;  /* 0x00000001aeae9824 */ /* 0x100fe400078e0a03 */
[----:B------:R-:W-:Y:S02]  /*9940*/  IMAD.MOV R186, RZ, RZ, -R186 ;  /* 0x000000ffffba7224 */ /* 0x000fe400078e0aba */
[C---:B------:R-:W-:Y:S01]  /*9950*/  IMAD R176, R3.reuse, R182, R176 ;  /* 0x000000b603b07224 */ /* 0x040fe200078e02b0 */
[----:B------:R-:W-:Y:S01]  /*9960*/  ISETP.GT.U32.AND P1, PT, R3, R174, PT ;  /* 0x000000ae0300720c */ /* 0x000fe20003f24070 */
[----:B------:R-:W-:Y:S01]  /*9970*/  @!P2 IMAD.IADD R181, R181, 0x1, -R3 ;  /* 0x00000001b5b5a824 */ /* 0x000fe200078e0a03 */
[----:B------:R-:W-:Y:S01]  /*9980*/  IABS R182, R172 ;  /* 0x000000ac00b67213 */ /* 0x000fe20000000000 */
[----:B------:R-:W-:-:S02]  /*9990*/  IMAD R175, R3, R186, R175 ;  /* 0x000000ba03af7224 */ /* 0x000fc400078e02af */
[----:B------:R-:W-:Y:S01]  /*99a0*/  @!P4 IMAD.IADD R236, R236, 0x1, -R3 ;  /* 0x00000001ececc824 */ /* 0x000fe200078e0a03 */
[----:B------:R-:W-:Y:S01]  /*99b0*/  ISETP.GT.U32.AND P2, PT, R3, R181, PT ;  /* 0x000000b50300720c */ /* 0x000fe20003f44070 */
[----:B------:R-:W-:Y:S01]  /*99c0*/  IMAD.HI.U32 R186, R5, R180, RZ ;  /* 0x000000b405ba7227 */ /* 0x000fe200078e00ff */
[----:B------:R-:W-:-:S03]  /*99d0*/  ISETP.GT.U32.AND P4, PT, R3, R176, PT ;  /* 0x000000b00300720c */ /* 0x000fc60003f84070 */
[--C-:B------:R-:W-:Y:S01]  /*99e0*/  @!P3 IMAD.IADD R168, R168, 0x1, -R3.reuse ;  /* 0x00000001a8a8b824 */ /* 0x100fe200078e0a03 */
[----:B------:R-:W-:Y:S01]  /*99f0*/  ISETP.GT.U32.AND P3, PT, R3, R175, PT ;  /* 0x000000af0300720c */ /* 0x000fe20003f64070 */
[----:B------:R-:W-:Y:S02]  /*9a00*/  IMAD.MOV R186, RZ, RZ, -R186 ;  /* 0x000000ffffba7224 */ /* 0x000fe400078e0aba */
[----:B------:R-:W-:Y:S01]  /*9a10*/  @!P1 IMAD.IADD R174, R174, 0x1, -R3 ;  /* 0x00000001aeae9824 */ /* 0x000fe200078e0a03 */
[----:B------:R-:W-:Y:S01]  /*9a20*/  ISETP.GE.AND P1, PT, R165, RZ, PT ;  /* 0x000000ffa500720c */ /* 0x000fe20003f26270 */
[----:B------:R-:W-:Y:S01]  /*9a30*/  IMAD R180, R3, R186, R180 ;  /* 0x000000ba03b47224 */ /* 0x000fe200078e02b4 */
[----:B------:R-:W-:Y:S01]  /*9a40*/  IABS R186, R170 ;  /* 0x000000aa00ba7213 */ /* 0x000fe20000000000 */
[----:B------:R-:W-:-:S04]  /*9a50*/  IMAD.HI.U32 R165, R5, R182, RZ ;  /* 0x000000b605a57227 */ /* 0x000fc800078e00ff */
[--C-:B------:R-:W-:Y:S01]  /*9a60*/  @!P2 IMAD.IADD R181, R181, 0x1, -R3.reuse ;  /* 0x00000001b5b5a824 */ /* 0x100fe200078e0a03 */
[----:B------:R-:W-:Y:S01]  /*9a70*/  ISETP.GT.U32.AND P2, PT, R3, R180, PT ;  /* 0x000000b40300720c */ /* 0x000fe20003f44070 */
[----:B------:R-:W-:Y:S01]  /*9a80*/  @!P4 IMAD.IADD R176, R176, 0x1, -R3 ;  /* 0x00000001b0b0c824 */ /* 0x000fe200078e0a03 */
[----:B------:R-:W-:Y:S01]  /*9a90*/  ISETP.GE.AND P4, PT, R166, RZ, PT ;  /* 0x000000ffa600720c */ /* 0x000fe20003f86270 */
[----:B------:R-:W-:Y:S02]  /*9aa0*/  IMAD.MOV R165, RZ, RZ, -R165 ;  /* 0x000000ffffa57224 */ /* 0x000fe400078e0aa5 */
[----:B------:R-:W-:Y:S01]  /*9ab0*/  @!P3 IMAD.IADD R175, R175, 0x1, -R3 ;  /* 0x00000001afafb824 */ /* 0x000fe200078e0a03 */
[----:B------:R-:W-:Y:S01]  /*9ac0*/  ISETP.GE.AND P3, PT, R167, RZ, PT ;  /* 0x000000ffa700720c */ /* 0x000fe20003f66270 */
[----:B------:R-:W-:Y:S02]  /*9ad0*/  IMAD.MOV.U32 R166, RZ, RZ, R168 ;  /* 0x000000ffffa67224 */ /* 0x000fe400078e00a8 */
[----:B------:R-:W-:-:S02]  /*9ae0*/  IMAD R182, R3, R165, R182 ;  /* 0x000000a503b67224 */ /* 0x000fc400078e02b6 */
[----:B------:R-:W-:Y:S01]  /*9af0*/  @!P0 IMAD.MOV R166, RZ, RZ, -R166 ;  /* 0x000000ffffa68224 */ /* 0x000fe200078e0aa6 */
[----:B------:R-:W-:Y:S01]  /*9b00*/  ISETP.GT.U32.AND P0, PT, R3, R175, PT ;  /* 0x000000af0300720c */ /* 0x000fe20003f04070 */
[----:B------:R-:W-:Y:S02]  /*9b10*/  IMAD.MOV.U32 R168, RZ, RZ, R181 ;  /* 0x000000ffffa87224 */ /* 0x000fe400078e00b5 */
[----:B------:R-:W-:-:S04]  /*9b20*/  IMAD.HI.U32 R239, R5, R235, RZ ;  /* 0x000000eb05ef7227 */ /* 0x000fc800078e00ff */
[----:B------:R-:W-:Y:S01]  /*9b30*/  @!P1 IMAD.MOV R168, RZ, RZ, -R168 ;  /* 0x000000ffffa89224 */ /* 0x000fe200078e0aa8 */
[----:B------:R-:W-:Y:S01]  /*9b40*/  ISETP.GT.U32.AND P1, PT, R3, R182, PT ;  /* 0x000000b60300720c */ /* 0x000fe20003f24070 */
[----:B------:R-:W-:Y:S02]  /*9b50*/  IMAD.MOV.U32 R165, RZ, RZ, R236 ;  /* 0x000000ffffa57224 */ /* 0x000fe400078e00ec */
[----:B------:R-:W-:-:S04]  /*9b60*/  IMAD.HI.U32 R236, R5, R186, RZ ;  /* 0x000000ba05ec7227 */ /* 0x000fc800078e00ff */
[----:B------:R-:W-:Y:S02]  /*9b70*/  IMAD.MOV R239, RZ, RZ, -R239 ;  /* 0x000000ffffef7224 */ /* 0x000fe400078e0aef */
[----:B------:R-:W-:Y:S01]  /*9b80*/  @!P2 IMAD.IADD R180, R180, 0x1, -R3 ;  /* 0x00000001b4b4a824 */ /* 0x000fe200078e0a03 */
[C---:B------:R-:W-:Y:S01]  /*9b90*/  ISETP.GT.U32.AND P2, PT, R3.reuse, R176, PT ;  /* 0x000000b00300720c */ /* 0x040fe20003f44070 */
[----:B------:R-:W-:Y:S02]  /*9ba0*/  IMAD.MOV R236, RZ, RZ, -R236 ;  /* 0x000000ffffec7224 */ /* 0x000fe400078e0aec */
[C---:B------:R-:W-:Y:S02]  /*9bb0*/  IMAD R181, R3.reuse, R239, R235 ;  /* 0x000000ef03b57224 */ /* 0x040fe400078e02eb */
[----:B------:R-:W-:Y:S01]  /*9bc0*/  @!P6 IMAD.MOV R165, RZ, RZ, -R165 ;  /* 0x000000ffffa5e224 */ /* 0x000fe200078e0aa5 */
[----:B------:R-:W-:Y:S01]  /*9bd0*/  ISETP.GT.U32.AND P6, PT, R3, R180, PT ;  /* 0x000000b40300720c */ /* 0x000fe20003fc4070 */
[----:B------:R-:W-:-:S02]  /*9be0*/  IMAD.MOV.U32 R167, RZ, RZ, R174 ;  /* 0x000000ffffa77224 */ /* 0x000fc400078e00ae */
[----:B------:R-:W-:Y:S01]  /*9bf0*/  IMAD R174, R3, R236, R186 ;  /* 0x000000ec03ae7224 */ /* 0x000fe200078e02ba */
[----:B------:R-:W-:Y:S01]  /*9c00*/  IABS R186, R178 ;  /* 0x000000b200ba7213 */ /* 0x000fe20000000000 */
[--C-:B------:R-:W-:Y:S01]  /*9c10*/  @!P0 IMAD.IADD R175, R175, 0x1, -R3.reuse ;  /* 0x00000001afaf8824 */ /* 0x100fe200078e0a03 */
[C---:B------:R-:W-:Y:S01]  /*9c20*/  ISETP.GT.U32.AND P0, PT, R3.reuse, R181, PT ;  /* 0x000000b50300720c */ /* 0x040fe20003f04070 */
[--C-:B------:R-:W-:Y:S01]  /*9c30*/  @!P1 IMAD.IADD R182, R182, 0x1, -R3.reuse ;  /* 0x00000001b6b69824 */ /* 0x100fe200078e0a03 */
[----:B------:R-:W-:Y:S01]  /*9c40*/  ISETP.GT.U32.AND P1, PT, R3, R174, PT ;  /* 0x000000ae0300720c */ /* 0x000fe20003f24070 */
[----:B------:R-:W-:Y:S01]  /*9c50*/  @!P2 IMAD.IADD R176, R176, 0x1, -R3 ;  /* 0x00000001b0b0a824 */ /* 0x000fe200078e0a03 */
[----:B------:R-:W-:Y:S01]  /*9c60*/  ISETP.GE.AND P2, PT, R172, RZ, PT ;  /* 0x000000ffac00720c */ /* 0x000fe20003f46270 */
[----:B------:R-:W-:Y:S01]  /*9c70*/  @!P5 IMAD.MOV R167, RZ, RZ, -R167 ;  /* 0x000000ffffa7d224 */ /* 0x000fe200078e0aa7 */
[----:B------:R-:W-:Y:S01]  /*9c80*/  ISETP.GE.AND P5, PT, R171, RZ, PT ;  /* 0x000000ffab00720c */ /* 0x000fe20003fa6270 */
[----:B------:R-:W-:Y:S01]  /*9c90*/  @!P6 IMAD.IADD R180, R180, 0x1, -R3 ;  /* 0x00000001b4b4e824 */ /* 0x000fe200078e0a03 */
[----:B------:R-:W-:Y:S01]  /*9ca0*/  ISETP.GE.AND P6, PT, R169, RZ, PT ;  /* 0x000000ffa900720c */ /* 0x000fe20003fc6270 */
[----:B------:R-:W-:Y:S01]  /*9cb0*/  IMAD.MOV.U32 R169, RZ, RZ, R176 ;  /* 0x000000ffffa97224 */ /* 0x000fe200078e00b0 */
[----:B------:R-:W-:Y:S01]  /*9cc0*/  IABS R172, R177 ;  /* 0x000000b100ac7213 */ /* 0x000fe20000000000 */
[----:B------:R-:W-:Y:S01]  /*9cd0*/  IMAD.HI.U32 R241, R5, R240, RZ ;  /* 0x000000f005f17227 */ /* 0x000fe200078e00ff */
[----:B------:R-:W-:-:S02]  /*9ce0*/  IABS R171, R173 ;  /* 0x000000ad00ab7213 */ /* 0x000fc40000000000 */
[----:B------:R-:W-:Y:S01]  /*9cf0*/  IABS R236, R238 ;  /* 0x000000ee00ec7213 */ /* 0x000fe20000000000 */
[----:B------:R-:W-:Y:S01]  /*9d00*/  @!P0 IMAD.IADD R181, R181, 0x1, -R3 ;  /* 0x00000001b5b58824 */ /* 0x000fe200078e0a03 */
[----:B------:R-:W-:Y:S01]  /*9d10*/  ISETP.GE.AND P0, PT, R170, RZ, PT ;  /* 0x000000ffaa00720c */ /* 0x000fe20003f06270 */
[----:B------:R-:W-:Y:S01]  /*9d20*/  @!P4 IMAD.MOV R169, RZ, RZ, -R169 ;  /* 0x000000ffffa9c224 */ /* 0x000fe200078e0aa9 */
[C---:B------:R-:W-:Y:S01]  /*9d30*/  ISETP.GT.U32.AND P4, PT, R3.reuse, R182, PT ;  /* 0x000000b60300720c */ /* 0x040fe20003f84070 */
[----:B------:R-:W-:Y:S01]  /*9d40*/  @!P1 IMAD.IADD R174, R174, 0x1, -R3 ;  /* 0x00000001aeae9824 */ /* 0x000fe200078e0a03 */
[----:B------:R-:W-:Y:S01]  /*9d50*/  ISETP.GT.U32.AND P1, PT, R3, R181, PT ;  /* 0x000000b50300720c */ /* 0x000fe20003f24070 */
[----:B------:R-:W-:-:S04]  /*9d60*/  IMAD.HI.U32 R176, R5, R172, RZ ;  /* 0x000000ac05b07227 */ /* 0x000fc800078e00ff */
[----:B------:R-:W-:-:S04]  /*9d70*/  IMAD.HI.U32 R235, R5, R171, RZ ;  /* 0x000000ab05eb7227 */ /* 0x000fc800078e00ff */
[----:B------:R-:W-:Y:S02]  /*9d80*/  IMAD.MOV R176, RZ, RZ, -R176 ;  /* 0x000000ffffb07224 */ /* 0x000fe400078e0ab0 */
[----:B------:R-:W-:Y:S02]  /*9d90*/  IMAD.MOV R235, RZ, RZ, -R235 ;  /* 0x000000ffffeb7224 */ /* 0x000fe400078e0aeb */
[----:B------:R-:W-:Y:S02]  /*9da0*/  IMAD.MOV.U32 R170, RZ, RZ, R175 ;  /* 0x000000ffffaa7224 */ /* 0x000fe400078e00af */
[C---:B------:R-:W-:Y:S02]  /*9db0*/  IMAD R175, R3.reuse, R176, R172 ;  /* 0x000000b003af7224 */ /* 0x040fe400078e02ac */
[----:B------:R-:W-:Y:S02]  /*9dc0*/  IMAD R176, R3, R235, R171 ;  /* 0x000000eb03b07224 */ /* 0x000fe400078e02ab */
[----:B------:R-:W-:-:S04]  /*9dd0*/  IMAD.HI.U32 R172, R5, R186, RZ ;  /* 0x000000ba05ac7227 */ /* 0x000fc800078e00ff */
[--C-:B------:R-:W-:Y:S01]  /*9de0*/  @!P4 IMAD.IADD R182, R182, 0x1, -R3.reuse ;  /* 0x00000001b6b6c824 */ /* 0x100fe200078e0a03 */
[----:B------:R-:W-:Y:S01]  /*9df0*/  ISETP.GT.U32.AND P4, PT, R3, R175, PT ;  /* 0x000000af0300720c */ /* 0x000fe20003f84070 */
[----:B------:R-:W-:Y:S01]  /*9e00*/  @!P1 IMAD.IADD R181, R181, 0x1, -R3 ;  /* 0x00000001b5b59824 */ /* 0x000fe200078e0a03 */
[C---:B------:R-:W-:Y:S01]  /*9e10*/  ISETP.GT.U32.AND P1, PT, R3.reuse, R176, PT ;  /* 0x000000b00300720c */ /* 0x040fe20003f24070 */
[----:B------:R-:W-:Y:S02]  /*9e20*/  IMAD.MOV.U32 R171, RZ, RZ, R180 ;  /* 0x000000ffffab7224 */ /* 0x000fe400078e00b4 */
[----:B------:R-:W-:Y:S02]  /*9e30*/  IMAD.MOV R180, RZ, RZ, -R172 ;  /* 0x000000ffffb47224 */ /* 0x000fe400078e0aac */
[----:B------:R-:W-:Y:S01]  /*9e40*/  IMAD.MOV.U32 R172, RZ, RZ, R182 ;  /* 0x000000ffffac7224 */ /* 0x000fe200078e00b6 */
[----:B------:R-:W-:Y:S01]  /*9e50*/  IABS R182, R185 ;  /* 0x000000b900b67213 */ /* 0x000fe20000000000 */
        /* <DEDUP_REMOVED lines=10> */
[----:B------:R-:W-:-:S02]  /*9f00*/  @!P1 IMAD.IADD R176, R176, 0x1, -R3 ;  /* 0x00000001b0b09824 */ /* 0x000fc400078e0a03 */
[----:B------:R-:W-:Y:S01]  /*9f10*/  @!P6 IMAD.MOV R173, RZ, RZ, -R173 ;  /* 0x000000ffffade224 */ /* 0x000fe200078e0aad */
[----:B------:R-:W-:Y:S01]  /*9f20*/  ISETP.GE.AND P6, PT, R178, RZ, PT ;  /* 0x000000ffb200720c */ /* 0x000fe20003fc6270 */
[----:B------:R-:W-:Y:S01]  /*9f30*/  IMAD.MOV.U32 R178, RZ, RZ, R180 ;  /* 0x000000ffffb27224 */ /* 0x000fe200078e00b4 */
[----:B------:R-:W-:Y:S01]  /*9f40*/  ISETP.GT.U32.AND P1, PT, R3, R176, PT ;  /* 0x000000b00300720c */ /* 0x000fe20003f24070 */
[--C-:B------:R-:W-:Y:S01]  /*9f50*/  @!P4 IMAD.IADD R175, R175, 0x1, -R3.reuse ;  /* 0x00000001afafc824 */ /* 0x100fe200078e0a03 */
[----:B------:R-:W-:Y:S01]  /*9f60*/  IABS R180, R218 ;  /* 0x000000da00b47213 */ /* 0x000fe20000000000 */
[----:B------:R-:W-:Y:S01]  /*9f70*/  @!P3 IMAD.IADD R174, R174, 0x1, -R3 ;  /* 0x00000001aeaeb824 */ /* 0x000fe200078e0a03 */
[----:B------:R-:W-:Y:S01]  /*9f80*/  ISETP.GT.U32.AND P3, PT, R3, R177, PT ;  /* 0x000000b10300720c */ /* 0x000fe20003f64070 */
[----:B------:R-:W-:Y:S01]  /*9f90*/  IMAD.HI.U32 R235, R5, R178, RZ ;  /* 0x000000b205eb7227 */ /* 0x000fe200078e00ff */
[----:B------:R-:W-:-:S03]  /*9fa0*/  ISETP.GT.U32.AND P4, PT, R3, R175, PT ;  /* 0x000000af0300720c */ /* 0x000fc60003f84070 */
[----:B------:R-:W-:Y:S02]  /*9fb0*/  IMAD.MOV R235, RZ, RZ, -R235 ;  /* 0x000000ffffeb7224 */ /* 0x000fe400078e0aeb */
[----:B------:R-:W-:-:S04]  /*9fc0*/  IMAD.HI.U32 R186, R5, R182, RZ ;  /* 0x000000b605ba7227 */ /* 0x000fc800078e00ff */
[----:B------:R-:W-:Y:S02]  /*9fd0*/  IMAD R178, R3, R235, R178 ;  /* 0x000000eb03b27224 */ /* 0x000fe400078e02b2 */
[--C-:B------:R-:W-:Y:S02]  /*9fe0*/  @!P1 IMAD.IADD R176, R176, 0x1, -R3.reuse ;  /* 0x00000001b0b09824 */ /* 0x100fe400078e0a03 */
[----:B------:R-:W-:Y:S01]  /*9ff0*/  @!P3 IMAD.IADD R177, R177, 0x1, -R3 ;  /* 0x00000001b1b1b824 */ /* 0x000fe200078e0a03 */
[----:B------:R-:W-:Y:S01]  /*a000*/  ISETP.GT.U32.AND P1, PT, R3, R178, PT ;  /* 0x000000b20300720c */ /* 0x000fe20003f24070 */
[----:B------:R-:W-:-:S03]  /*a010*/  IMAD.HI.U32 R235, R5, R180, RZ ;  /* 0x000000b405eb7227 */ /* 0x000fc600078e00ff */
[----:B------:R-:W-:Y:S01]  /*a020*/  ISETP.GT.U32.AND P3, PT, R3, R177, PT ;  /* 0x000000b10300720c */ /* 0x000fe20003f64070 */
[----:B------:R-:W-:Y:S01]  /*a030*/  @!P4 IMAD.IADD R175, R175, 0x1, -R3 ;  /* 0x00000001afafc824 */ /* 0x000fe200078e0a03 */
[----:B------:R-:W-:Y:S01]  /*a040*/  ISETP.GE.AND P4, PT, R179, RZ, PT ;  /* 0x000000ffb300720c */ /* 0x000fe20003f86270 */
[----:B------:R-:W-:Y:S02]  /*a050*/  IMAD.MOV R179, RZ, RZ, -R186 ;  /* 0x000000ffffb37224 */ /* 0x000fe400078e0aba */
[----:B------:R-:W-:Y:S02]  /*a060*/  IMAD.MOV R235, RZ, RZ, -R235 ;  /* 0x000000ffffeb7224 */ /* 0x000fe400078e0aeb */
[----:B------:R-:W-:-:S04]  /*a070*/  IMAD.HI.U32 R186, R5, R181, RZ ;  /* 0x000000b505ba7227 */ /* 0x000fc800078e00ff */
[C---:B------:R-:W-:Y:S01]  /*a080*/  IMAD R179, R3.reuse, R179, R182 ;  /* 0x000000b303b37224 */ /* 0x040fe200078e02b6 */
[----:B------:R-:W-:Y:S01]  /*a090*/  IABS R182, R237 ;  /* 0x000000ed00b67213 */ /* 0x000fe20000000000 */
[C---:B------:R-:W-:Y:S01]  /*a0a0*/  IMAD R180, R3.reuse, R235, R180 ;  /* 0x000000eb03b47224 */ /* 0x040fe200078e02b4 */
[----:B------:R-:W-:Y:S01]  /*a0b0*/  IABS R235, R183 ;  /* 0x000000b700eb7213 */ /* 0x000fe20000000000 */
[----:B------:R-:W-:Y:S02]  /*a0c0*/  IMAD.MOV R186, RZ, RZ, -R186 ;  /* 0x000000ffffba7224 */ /* 0x000fe400078e0aba */
[----:B------:R-:W-:Y:S01]  /*a0d0*/  @!P1 IMAD.IADD R178, R178, 0x1, -R3 ;  /* 0x00000001b2b29824 */ /* 0x000fe200078e0a03 */
[C---:B------:R-:W-:Y:S01]  /*a0e0*/  ISETP.GT.U32.AND P1, PT, R3.reuse, R180, PT ;  /* 0x000000b40300720c */ /* 0x040fe20003f24070 */
[----:B------:R-:W-:Y:S02]  /*a0f0*/  IMAD R181, R3, R186, R181 ;  /* 0x000000ba03b57224 */ /* 0x000fe400078e02b5 */
[----:B------:R-:W-:-:S04]  /*a100*/  IMAD.HI.U32 R186, R5, R182, RZ ;  /* 0x000000b605ba7227 */ /* 0x000fc800078e00ff */
[--C-:B------:R-:W-:Y:S01]  /*a110*/  @!P3 IMAD.IADD R177, R177, 0x1, -R3.reuse ;  /* 0x00000001b1b1b824 */ /* 0x100fe200078e0a03 */
[C---:B------:R-:W-:Y:S01]  /*a120*/  ISETP.GT.U32.AND P3, PT, R3.reuse, R179, PT ;  /* 0x000000b30300720c */ /* 0x040fe20003f64070 */
[----:B------:R-:W-:Y:S02]  /*a130*/  IMAD.MOV R186, RZ, RZ, -R186 ;  /* 0x000000ffffba7224 */ /* 0x000fe400078e0aba */
[----:B------:R-:W-:Y:S01]  /*a140*/  @!P0 IMAD.MOV R174, RZ, RZ, -R174 ;  /* 0x000000ffffae8224 */ /* 0x000fe200078e0aae */
[C---:B------:R-:W-:Y:S01]  /*a150*/  ISETP.GT.U32.AND P0, PT, R3.reuse, R178, PT ;  /* 0x000000b20300720c */ /* 0x040fe20003f04070 */
[----:B------:R-:W-:Y:S01]  /*a160*/  IMAD R182, R3, R186, R182 ;  /* 0x000000ba03b67224 */ /* 0x000fe200078e02b6 */
[----:B------:R-:W-:Y:S01]  /*a170*/  IABS R186, R232 ;  /* 0x000000e800ba7213 */ /* 0x000fe20000000000 */
[----:B------:R-:W-:Y:S02]  /*a180*/  @!P1 IMAD.IADD R180, R180, 0x1, -R3 ;  /* 0x00000001b4b49824 */ /* 0x000fe400078e0a03 */
[----:B------:R-:W-:Y:S01]  /*a190*/  IMAD.HI.U32 R243, R5, R236, RZ ;  /* 0x000000ec05f37227 */ /* 0x000fe200078e00ff */
[----:B------:R-:W-:-:S03]  /*a1a0*/  ISETP.GT.U32.AND P1, PT, R3, R182, PT ;  /* 0x000000b60300720c */ /* 0x000fc60003f24070 */
[----:B------:R-:W-:Y:S01]  /*a1b0*/  @!P3 IMAD.IADD R179, R179, 0x1, -R3 ;  /* 0x00000001b3b3b824 */ /* 0x000fe200078e0a03 */
[----:B------:R-:W-:Y:S01]  /*a1c0*/  ISETP.GT.U32.AND P3, PT, R3, R181, PT ;  /* 0x000000b50300720c */ /* 0x000fe20003f64070 */
[----:B------:R-:W-:-:S04]  /*a1d0*/  IMAD.HI.U32 R242, R5, R235, RZ ;  /* 0x000000eb05f27227 */ /* 0x000fc800078e00ff */
[----:B------:R-:W-:Y:S02]  /*a1e0*/  IMAD.MOV R243, RZ, RZ, -R243 ;  /* 0x000000fffff37224 */ /* 0x000fe400078e0af3 */
[----:B------:R-:W-:Y:S01]  /*a1f0*/  @!P2 IMAD.MOV R176, RZ, RZ, -R176 ;  /* 0x000000ffffb0a224 */ /* 0x000fe200078e0ab0 */
[C---:B------:R-:W-:Y:S01]  /*a200*/  ISETP.GT.U32.AND P2, PT, R3.reuse, R180, PT ;  /* 0x000000b40300720c */ /* 0x040fe20003f44070 */
[--C-:B------:R-:W-:Y:S01]  /*a210*/  @!P1 IMAD.IADD R182, R182, 0x1, -R3.reuse ;  /* 0x00000001b6b69824 */ /* 0x100fe200078e0a03 */
[----:B------:R-:W-:Y:S01]  /*a220*/  ISETP.GT.U32.AND P1, PT, R3, R179, PT ;  /* 0x000000b30300720c */ /* 0x000fe20003f24070 */
[----:B------:R-:W-:Y:S02]  /*a230*/  IMAD.MOV R242, RZ, RZ, -R242 ;  /* 0x000000fffff27224 */ /* 0x000fe400078e0af2 */
[----:B------:R-:W-:Y:S01]  /*a240*/  @!P3 IMAD.IADD R181, R181, 0x1, -R3 ;  /* 0x00000001b5b5b824 */ /* 0x000fe200078e0a03 */
[----:B------:R-:W-:Y:S01]  /*a250*/  ISETP.GE.AND P3, PT, R185, RZ, PT ;  /* 0x000000ffb900720c */ /* 0x000fe20003f66270 */
[C---:B------:R-:W-:Y:S01]  /*a260*/  IMAD R236, R3.reuse, R243, R236 ;  /* 0x000000f303ec7224 */ /* 0x040fe200078e02ec */
[----:B---3--:R-:W-:Y:S01]  /*a270*/  IABS R243, R20 ;  /* 0x0000001400f37213 */ /* 0x008fe20000000000 */
[----:B------:R-:W-:Y:S01]  /*a280*/  @!P6 IMAD.MOV R177, RZ, RZ, -R177 ;  /* 0x000000ffffb1e224 */ /* 0x000fe200078e0ab1 */
[----:B------:R-:W-:Y:S01]  /*a290*/  ISETP.GT.U32.AND P6, PT, R3, R182, PT ;  /* 0x000000b60300720c */ /* 0x000fe20003fc4070 */
[----:B------:R-:W-:-:S04]  /*a2a0*/  IMAD.HI.U32 R239, R5, R186, RZ ;  /* 0x000000ba05ef7227 */ /* 0x000fc800078e00ff */
[----:B------:R-:W-:Y:S02]  /*a2b0*/  IMAD.MOV R241, RZ, RZ, -R241 ;  /* 0x000000fffff17224 */ /* 0x000fe400078e0af1 */
[C---:B------:R-:W-:Y:S02]  /*a2c0*/  IMAD R235, R3.reuse, R242, R235 ;  /* 0x000000f203eb7224 */ /* 0x040fe400078e02eb */
[----:B------:R-:W-:Y:S01]  /*a2d0*/  @!P5 IMAD.MOV R175, RZ, RZ, -R175 ;  /* 0x000000ffffafd224 */ /* 0x000fe200078e0aaf */
[C---:B------:R-:W-:Y:S01]  /*a2e0*/  ISETP.GT.U32.AND P5, PT, R3.reuse, R181, PT ;  /* 0x000000b50300720c */ /* 0x040fe20003fa4070 */
[----:B------:R-:W-:Y:S01]  /*a2f0*/  @!P0 IMAD.IADD R178, R178, 0x1, -R3 ;  /* 0x00000001b2b28824 */ /* 0x000fe200078e0a03 */
[C---:B------:R-:W-:Y:S01]  /*a300*/  ISETP.GT.U32.AND P0, PT, R3.reuse, R236, PT ;  /* 0x000000ec0300720c */ /* 0x040fe20003f04070 */
[----:B------:R-:W-:Y:S02]  /*a310*/  IMAD.MOV R239, RZ, RZ, -R239 ;  /* 0x000000ffffef7224 */ /* 0x000fe400078e0aef */
[----:B------:R-:W-:Y:S01]  /*a320*/  IMAD R185, R3, R241, R240 ;  /* 0x000000f103b97224 */ /* 0x000fe200078e02f0 */
[----:B------:R-:W-:Y:S01]  /*a330*/  IABS R240, R233 ;  /* 0x000000e900f07213 */ /* 0x000fe20000000000 */
[--C-:B------:R-:W-:Y:S01]  /*a340*/  @!P1 IMAD.IADD R179, R179, 0x1, -R3.reuse ;  /* 0x00000001b3b39824 */ /* 0x100fe200078e0a03 */
[C---:B------:R-:W-:Y:S01]  /*a350*/  ISETP.GT.U32.AND P1, PT, R3.reuse, R235, PT ;  /* 0x000000eb0300720c */ /* 0x040fe20003f24070 */
[C---:B------:R-:W-:Y:S01]  /*a360*/  IMAD R186, R3.reuse, R239, R186 ;  /* 0x000000ef03ba7224 */ /* 0x040fe200078e02ba */
[----:B------:R-:W-:Y:S01]  /*a370*/  IABS R239, R234 ;  /* 0x000000ea00ef7213 */ /* 0x000fe20000000000 */
[--C-:B------:R-:W-:Y:S01]  /*a380*/  @!P2 IMAD.IADD R180, R180, 0x1, -R3.reuse ;  /* 0x00000001b4b4a824 */ /* 0x100fe200078e0a03 */
[C---:B------:R-:W-:Y:S01]  /*a390*/  ISETP.GT.U32.AND P2, PT, R3.reuse, R185, PT ;  /* 0x000000b90300720c */ /* 0x040fe20003f44070 */
[--C-:B------:R-:W-:Y:S01]  /*a3a0*/  @!P6 IMAD.IADD R182, R182, 0x1, -R3.reuse ;  /* 0x00000001b6b6e824 */ /* 0x100fe200078e0a03 */
[----:B------:R-:W-:Y:S01]  /*a3b0*/  ISETP.GT.U32.AND P6, PT, R3, R186, PT ;  /* 0x000000ba0300720c */ /* 0x000fe20003fc4070 */
[--C-:B------:R-:W-:Y:S01]  /*a3c0*/  @!P5 IMAD.IADD R181, R181, 0x1, -R3.reuse ;  /* 0x00000001b5b5d824 */ /* 0x100fe200078e0a03 */
[----:B------:R-:W-:Y:S01]  /*a3d0*/  ISETP.GE.AND P5, PT, R218, RZ, PT ;  /* 0x000000ffda00720c */ /* 0x000fe20003fa6270 */
[----:B------:R-:W-:Y:S01]  /*a3e0*/  @!P0 IMAD.IADD R236, R236, 0x1, -R3 ;  /* 0x00000001ecec8824 */ /* 0x000fe200078e0a03 */
[----:B------:R-:W-:Y:S01]  /*a3f0*/  ISETP.GE.AND P0, PT, R231, RZ, PT ;  /* 0x000000ffe700720c */ /* 0x000fe20003f06270 */
[----:B------:R-:W-:-:S02]  /*a400*/  @!P4 IMAD.MOV R178, RZ, RZ, -R178 ;  /* 0x000000ffffb2c224 */ /* 0x000fc400078e0ab2 */
[----:B------:R-:W-:Y:S01]  /*a410*/  @!P1 IMAD.IADD R235, R235, 0x1, -R3 ;  /* 0x00000001ebeb9824 */ /* 0x000fe200078e0a03 */
[----:B------:R-:W-:Y:S01]  /*a420*/  ISETP.GE.AND P1, PT, R237, RZ, PT ;  /* 0x000000ffed00720c */ /* 0x000fe20003f26270 */
[----:B------:R-:W-:Y:S01]  /*a430*/  IMAD.HI.U32 R241, R5, R240, RZ ;  /* 0x000000f005f17227 */ /* 0x000fe200078e00ff */
[----:B------:R-:W-:Y:S02]  /*a440*/  ISETP.GT.U32.AND P4, PT, R3, R236, PT ;  /* 0x000000ec0300720c */ /* 0x000fe40003f84070 */
[----:B------:R-:W-:Y:S01]  /*a450*/  IABS R237, R187 ;  /* 0x000000bb00ed7213 */ /* 0x000fe20000000000 */
[----:B------:R-:W-:-:S04]  /*a460*/  IMAD.HI.U32 R218, R5, R239, RZ ;  /* 0x000000ef05da7227 */ /* 0x000fc800078e00ff */
[----:B------:R-:W-:Y:S01]  /*a470*/  @!P2 IMAD.IADD R185, R185, 0x1, -R3 ;  /* 0x00000001b9b9a824 */ /* 0x000fe200078e0a03 */
[----:B------:R-:W-:Y:S01]  /*a480*/  ISETP.GE.AND P2, PT, R238, RZ, PT ;  /* 0x000000ffee00720c */ /* 0x000fe20003f46270 */
[----:B------:R-:W-:Y:S01]  /*a490*/  IMAD.MOV R241, RZ, RZ, -R241 ;  /* 0x000000fffff17224 */ /* 0x000fe200078e0af1 */
[----:B------:R-:W-:Y:S01]  /*a4a0*/  IABS R238, R196 ;  /* 0x000000c400ee7213 */ /* 0x000fe20000000000 */
[----:B------:R-:W-:Y:S01]  /*a4b0*/  @!P3 IMAD.MOV R179, RZ, RZ, -R179 ;  /* 0x000000ffffb3b224 */ /* 0x000fe200078e0ab3 */
[C---:B------:R-:W-:Y:S01]  /*a4c0*/  ISETP.GT.U32.AND P3, PT, R3.reuse, R235, PT ;  /* 0x000000eb0300720c */ /* 0x040fe20003f64070 */
[----:B------:R-:W-:Y:S02]  /*a4d0*/  IMAD.MOV R218, RZ, RZ, -R218 ;  /* 0x000000ffffda7224 */ /* 0x000fe400078e0ada */
[----:B------:R-:W-:Y:S01]  /*a4e0*/  @!P6 IMAD.IADD R186, R186, 0x1, -R3 ;  /* 0x00000001babae824 */ /* 0x000fe200078e0a03 */
[C---:B------:R-:W-:Y:S01]  /*a4f0*/  ISETP.GT.U32.AND P6, PT, R3.reuse, R185, PT ;  /* 0x000000b90300720c */ /* 0x040fe20003fc4070 */
[C---:B------:R-:W-:Y:S01]  /*a500*/  IMAD R231, R3.reuse, R241, R240 ;  /* 0x000000f103e77224 */ /* 0x040fe200078e02f0 */
[----:B------:R-:W-:Y:S01]  /*a510*/  IABS R241, R212 ;  /* 0x000000d400f17213 */ /* 0x000fe20000000000 */
[C---:B------:R-:W-:Y:S01]  /*a520*/  IMAD R218, R3.reuse, R218, R239 ;  /* 0x000000da03da7224 */ /* 0x040fe200078e02ef */
[----:B------:R-:W-:Y:S01]  /*a530*/  IABS R240, R213 ;  /* 0x000000d500f07213 */ /* 0x000fe20000000000 */
[----:B------:R-:W-:Y:S01]  /*a540*/  @!P5 IMAD.MOV R180, RZ, RZ, -R180 ;  /* 0x000000ffffb4d224 */ /* 0x000fe200078e0ab4 */
[C---:B------:R-:W-:Y:S01]  /*a550*/  ISETP.GT.U32.AND P5, PT, R3.reuse, R186, PT ;  /* 0x000000ba0300720c */ /* 0x040fe20003fa4070 */
[----:B------:R-:W-:Y:S01]  /*a560*/  @!P0 IMAD.MOV R181, RZ, RZ, -R181 ;  /* 0x000000ffffb58224 */ /* 0x000fe200078e0ab5 */
[----:B------:R-:W-:Y:S01]  /*a570*/  ISETP.GT.U32.AND P0, PT, R3, R231, PT ;  /* 0x000000e70300720c */ /* 0x000fe20003f04070 */
[----:B------:R-:W-:Y:S01]  /*a580*/  @!P1 IMAD.MOV R182, RZ, RZ, -R182 ;  /* 0x000000ffffb69224 */ /* 0x000fe200078e0ab6 */
[----:B------:R-:W-:Y:S01]  /*a590*/  ISETP.GE.AND P1, PT, R183, RZ, PT ;  /* 0x000000ffb700720c */ /* 0x000fe20003f26270 */
[----:B------:R-:W-:Y:S01]  /*a5a0*/  @!P4 IMAD.IADD R236, R236, 0x1, -R3 ;  /* 0x00000001ececc824 */ /* 0x000fe200078e0a03 */
[----:B------:R-:W-:Y:S01]  /*a5b0*/  ISETP.GT.U32.AND P4, PT, R3, R218, PT ;  /* 0x000000da0300720c */ /* 0x000fe20003f84070 */
[----:B------:R-:W-:-:S04]  /*a5c0*/  IMAD.HI.U32 R183, R5, R237, RZ ;  /* 0x000000ed05b77227 */ /* 0x000fc800078e00ff */
[----:B------:R-:W-:Y:S01]  /*a5d0*/  @!P3 IMAD.IADD R235, R235, 0x1, -R3 ;  /* 0x00000001ebebb824 */ /* 0x000fe200078e0a03 */
[----:B------:R-:W-:Y:S01]  /*a5e0*/  ISETP.GE.AND P3, PT, R184, RZ, PT ;  /* 0x000000ffb800720c */ /* 0x000fe20003f66270 */
[----:B------:R-:W-:Y:S01]  /*a5f0*/  IMAD.MOV R183, RZ, RZ, -R183 ;  /* 0x000000ffffb77224 */ /* 0x000fe200078e0ab7 */
[----:B------:R-:W-:Y:S01]  /*a600*/  IABS R184, R190 ;  /* 0x000000be00b87213 */ /* 0x000fe20000000000 */
[--C-:B------:R-:W-:Y:S01]  /*a610*/  @!P6 IMAD.IADD R185, R185, 0x1, -R3.reuse ;  /* 0x00000001b9b9e824 */ /* 0x100fe200078e0a03 */
[----:B------:R-:W-:Y:S01]  /*a620*/  ISETP.GE.AND P6, PT, R232, RZ, PT ;  /* 0x000000ffe800720c */ /* 0x000fe20003fc6270 */
[----:B------:R-:W-:Y:S01]  /*a630*/  @!P5 IMAD.IADD R186, R186, 0x1, -R3 ;  /* 0x00000001babad824 */ /* 0x000fe200078e0a03 */
[----:B------:R-:W-:Y:S01]  /*a640*/  ISETP.GE.AND P5, PT, R233, RZ, PT ;  /* 0x000000ffe900720c */ /* 0x000fe20003fa6270 */
[----:B------:R-:W-:Y:S01]  /*a650*/  IMAD R232, R3, R183, R237 ;  /* 0x000000b703e87224 */ /* 0x000fe200078e02ed */
[----:B------:R-:W-:Y:S01]  /*a660*/  IABS R237, R188 ;  /* 0x000000bc00ed7213 */ /* 0x000fe20000000000 */
[----:B------:R-:W-:-:S02]  /*a670*/  IMAD.MOV.U32 R233, RZ, RZ, R184 ;  /* 0x000000ffffe97224 */ /* 0x000fc400078e00b8 */
[--C-:B------:R-:W-:Y:S01]  /*a680*/  @!P0 IMAD.IADD R231, R231, 0x1, -R3.reuse ;  /* 0x00000001e7e78824 */ /* 0x100fe200078e0a03 */
[----:B------:R-:W-:Y:S01]  /*a690*/  ISETP.GE.AND P0, PT, R234, RZ, PT ;  /* 0x000000ffea00720c */ /* 0x000fe20003f06270 */
[----:B------:R-:W-:Y:S01]  /*a6a0*/  IMAD.MOV.U32 R183, RZ, RZ, R236 ;  /* 0x000000ffffb77224 */ /* 0x000fe200078e00ec */
[----:B------:R-:W-:Y:S01]  /*a6b0*/  IABS R236, R195 ;  /* 0x000000c300ec7213 */ /* 0x000fe20000000000 */
[----:B------:R-:W-:Y:S01]  /*a6c0*/  @!P4 IMAD.IADD R218, R218, 0x1, -R3 ;  /* 0x00000001dadac824 */ /* 0x000fe200078e0a03 */
[----:B------:R-:W-:Y:S01]  /*a6d0*/  ISETP.GT.U32.AND P4, PT, R3, R232, PT ;  /* 0x000000e80300720c */ /* 0x000fe20003f84070 */
[----:B------:R-:W-:-:S04]  /*a6e0*/  IMAD.HI.U32 R234, R5, R233, RZ ;  /* 0x000000e905ea7227 */ /* 0x000fc800078e00ff */
[----:B------:R-:W-:Y:S01]  /*a6f0*/  IMAD.MOV.U32 R184, RZ, RZ, R235 ;  /* 0x000000ffffb87224 */ /* 0x000fe200078e00eb */
[----:B------:R-:W-:Y:S01]  /*a700*/  IABS R235, R189 ;  /* 0x000000bd00eb7213 */ /* 0x000fe20000000000 */
[----:B------:R-:W-:Y:S01]  /*a710*/  @!P2 IMAD.MOV R183, RZ, RZ, -R183 ;  /* 0x000000ffffb7a224 */ /* 0x000fe200078e0ab7 */
[C---:B------:R-:W-:Y:S01]  /*a720*/  ISETP.GT.U32.AND P2, PT, R3.reuse, R231, PT ;  /* 0x000000e70300720c */ /* 0x040fe20003f44070 */
[----:B------:R-:W-:Y:S02]  /*a730*/  IMAD.MOV R234, RZ, RZ, -R234 ;  /* 0x000000ffffea7224 */ /* 0x000fe400078e0aea */
[----:B------:R-:W-:Y:S01]  /*a740*/  @!P1 IMAD.MOV R184, RZ, RZ, -R184 ;  /* 0x000000ffffb89224 */ /* 0x000fe200078e0ab8 */
[C---:B------:R-:W-:Y:S01]  /*a750*/  ISETP.GT.U32.AND P1, PT, R3.reuse, R218, PT ;  /* 0x000000da0300720c */ /* 0x040fe20003f24070 */
[----:B------:R-:W-:Y:S01]  /*a760*/  @!P6 IMAD.MOV R186, RZ, RZ, -R186 ;  /* 0x000000ffffbae224 */ /* 0x000fe200078e0aba */
[----:B------:R-:W-:Y:S01]  /*a770*/  ISETP.GE.AND P6, PT, R190, RZ, PT ;  /* 0x000000ffbe00720c */ /* 0x000fe20003fc6270 */
[----:B------:R-:W-:Y:S01]  /*a780*/  IMAD R190, R3, R234, R233 ;  /* 0x000000ea03be7224 */ /* 0x000fe200078e02e9 */
[----:B------:R-:W-:Y:S01]  /*a790*/  IABS R233, R191 ;  /* 0x000000bf00e97213 */ /* 0x000fe20000000000 */
[----:B------:R-:W-:-:S02]  /*a7a0*/  @!P4 IMAD.IADD R232, R232, 0x1, -R3 ;  /* 0x00000001e8e8c824 */ /* 0x000fc400078e0a03 */
[----:B------:R-:W-:Y:S01]  /*a7b0*/  @!P3 IMAD.MOV R185, RZ, RZ, -R185 ;  /* 0x000000ffffb9b224 */ /* 0x000fe200078e0ab9 */
[----:B------:R-:W-:Y:S01]  /*a7c0*/  ISETP.GT.U32.AND P4, PT, R3, R190, PT ;  /* 0x000000be0300720c */ /* 0x000fe20003f84070 */
[----:B------:R-:W-:Y:S01]  /*a7d0*/  @!P2 IMAD.IADD R231, R231, 0x1, -R3 ;  /* 0x00000001e7e7a824 */ /* 0x000fe200078e0a03 */
[----:B------:R-:W-:Y:S01]  /*a7e0*/  ISETP.GE.AND P3, PT, R187, RZ, PT ;  /* 0x000000ffbb00720c */ /* 0x000fe20003f66270 */
[----:B------:R-:W-:Y:S01]  /*a7f0*/  IMAD.HI.U32 R234, R5, R235, RZ ;  /* 0x000000eb05ea7227 */ /* 0x000fe200078e00ff */
[----:B------:R-:W-:-:S03]  /*a800*/  ISETP.GE.AND P2, PT, R195, RZ, PT ;  /* 0x000000ffc300720c */ /* 0x000fc60003f46270 */
[----:B------:R-:W-:Y:S01]  /*a810*/  @!P1 IMAD.IADD R218, R218, 0x1, -R3 ;  /* 0x00000001dada9824 */ /* 0x000fe200078e0a03 */
[----:B------:R-:W-:Y:S01]  /*a820*/  ISETP.GE.AND P1, PT, R188, RZ, PT ;  /* 0x000000ffbc00720c */ /* 0x000fe20003f26270 */
[----:B------:R-:W-:Y:S02]  /*a830*/  IMAD.MOV.U32 R187, RZ, RZ, R231 ;  /* 0x000000ffffbb7224 */ /* 0x000fe400078e00e7 */
[----:B------:R-:W-:Y:S01]  /*a840*/  IMAD.MOV.U32 R188, RZ, RZ, R218 ;  /* 0x000000ffffbc7224 */ /* 0x000fe200078e00da */
[----:B------:R-:W-:Y:S01]  /*a850*/  IABS R218, R193 ;  /* 0x000000c100da7213 */ /* 0x000fe20000000000 */
[----:B------:R-:W-:Y:S01]  /*a860*/  @!P5 IMAD.MOV R187, RZ, RZ, -R187 ;  /* 0x000000ffffbbd224 */ /* 0x000fe200078e0abb */
[----:B------:R-:W-:Y:S01]  /*a870*/  ISETP.GT.U32.AND P5, PT, R3, R232, PT ;  /* 0x000000e80300720c */ /* 0x000fe20003fa4070 */
[----:B------:R-:W-:-:S04]  /*a880*/  IMAD.HI.U32 R195, R5, R236, RZ ;  /* 0x000000ec05c37227 */ /* 0x000fc800078e00ff */
[----:B------:R-:W-:Y:S02]  /*a890*/  @!P4 IMAD.IADD R190, R190, 0x1, -R3 ;  /* 0x00000001bebec824 */ /* 0x000fe400078e0a03 */
[----:B------:R-:W-:Y:S01]  /*a8a0*/  @!P0 IMAD.MOV R188, RZ, RZ, -R188 ;  /* 0x000000ffffbc8224 */ /* 0x000fe200078e0abc */
[----:B------:R-:W-:Y:S01]  /*a8b0*/  ISETP.GE.AND P0, PT, R189, RZ, PT ;  /* 0x000000ffbd00720c */ /* 0x000fe20003f06270 */
[----:B------:R-:W-:Y:S01]  /*a8c0*/  IMAD.MOV R195, RZ, RZ, -R195 ;  /* 0x000000ffffc37224 */ /* 0x000fe200078e0ac3 */
[----:B------:R-:W-:Y:S01]  /*a8d0*/  ISETP.GT.U32.AND P4, PT, R3, R190, PT ;  /* 0x000000be0300720c */ /* 0x000fe20003f84070 */
[----:B------:R-:W-:-:S04]  /*a8e0*/  IMAD.HI.U32 R189, R5, R237, RZ ;  /* 0x000000ed05bd7227 */ /* 0x000fc800078e00ff */
[C---:B------:R-:W-:Y:S01]  /*a8f0*/  IMAD R236, R3.reuse, R195, R236 ;  /* 0x000000c303ec7224 */ /* 0x040fe200078e02ec */
[----:B------:R-:W-:Y:S01]  /*a900*/  IABS R195, R192 ;  /* 0x000000c000c37213 */ /* 0x000fe20000000000 */
[----:B------:R-:W-:Y:S02]  /*a910*/  IMAD.MOV R189, RZ, RZ, -R189 ;  /* 0x000000ffffbd7224 */ /* 0x000fe400078e0abd */
[----:B------:R-:W-:Y:S01]  /*a920*/  @!P5 IMAD.IADD R232, R232, 0x1, -R3 ;  /* 0x00000001e8e8d824 */ /* 0x000fe200078e0a03 */
[C---:B------:R-:W-:Y:S01]  /*a930*/  ISETP.GT.U32.AND P5, PT, R3.reuse, R236, PT ;  /* 0x000000ec0300720c */ /* 0x040fe20003fa4070 */
[----:B------:R-:W-:Y:S02]  /*a940*/  IMAD R237, R3, R189, R237 ;  /* 0x000000bd03ed7224 */ /* 0x000fe400078e02ed */
[----:B------:R-:W-:Y:S02]  /*a950*/  IMAD.MOV R234, RZ, RZ, -R234 ;  /* 0x000000ffffea7224 */ /* 0x000fe400078e0aea */
[----:B------:R-:W-:-:S04]  /*a960*/  IMAD.HI.U32 R189, R5, R195, RZ ;  /* 0x000000c305bd7227 */ /* 0x000fc800078e00ff */
[----:B------:R-:W-:-:S04]  /*a970*/  IMAD.HI.U32 R231, R5, R233, RZ ;  /* 0x000000e905e77227 */ /* 0x000fc800078e00ff */
[C---:B------:R-:W-:Y:S02]  /*a980*/  IMAD R235, R3.reuse, R234, R235 ;  /* 0x000000ea03eb7224 */ /* 0x040fe400078e02eb */
[----:B------:R-:W-:Y:S02]  /*a990*/  IMAD.MOV R234, RZ, RZ, -R189 ;  /* 0x000000ffffea7224 */ /* 0x000fe400078e0abd */
[----:B------:R-:W-:Y:S02]  /*a9a0*/  IMAD.MOV R231, RZ, RZ, -R231 ;  /* 0x000000ffffe77224 */ /* 0x000fe400078e0ae7 */
[----:B------:R-:W-:Y:S02]  /*a9b0*/  IMAD.MOV.U32 R189, RZ, RZ, R232 ;  /* 0x000000ffffbd7224 */ /* 0x000fe400078e00e8 */
[----:B------:R-:W-:Y:S01]  /*a9c0*/  @!P4 IMAD.IADD R190, R190, 0x1, -R3 ;  /* 0x00000001bebec824 */ /* 0x000fe200078e0a03 */
[C---:B------:R-:W-:Y:S01]  /*a9d0*/  ISETP.GT.U32.AND P4, PT, R3.reuse, R237, PT ;  /* 0x000000ed0300720c */ /* 0x040fe20003f84070 */
[----:B------:R-:W-:-:S02]  /*a9e0*/  IMAD R233, R3, R231, R233 ;  /* 0x000000e703e97224 */ /* 0x000fc400078e02e9 */
[----:B------:R-:W-:Y:S01]  /*a9f0*/  @!P3 IMAD.MOV R189, RZ, RZ, -R189 ;  /* 0x000000ffffbdb224 */ /* 0x000fe200078e0abd */
[C---:B------:R-:W-:Y:S01]  /*aa00*/  ISETP.GT.U32.AND P3, PT, R3.reuse, R235, PT ;  /* 0x000000eb0300720c */ /* 0x040fe20003f64070 */
[----:B------:R-:W-:Y:S02]  /*aa10*/  @!P5 IMAD.IADD R236, R236, 0x1, -R3 ;  /* 0x00000001ececd824 */ /* 0x000fe400078e0a03 */
[----:B------:R-:W-:Y:S01]  /*aa20*/  @!P6 IMAD.MOV R190, RZ, RZ, -R190 ;  /* 0x000000ffffbee224 */ /* 0x000fe200078e0abe */
[C---:B------:R-:W-:Y:S01]  /*aa30*/  ISETP.GT.U32.AND P6, PT, R3.reuse, R233, PT ;  /* 0x000000e90300720c */ /* 0x040fe20003fc4070 */
[C---:B------:R-:W-:Y:S01]  /*aa40*/  IMAD R195, R3.reuse, R234, R195 ;  /* 0x000000ea03c37224 */ /* 0x040fe200078e02c3 */
[----:B------:R-:W-:Y:S01]  /*aa50*/  ISETP.GT.U32.AND P5, PT, R3, R236, PT ;  /* 0x000000ec0300720c */ /* 0x000fe20003fa4070 */
[----:B------:R-:W-:Y:S01]  /*aa60*/  IMAD.HI.U32 R231, R5, R218, RZ ;  /* 0x000000da05e77227 */ /* 0x000fe200078e00ff */
[----:B------:R-:W-:-:S03]  /*aa70*/  IABS R234, R197 ;  /* 0x000000c500ea7213 */ /* 0x000fc60000000000 */
[--C-:B------:R-:W-:Y:S01]  /*aa80*/  @!P4 IMAD.IADD R237, R237, 0x1, -R3.reuse ;  /* 0x00000001ededc824 */ /* 0x100fe200078e0a03 */
[----:B------:R-:W-:Y:S01]  /*aa90*/  ISETP.GT.U32.AND P4, PT, R3, R195, PT ;  /* 0x000000c30300720c */ /* 0x000fe20003f84070 */
[----:B------:R-:W-:Y:S02]  /*aaa0*/  @!P3 IMAD.IADD R235, R235, 0x1, -R3 ;  /* 0x00000001ebebb824 */ /* 0x000fe400078e0a03 */
[----:B------:R-:W-:Y:S01]  /*aab0*/  IMAD.MOV R231, RZ, RZ, -R231 ;  /* 0x000000ffffe77224 */ /* 0x000fe200078e0ae7 */
[----:B------:R-:W-:Y:S01]  /*aac0*/  ISETP.GT.U32.AND P3, PT, R3, R237, PT ;  /* 0x000000ed0300720c */ /* 0x000fe20003f64070 */
[--C-:B------:R-:W-:Y:S01]  /*aad0*/  @!P6 IMAD.IADD R233, R233, 0x1, -R3.reuse ;  /* 0x00000001e9e9e824 */ /* 0x100fe200078e0a03 */
[----:B------:R-:W-:Y:S01]  /*aae0*/  ISETP.GT.U32.AND P6, PT, R3, R235, PT ;  /* 0x000000eb0300720c */ /* 0x000fe20003fc4070 */
[--C-:B------:R-:W-:Y:S01]  /*aaf0*/  @!P5 IMAD.IADD R236, R236, 0x1, -R3.reuse ;  /* 0x00000001ececd824 */ /* 0x100fe200078e0a03 */
[----:B------:R-:W-:Y:S01]  /*ab00*/  ISETP.GE.AND P5, PT, R191, RZ, PT ;  /* 0x000000ffbf00720c */ /* 0x000fe20003fa6270 */
[----:B------:R-:W-:Y:S01]  /*ab10*/  IMAD R232, R3, R231, R218 ;  /* 0x000000e703e87224 */ /* 0x000fe200078e02da */
[----:B------:R-:W-:Y:S01]  /*ab20*/  IABS R231, R194 ;  /* 0x000000c200e77213 */ /* 0x000fe20000000000 */
[----:B------:R-:W-:Y:S01]  /*ab30*/  IMAD.MOV.U32 R191, RZ, RZ, R236 ;  /* 0x000000ffffbf7224 */ /* 0x000fe200078e00ec */
[----:B------:R-:W-:Y:S01]  /*ab40*/  IABS R218, R205 ;  /* 0x000000cd00da7213 */ /* 0x000fe20000000000 */
[----:B------:R-:W-:Y:S01]  /*ab50*/  @!P4 IMAD.IADD R195, R195, 0x1, -R3 ;  /* 0x00000001c3c3c824 */ /* 0x000fe200078e0a03 */
[----:B------:R-:W-:Y:S01]  /*ab60*/  ISETP.GT.U32.AND P4, PT, R3, R233, PT ;  /* 0x000000e90300720c */ /* 0x000fe20003f84070 */
[----:B------:R-:W-:-:S02]  /*ab70*/  @!P2 IMAD.MOV R191, RZ, RZ, -R191 ;  /* 0x000000ffffbfa224 */ /* 0x000fc400078e0abf */
[--C-:B------:R-:W-:Y:S01]  /*ab80*/  @!P3 IMAD.IADD R237, R237, 0x1, -R3.reuse ;  /* 0x00000001ededb824 */ /* 0x100fe200078e0a03 */
[----:B------:R-:W-:Y:S01]  /*ab90*/  ISETP.GT.U32.AND P3, PT, R3, R232, PT ;  /* 0x000000e80300720c */ /* 0x000fe20003f64070 */
[----:B------:R-:W-:Y:S01]  /*aba0*/  @!P6 IMAD.IADD R235, R235, 0x1, -R3 ;  /* 0x00000001ebebe824 */ /* 0x000fe200078e0a03 */
[----:B------:R-:W-:Y:S01]  /*abb0*/  ISETP.GT.U32.AND P2, PT, R3, R195, PT ;  /* 0x000000c30300720c */ /* 0x000fe20003f44070 */
[----:B------:R-:W-:Y:S01]  /*abc0*/  IMAD.MOV.U32 R236, RZ, RZ, R238 ;  /* 0x000000ffffec7224 */ /* 0x000fe200078e00ee */
[----:B------:R-:W-:Y:S01]  /*abd0*/  ISETP.GE.AND P6, PT, R192, RZ, PT ;  /* 0x000000ffc000720c */ /* 0x000fe20003fc6270 */
[----:B------:R-:W-:-:S04]  /*abe0*/  IMAD.HI.U32 R238, R5, R231, RZ ;  /* 0x000000e705ee7227 */ /* 0x000fc800078e00ff */
[----:B------:R-:W-:-:S04]  /*abf0*/  IMAD.HI.U32 R192, R5, R218, RZ ;  /* 0x000000da05c07227 */ /* 0x000fc800078e00ff */
[----:B------:R-:W-:Y:S02]  /*ac00*/  IMAD.MOV R238, RZ, RZ, -R238 ;  /* 0x000000ffffee7224 */ /* 0x000fe400078e0aee */
[----:B------:R-:W-:Y:S02]  /*ac10*/  IMAD.MOV R192, RZ, RZ, -R192 ;  /* 0x000000ffffc07224 */ /* 0x000fe400078e0ac0 */
[----:B------:R-:W-:Y:S02]  /*ac20*/  IMAD R231, R3, R238, R231 ;  /* 0x000000ee03e77224 */ /* 0x000fe400078e02e7 */
[----:B------:R-:W-:-:S04]  /*ac30*/  IMAD.HI.U32 R239, R5, R234, RZ ;  /* 0x000000ea05ef7227 */ /* 0x000fc800078e00ff */
[----:B------:R-:W-:Y:S02]  /*ac40*/  IMAD R218, R3, R192, R218 ;  /* 0x000000c003da7224 */ /* 0x000fe400078e02da */
[----:B------:R-:W-:Y:S01]  /*ac50*/  @!P3 IMAD.IADD R232, R232, 0x1, -R3 ;  /* 0x00000001e8e8b824 */ /* 0x000fe200078e0a03 */
[----:B------:R-:W-:Y:S01]  /*ac60*/  ISETP.GE.AND P3, PT, R194, RZ, PT ;  /* 0x000000ffc200720c */ /* 0x000fe20003f66270 */
[----:B------:R-:W-:Y:S01]  /*ac70*/  IMAD.MOV.U32 R192, RZ, RZ, R237 ;  /* 0x000000ffffc07224 */ /* 0x000fe200078e00ed */
[----:B------:R-:W-:Y:S01]  /*ac80*/  IABS R194, R198 ;  /* 0x000000c600c27213 */ /* 0x000fe20000000000 */
[--C-:B------:R-:W-:Y:S01]  /*ac90*/  @!P2 IMAD.IADD R195, R195, 0x1, -R3.reuse ;  /* 0x00000001c3c3a824 */ /* 0x100fe200078e0a03 */
[----:B------:R-:W-:Y:S01]  /*aca0*/  ISETP.GE.AND P2, PT, R193, RZ, PT ;  /* 0x000000ffc100720c */ /* 0x000fe20003f46270 */
[----:B------:R-:W-:Y:S01]  /*acb0*/  @!P4 IMAD.IADD R233, R233, 0x1, -R3 ;  /* 0x00000001e9e9c824 */ /* 0x000fe200078e0a03 */
[C---:B------:R-:W-:Y:S01]  /*acc0*/  ISETP.GT.U32.AND P4, PT, R3.reuse, R231, PT ;  /* 0x000000e70300720c */ /* 0x040fe20003f84070 */
[----:B------:R-:W-:Y:S01]  /*acd0*/  IMAD.MOV R193, RZ, RZ, -R239 ;  /* 0x000000ffffc17224 */ /* 0x000fe200078e0aef */
[----:B------:R-:W-:Y:S01]  /*ace0*/  IABS R237, R199 ;  /* 0x000000c700ed7213 */ /* 0x000fe20000000000 */
[----:B------:R-:W-:Y:S01]  /*acf0*/  @!P1 IMAD.MOV R192, RZ, RZ, -R192 ;  /* 0x000000ffffc09224 */ /* 0x000fe200078e0ac0 */
[----:B------:R-:W-:Y:S01]  /*ad00*/  ISETP.GT.U32.AND P1, PT, R3, R232, PT ;  /* 0x000000e80300720c */ /* 0x000fe20003f24070 */
[----:B------:R-:W-:Y:S01]  /*ad10*/  IMAD.HI.U32 R238, R5, R236, RZ ;  /* 0x000000ec05ee7227 */ /* 0x000fe200078e00ff */
[----:B------:R-:W-:-:S03]  /*ad20*/  IABS R239, R211 ;  /* 0x000000d300ef7213 */ /* 0x000fc60000000000 */
[C---:B------:R-:W-:Y:S02]  /*ad30*/  IMAD R234, R3.reuse, R193, R234 ;  /* 0x000000c103ea7224 */ /* 0x040fe400078e02ea */
[----:B------:R-:W-:Y:S02]  /*ad40*/  IMAD.MOV.U32 R193, RZ, RZ, R235 ;  /* 0x000000ffffc17224 */ /* 0x000fe400078e00eb */
[----:B------:R-:W-:Y:S02]  /*ad50*/  IMAD.MOV R238, RZ, RZ, -R238 ;  /* 0x000000ffffee7224 */ /* 0x000fe400078e0aee */
[----:B------:R-:W-:Y:S02]  /*ad60*/  IMAD.MOV.U32 R235, RZ, RZ, R194 ;  /* 0x000000ffffeb7224 */ /* 0x000fe400078e00c2 */
[----:B------:R-:W-:Y:S02]  /*ad70*/  IMAD.MOV.U32 R194, RZ, RZ, R233 ;  /* 0x000000ffffc27224 */ /* 0x000fe400078e00e9 */
[----:B------:R-:W-:-:S02]  /*ad80*/  IMAD R236, R3, R238, R236 ;  /* 0x000000ee03ec7224 */ /* 0x000fc400078e02ec */
[----:B------:R-:W-:Y:S01]  /*ad90*/  @!P5 IMAD.MOV R194, RZ, RZ, -R194 ;  /* 0x000000ffffc2d224 */ /* 0x000fe200078e0ac2 */
[----:B------:R-:W-:Y:S01]  /*ada0*/  ISETP.GT.U32.AND P5, PT, R3, R234, PT ;  /* 0x000000ea0300720c */ /* 0x000fe20003fa4070 */
[--C-:B------:R-:W-:Y:S01]  /*adb0*/  @!P4 IMAD.IADD R231, R231, 0x1, -R3.reuse ;  /* 0x00000001e7e7c824 */ /* 0x100fe200078e0a03 */
[C---:B------:R-:W-:Y:S01]  /*adc0*/  ISETP.GT.U32.AND P4, PT, R3.reuse, R236, PT ;  /* 0x000000ec0300720c */ /* 0x040fe20003f84070 */
[----:B------:R-:W-:Y:S01]  /*add0*/  @!P1 IMAD.IADD R232, R232, 0x1, -R3 ;  /* 0x00000001e8e89824 */ /* 0x000fe200078e0a03 */
[C---:B------:R-:W-:Y:S01]  /*ade0*/  ISETP.GT.U32.AND P1, PT, R3.reuse, R218, PT ;  /* 0x000000da0300720c */ /* 0x040fe20003f24070 */
[----:B------:R-:W-:Y:S01]  /*adf0*/  @!P0 IMAD.MOV R193, RZ, RZ, -R193 ;  /* 0x000000ffffc18224 */ /* 0x000fe200078e0ac1 */
[----:B------:R-:W-:Y:S01]  /*ae00*/  ISETP.GT.U32.AND P0, PT, R3, R231, PT ;  /* 0x000000e70300720c */ /* 0x000fe20003f04070 */
[----:B------:R-:W-:-:S04]  /*ae10*/  IMAD.HI.U32 R233, R5, R235, RZ ;  /* 0x000000eb05e97227 */ /* 0x000fc800078e00ff */
[----:B------:R-:W-:Y:S02]  /*ae20*/  IMAD.MOV R233, RZ, RZ, -R233 ;  /* 0x000000ffffe97224 */ /* 0x000fe400078e0ae9 */
[--C-:B------:R-:W-:Y:S02]  /*ae30*/  @!P5 IMAD.IADD R234, R234, 0x1, -R3.reuse ;  /* 0x00000001eaead824 */ /* 0x100fe400078e0a03 */
[--C-:B------:R-:W-:Y:S01]  /*ae40*/  @!P4 IMAD.IADD R236, R236, 0x1, -R3.reuse ;  /* 0x00000001ececc824 */ /* 0x100fe200078e0a03 */
[----:B------:R-:W-:Y:S01]  /*ae50*/  ISETP.GE.AND P4, PT, R205, RZ, PT ;  /* 0x000000ffcd00720c */ /* 0x000fe20003f86270 */
[----:B------:R-:W-:Y:S01]  /*ae60*/  @!P1 IMAD.IADD R218, R218, 0x1, -R3 ;  /* 0x00000001dada9824 */ /* 0x000fe200078e0a03 */
[C---:B------:R-:W-:Y:S01]  /*ae70*/  ISETP.GT.U32.AND P1, PT, R3.reuse, R234, PT ;  /* 0x000000ea0300720c */ /* 0x040fe20003f24070 */
[----:B------:R-:W-:Y:S01]  /*ae80*/  @!P6 IMAD.MOV R195, RZ, RZ, -R195 ;  /* 0x000000ffffc3e224 */ /* 0x000fe200078e0ac3 */
[----:B------:R-:W-:Y:S01]  /*ae90*/  ISETP.GE.AND P6, PT, R196, RZ, PT ;  /* 0x000000ffc400720c */ /* 0x000fe20003fc6270 */
[C---:B------:R-:W-:Y:S01]  /*aea0*/  IMAD R205, R3.reuse, R233, R235 ;  /* 0x000000e903cd7224 */ /* 0x040fe200078e02eb */
[----:B------:R-:W-:Y:S01]  /*aeb0*/  ISETP.GT.U32.AND P5, PT, R3, R236, PT ;  /* 0x000000ec0300720c */ /* 0x000fe20003fa4070 */
[----:B------:R-:W-:Y:S01]  /*aec0*/  IMAD.HI.U32 R235, R5, R237, RZ ;  /* 0x000000ed05eb7227 */ /* 0x000fe200078e00ff */
[----:B------:R-:W-:-:S03]  /*aed0*/  IABS R233, R200 ;  /* 0x000000c800e97213 */ /* 0x000fc60000000000 */
[----:B------:R-:W-:Y:S01]  /*aee0*/  IMAD.MOV.U32 R196, RZ, RZ, R232 ;  /* 0x000000ffffc47224 */ /* 0x000fe200078e00e8 */
[----:B------:R-:W-:Y:S01]  /*aef0*/  IABS R232, R201 ;  /* 0x000000c900e87213 */ /* 0x000fe20000000000 */
[----:B------:R-:W-:Y:S01]  /*af00*/  @!P0 IMAD.IADD R231, R231, 0x1, -R3 ;  /* 0x00000001e7e78824 */ /* 0x000fe200078e0a03 */
[----:B------:R-:W-:Y:S01]  /*af10*/  ISETP.GE.AND P0, PT, R197, RZ, PT ;  /* 0x000000ffc500720c */ /* 0x000fe20003f06270 */
[----:B------:R-:W-:Y:S02]  /*af20*/  IMAD.MOV R235, RZ, RZ, -R235 ;  /* 0x000000ffffeb7224 */ /* 0x000fe400078e0aeb */
[----:B------:R-:W-:Y:S01]  /*af30*/  @!P2 IMAD.MOV R196, RZ, RZ, -R196 ;  /* 0x000000ffffc4a224 */ /* 0x000fe200078e0ac4 */
[C---:B------:R-:W-:Y:S01]  /*af40*/  ISETP.GT.U32.AND P2, PT, R3.reuse, R218, PT ;  /* 0x000000da0300720c */ /* 0x040fe20003f44070 */
[----:B------:R-:W-:Y:S02]  /*af50*/  IMAD.MOV.U32 R197, RZ, RZ, R231 ;  /* 0x000000ffffc57224 */ /* 0x000fe400078e00e7 */
[----:B------:R-:W-:Y:S01]  /*af60*/  IMAD R231, R3, R235, R237 ;  /* 0x000000eb03e77224 */ /* 0x000fe200078e02ed */
[----:B------:R-:W-:Y:S01]  /*af70*/  IABS R235, R202 ;  /* 0x000000ca00eb7213 */ /* 0x000fe20000000000 */
[----:B------:R-:W-:-:S02]  /*af80*/  @!P1 IMAD.IADD R234, R234, 0x1, -R3 ;  /* 0x00000001eaea9824 */ /* 0x000fc400078e0a03 */
[----:B------:R-:W-:Y:S01]  /*af90*/  @!P3 IMAD.MOV R197, RZ, RZ, -R197 ;  /* 0x000000ffffc5b224 */ /* 0x000fe200078e0ac5 */
[----:B------:R-:W-:Y:S01]  /*afa0*/  ISETP.GT.U32.AND P1, PT, R3, R231, PT ;  /* 0x000000e70300720c */ /* 0x000fe20003f24070 */
[----:B------:R-:W-:Y:S01]  /*afb0*/  IMAD.HI.U32 R237, R5, R233, RZ ;  /* 0x000000e905ed7227 */ /* 0x000fe200078e00ff */
[----:B------:R-:W-:-:S03]  /*afc0*/  ISETP.GT.U32.AND P3, PT, R3, R205, PT ;  /* 0x000000cd0300720c */ /* 0x000fc60003f64070 */
[--C-:B------:R-:W-:Y:S01]  /*afd0*/  @!P2 IMAD.IADD R218, R218, 0x1, -R3.reuse ;  /* 0x00000001dadaa824 */ /* 0x100fe200078e0a03 */
[----:B------:R-:W-:Y:S01]  /*afe0*/  ISETP.GE.AND P2, PT, R199, RZ, PT ;  /* 0x000000ffc700720c */ /* 0x000fe20003f46270 */
[----:B------:R-:W-:Y:S01]  /*aff0*/  @!P5 IMAD.IADD R236, R236, 0x1, -R3 ;  /* 0x00000001ececd824 */ /* 0x000fe200078e0a03 */
[----:B------:R-:W-:Y:S01]  /*b000*/  ISETP.GE.AND P5, PT, R198, RZ, PT ;  /* 0x000000ffc600720c */ /* 0x000fe20003fa6270 */
[----:B------:R-:W-:Y:S01]  /*b010*/  IMAD.MOV R199, RZ, RZ, -R237 ;  /* 0x000000ffffc77224 */ /* 0x000fe200078e0aed */
[----:B------:R-:W-:Y:S01]  /*b020*/  IABS R237, R217 ;  /* 0x000000d900ed7213 */ /* 0x000fe20000000000 */
[----:B------:R-:W-:-:S04]  /*b030*/  IMAD.HI.U32 R198, R5, R232, RZ ;  /* 0x000000e805c67227 */ /* 0x000fc800078e00ff */
[----:B------:R-:W-:Y:S02]  /*b040*/  IMAD R233, R3, R199, R233 ;  /* 0x000000c703e97224 */ /* 0x000fe400078e02e9 */
[----:B------:R-:W-:Y:S02]  /*b050*/  IMAD.MOV R198, RZ, RZ, -R198 ;  /* 0x000000ffffc67224 */ /* 0x000fe400078e0ac6 */
[--C-:B------:R-:W-:Y:S02]  /*b060*/  @!P1 IMAD.IADD R231, R231, 0x1, -R3.reuse ;  /* 0x00000001e7e79824 */ /* 0x100fe400078e0a03 */
[----:B------:R-:W-:Y:S01]  /*b070*/  IMAD.MOV.U32 R199, RZ, RZ, R234 ;  /* 0x000000ffffc77224 */ /* 0x000fe200078e00ea */
[----:B------:R-:W-:Y:S01]  /*b080*/  IABS R234, R203 ;  /* 0x000000cb00ea7213 */ /* 0x000fe20000000000 */
[----:B------:R-:W-:Y:S01]  /*b090*/  @!P3 IMAD.IADD R205, R205, 0x1, -R3 ;  /* 0x00000001cdcdb824 */ /* 0x000fe200078e0a03 */
[----:B------:R-:W-:Y:S01]  /*b0a0*/  ISETP.GE.AND P3, PT, R200, RZ, PT ;  /* 0x000000ffc800720c */ /* 0x000fe20003f66270 */
[----:B------:R-:W-:-:S02]  /*b0b0*/  IMAD R232, R3, R198, R232 ;  /* 0x000000c603e87224 */ /* 0x000fc400078e02e8 */
[----:B------:R-:W-:Y:S01]  /*b0c0*/  @!P0 IMAD.MOV R199, RZ, RZ, -R199 ;  /* 0x000000ffffc78224 */ /* 0x000fe200078e0ac7 */
[C---:B------:R-:W-:Y:S01]  /*b0d0*/  ISETP.GT.U32.AND P0, PT, R3.reuse, R231, PT ;  /* 0x000000e70300720c */ /* 0x040fe20003f04070 */
[----:B------:R-:W-:Y:S01]  /*b0e0*/  IMAD.MOV.U32 R198, RZ, RZ, R236 ;  /* 0x000000ffffc67224 */ /* 0x000fe200078e00ec */
[----:B------:R-:W-:Y:S01]  /*b0f0*/  ISETP.GT.U32.AND P1, PT, R3, R205, PT ;  /* 0x000000cd0300720c */ /* 0x000fe20003f24070 */
[----:B------:R-:W-:-:S04]  /*b100*/  IMAD.HI.U32 R236, R5, R235, RZ ;  /* 0x000000eb05ec7227 */ /* 0x000fc800078e00ff */
[----:B------:R-:W-:Y:S02]  /*b110*/  IMAD.MOV.U32 R200, RZ, RZ, R218 ;  /* 0x000000ffffc87224 */ /* 0x000fe400078e00da */
[----:B------:R-:W-:Y:S02]  /*b120*/  IMAD.MOV R236, RZ, RZ, -R236 ;  /* 0x000000ffffec7224 */ /* 0x000fe400078e0aec */
[----:B------:R-:W-:Y:S01]  /*b130*/  @!P4 IMAD.MOV R200, RZ, RZ, -R200 ;  /* 0x000000ffffc8c224 */ /* 0x000fe200078e0ac8 */
[C---:B------:R-:W-:Y:S01]  /*b140*/  ISETP.GT.U32.AND P4, PT, R3.reuse, R232, PT ;  /* 0x000000e80300720c */ /* 0x040fe20003f84070 */
        /* <DEDUP_REMOVED lines=8> */
[----:B------:R-:W-:-:S03]  /*b1d0*/  ISETP.GE.AND P1, PT, R201, RZ, PT ;  /* 0x000000ffc900720c */ /* 0x000fc60003f26270 */
[----:B------:R-:W-:Y:S02]  /*b1e0*/  IMAD.MOV.U32 R201, RZ, RZ, R205 ;  /* 0x000000ffffc97224 */ /* 0x000fe400078e00cd */
[--C-:B------:R-:W-:Y:S02]  /*b1f0*/  @!P4 IMAD.IADD R232, R232, 0x1, -R3.reuse ;  /* 0x00000001e8e8c824 */ /* 0x100fe400078e0a03 */
[----:B------:R-:W-:Y:S01]  /*b200*/  @!P6 IMAD.IADD R233, R233, 0x1, -R3 ;  /* 0x00000001e9e9e824 */ /* 0x000fe200078e0a03 */
[----:B------:R-:W-:Y:S01]  /*b210*/  ISETP.GE.AND P6, PT, R202, RZ, PT ;  /* 0x000000ffca00720c */ /* 0x000fe20003fc6270 */
[----:B------:R-:W-:Y:S01]  /*b220*/  @!P5 IMAD.MOV R201, RZ, RZ, -R201 ;  /* 0x000000ffffc9d224 */ /* 0x000fe200078e0ac9 */
[----:B------:R-:W-:Y:S01]  /*b230*/  IABS R202, R206 ;  /* 0x000000ce00ca7213 */ /* 0x000fe20000000000 */
[----:B------:R-:W-:Y:S01]  /*b240*/  IMAD.MOV R236, RZ, RZ, -R236 ;  /* 0x000000ffffec7224 */ /* 0x000fe200078e0aec */
[----:B------:R-:W-:Y:S01]  /*b250*/  ISETP.GT.U32.AND P5, PT, R3, R232, PT ;  /* 0x000000e80300720c */ /* 0x000fe20003fa4070 */
[----:B------:R-:W-:Y:S01]  /*b260*/  IMAD.HI.U32 R238, R5, R235, RZ ;  /* 0x000000eb05ee7227 */ /* 0x000fe200078e00ff */
[----:B------:R-:W-:-:S03]  /*b270*/  ISETP.GT.U32.AND P4, PT, R3, R233, PT ;  /* 0x000000e90300720c */ /* 0x000fc60003f84070 */
[----:B------:R-:W-:Y:S02]  /*b280*/  @!P0 IMAD.IADD R218, R218, 0x1, -R3 ;  /* 0x00000001dada8824 */ /* 0x000fe400078e0a03 */
[----:B------:R-:W-:Y:S02]  /*b290*/  IMAD.MOV.U32 R205, RZ, RZ, R202 ;  /* 0x000000ffffcd7224 */ /* 0x000fe400078e00ca */
[C---:B------:R-:W-:Y:S01]  /*b2a0*/  IMAD R234, R3.reuse, R236, R234 ;  /* 0x000000ec03ea7224 */ /* 0x040fe200078e02ea */
[C---:B------:R-:W-:Y:S01]  /*b2b0*/  ISETP.GT.U32.AND P0, PT, R3.reuse, R218, PT ;  /* 0x000000da0300720c */ /* 0x040fe20003f04070 */
[----:B------:R-:W-:Y:S02]  /*b2c0*/  IMAD.MOV R238, RZ, RZ, -R238 ;  /* 0x000000ffffee7224 */ /* 0x000fe400078e0aee */
[----:B------:R-:W-:Y:S02]  /*b2d0*/  IMAD.MOV.U32 R202, RZ, RZ, R231 ;  /* 0x000000ffffca7224 */ /* 0x000fe400078e00e7 */
[C---:B------:R-:W-:Y:S01]  /*b2e0*/  IMAD R235, R3.reuse, R238, R235 ;  /* 0x000000ee03eb7224 */ /* 0x040fe200078e02eb */
[----:B------:R-:W-:Y:S01]  /*b2f0*/  IABS R238, R225 ;  /* 0x000000e100ee7213 */ /* 0x000fe20000000000 */
[----:B------:R-:W-:Y:S01]  /*b300*/  @!P2 IMAD.MOV R202, RZ, RZ, -R202 ;  /* 0x000000ffffcaa224 */ /* 0x000fe200078e0aca */
[C---:B------:R-:W-:Y:S01]  /*b310*/  ISETP.GT.U32.AND P2, PT, R3.reuse, R234, PT ;  /* 0x000000ea0300720c */ /* 0x040fe20003f44070 */
[----:B------:R-:W-:Y:S01]  /*b320*/  @!P5 IMAD.IADD R232, R232, 0x1, -R3 ;  /* 0x00000001e8e8d824 */ /* 0x000fe200078e0a03 */
[----:B------:R-:W-:Y:S01]  /*b330*/  ISETP.GT.U32.AND P5, PT, R3, R235, PT ;  /* 0x000000eb0300720c */ /* 0x000fe20003fa4070 */
[----:B------:R-:W-:-:S04]  /*b340*/  IMAD.HI.U32 R236, R5, R205, RZ ;  /* 0x000000cd05ec7227 */ /* 0x000fc800078e00ff */
[----:B------:R-:W-:Y:S01]  /*b350*/  @!P4 IMAD.IADD R233, R233, 0x1, -R3 ;  /* 0x00000001e9e9c824 */ /* 0x000fe200078e0a03 */
[----:B------:R-:W-:Y:S01]  /*b360*/  ISETP.GE.AND P4, PT, R203, RZ, PT ;  /* 0x000000ffcb00720c */ /* 0x000fe20003f86270 */
[----:B------:R-:W-:Y:S02]  /*b370*/  IMAD.MOV R236, RZ, RZ, -R236 ;  /* 0x000000ffffec7224 */ /* 0x000fe400078e0aec */
[----:B------:R-:W-:-:S04]  /*b380*/  IMAD.HI.U32 R203, R5, R237, RZ ;  /* 0x000000ed05cb7227 */ /* 0x000fc800078e00ff */
[----:B------:R-:W-:Y:S01]  /*b390*/  @!P0 IMAD.IADD R218, R218, 0x1, -R3 ;  /* 0x00000001dada8824 */ /* 0x000fe200078e0a03 */
[----:B------:R-:W-:Y:S01]  /*b3a0*/  ISETP.GE.AND P0, PT, R204, RZ, PT ;  /* 0x000000ffcc00720c */ /* 0x000fe20003f06270 */
[C---:B------:R-:W-:Y:S01]  /*b3b0*/  IMAD R231, R3.reuse, R236, R205 ;  /* 0x000000ec03e77224 */ /* 0x040fe200078e02cd */
[----:B------:R-:W-:Y:S01]  /*b3c0*/  IABS R236, R207 ;  /* 0x000000cf00ec7213 */ /* 0x000fe20000000000 */
[----:B------:R-:W-:Y:S02]  /*b3d0*/  IMAD.MOV R204, RZ, RZ, -R203 ;  /* 0x000000ffffcc7224 */ /* 0x000fe400078e0acb */
[----:B------:R-:W-:Y:S01]  /*b3e0*/  @!P2 IMAD.IADD R234, R234, 0x1, -R3 ;  /* 0x00000001eaeaa824 */ /* 0x000fe200078e0a03 */
[C---:B------:R-:W-:Y:S01]  /*b3f0*/  ISETP.GT.U32.AND P2, PT, R3.reuse, R231, PT ;  /* 0x000000e70300720c */ /* 0x040fe20003f44070 */
[----:B------:R-:W-:Y:S02]  /*b400*/  IMAD.MOV.U32 R203, RZ, RZ, R233 ;  /* 0x000000ffffcb7224 */ /* 0x000fe400078e00e9 */
[----:B------:R-:W-:Y:S01]  /*b410*/  IMAD R233, R3, R204, R237 ;  /* 0x000000cc03e97224 */ /* 0x000fe200078e02ed */
[----:B------:R-:W-:Y:S01]  /*b420*/  IABS R237, R216 ;  /* 0x000000d800ed7213 */ /* 0x000fe20000000000 */
[----:B------:R-:W-:Y:S01]  /*b430*/  @!P5 IMAD.IADD R235, R235, 0x1, -R3 ;  /* 0x00000001ebebd824 */ /* 0x000fe200078e0a03 */
[----:B------:R-:W-:Y:S01]  /*b440*/  ISETP.GT.U32.AND P5, PT, R3, R234, PT ;  /* 0x000000ea0300720c */ /* 0x000fe20003fa4070 */
[----:B------:R-:W-:-:S02]  /*b450*/  IMAD.MOV.U32 R204, RZ, RZ, R232 ;  /* 0x000000ffffcc7224 */ /* 0x000fc400078e00e8 */
[----:B------:R-:W-:-:S04]  /*b460*/  IMAD.HI.U32 R205, R5, R236, RZ ;  /* 0x000000ec05cd7227 */ /* 0x000fc800078e00ff */
[----:B------:R-:W-:Y:S01]  /*b470*/  @!P1 IMAD.MOV R204, RZ, RZ, -R204 ;  /* 0x000000ffffcc9224 */ /* 0x000fe200078e0acc */
[C---:B------:R-:W-:Y:S01]  /*b480*/  ISETP.GT.U32.AND P1, PT, R3.reuse, R233, PT ;  /* 0x000000e90300720c */ /* 0x040fe20003f24070 */
[----:B------:R-:W-:Y:S02]  /*b490*/  IMAD.MOV R232, RZ, RZ, -R205 ;  /* 0x000000ffffe87224 */ /* 0x000fe400078e0acd */
[----:B------:R-:W-:Y:S02]  /*b4a0*/  IMAD.MOV.U32 R205, RZ, RZ, R218 ;  /* 0x000000ffffcd7224 */ /* 0x000fe400078e00da */
[----:B------:R-:W-:Y:S01]  /*b4b0*/  @!P3 IMAD.MOV R203, RZ, RZ, -R203 ;  /* 0x000000ffffcbb224 */ /* 0x000fe200078e0acb */
[C---:B------:R-:W-:Y:S01]  /*b4c0*/  ISETP.GT.U32.AND P3, PT, R3.reuse, R235, PT ;  /* 0x000000eb0300720c */ /* 0x040fe20003f64070 */
[----:B------:R-:W-:Y:S01]  /*b4d0*/  @!P6 IMAD.MOV R205, RZ, RZ, -R205 ;  /* 0x000000ffffcde224 */ /* 0x000fe200078e0acd */
[----:B------:R-:W-:Y:S01]  /*b4e0*/  ISETP.GE.AND P6, PT, R206, RZ, PT ;  /* 0x000000ffce00720c */ /* 0x000fe20003fc6270 */
[--C-:B------:R-:W-:Y:S01]  /*b4f0*/  @!P5 IMAD.IADD R234, R234, 0x1, -R3.reuse ;  /* 0x00000001eaead824 */ /* 0x100fe200078e0a03 */
[----:B------:R-:W-:Y:S01]  /*b500*/  IABS R206, R209 ;  /* 0x000000d100ce7213 */ /* 0x000fe20000000000 */
[----:B------:R-:W-:Y:S01]  /*b510*/  IMAD R218, R3, R232, R236 ;  /* 0x000000e803da7224 */ /* 0x000fe200078e02ec */
[----:B------:R-:W-:Y:S01]  /*b520*/  ISETP.GE.AND P5, PT, R217, RZ, PT ;  /* 0x000000ffd900720c */ /* 0x000fe20003fa6270 */
[----:B------:R-:W-:Y:S01]  /*b530*/  @!P1 IMAD.IADD R233, R233, 0x1, -R3 ;  /* 0x00000001e9e99824 */ /* 0x000fe200078e0a03 */
[----:B------:R-:W-:Y:S01]  /*b540*/  IABS R232, R208 ;  /* 0x000000d000e87213 */ /* 0x000fe20000000000 */
[----:B------:R-:W-:Y:S01]  /*b550*/  IMAD.MOV.U32 R217, RZ, RZ, R206 ;  /* 0x000000ffffd97224 */ /* 0x000fe200078e00ce */
[----:B------:R-:W-:Y:S01]  /*b560*/  ISETP.GE.AND P1, PT, R207, RZ, PT ;  /* 0x000000ffcf00720c */ /* 0x000fe20003f26270 */
[----:B------:R-:W-:-:S02]  /*b570*/  IMAD.MOV.U32 R206, RZ, RZ, R234 ;  /* 0x000000ffffce7224 */ /* 0x000fc400078e00ea */
[----:B------:R-:W-:Y:S01]  /*b580*/  @!P3 IMAD.IADD R235, R235, 0x1, -R3 ;  /* 0x00000001ebebb824 */ /* 0x000fe200078e0a03 */
[C---:B------:R-:W-:Y:S01]  /*b590*/  ISETP.GT.U32.AND P3, PT, R3.reuse, R218, PT ;  /* 0x000000da0300720c */ /* 0x040fe20003f64070 */
[----:B------:R-:W-:Y:S01]  /*b5a0*/  @!P4 IMAD.MOV R206, RZ, RZ, -R206 ;  /* 0x000000ffffcec224 */ /* 0x000fe200078e0ace */
[----:B------:R-:W-:Y:S01]  /*b5b0*/  ISETP.GT.U32.AND P4, PT, R3, R233, PT ;  /* 0x000000e90300720c */ /* 0x000fe20003f84070 */
[----:B------:R-:W-:-:S04]  /*b5c0*/  IMAD.HI.U32 R234, R5, R217, RZ ;  /* 0x000000d905ea7227 */ /* 0x000fc800078e00ff */
[----:B------:R-:W-:Y:S02]  /*b5d0*/  @!P2 IMAD.IADD R231, R231, 0x1, -R3 ;  /* 0x00000001e7e7a824 */ /* 0x000fe400078e0a03 */
[----:B------:R-:W-:Y:S02]  /*b5e0*/  IMAD.MOV R234, RZ, RZ, -R234 ;  /* 0x000000ffffea7224 */ /* 0x000fe400078e0aea */
[----:B------:R-:W-:Y:S01]  /*b5f0*/  IMAD.MOV.U32 R207, RZ, RZ, R235 ;  /* 0x000000ffffcf7224 */ /* 0x000fe200078e00eb */
[C---:B------:R-:W-:Y:S01]  /*b600*/  ISETP.GT.U32.AND P2, PT, R3.reuse, R231, PT ;  /* 0x000000e70300720c */ /* 0x040fe20003f44070 */
[----:B------:R-:W-:Y:S02]  /*b610*/  IMAD R217, R3, R234, R217 ;  /* 0x000000ea03d97224 */ /* 0x000fe400078e02d9 */
[--C-:B------:R-:W-:Y:S02]  /*b620*/  @!P3 IMAD.IADD R218, R218, 0x1, -R3.reuse ;  /* 0x00000001dadab824 */ /* 0x100fe400078e0a03 */
[----:B------:R-:W-:Y:S01]  /*b630*/  @!P4 IMAD.IADD R233, R233, 0x1, -R3 ;  /* 0x00000001e9e9c824 */ /* 0x000fe200078e0a03 */
[----:B------:R-:W-:Y:S01]  /*b640*/  ISETP.GT.U32.AND P4, PT, R3, R217, PT ;  /* 0x000000d90300720c */ /* 0x000fe20003f84070 */
[----:B------:R-:W-:Y:S01]  /*b650*/  IMAD.HI.U32 R234, R5, R232, RZ ;  /* 0x000000e805ea7227 */ /* 0x000fe200078e00ff */
[----:B------:R-:W-:-:S03]  /*b660*/  ISETP.GT.U32.AND P3, PT, R3, R218, PT ;  /* 0x000000da0300720c */ /* 0x000fc60003f64070 */
[----:B------:R-:W-:Y:S02]  /*b670*/  IMAD.MOV R234, RZ, RZ, -R234 ;  /* 0x000000ffffea7224 */ /* 0x000fe400078e0aea */
[----:B------:R-:W-:Y:S01]  /*b680*/  @!P2 IMAD.IADD R231, R231, 0x1, -R3 ;  /* 0x00000001e7e7a824 */ /* 0x000fe200078e0a03 */
[----:B------:R-:W-:Y:S01]  /*b690*/  ISETP.GE.AND P2, PT, R209, RZ, PT ;  /* 0x000000ffd100720c */ /* 0x000fe20003f46270 */
[----:B------:R-:W-:Y:S01]  /*b6a0*/  @!P0 IMAD.MOV R207, RZ, RZ, -R207 ;  /* 0x000000ffffcf8224 */ /* 0x000fe200078e0acf */
[----:B------:R-:W-:Y:S01]  /*b6b0*/  ISETP.GE.AND P0, PT, R208, RZ, PT ;  /* 0x000000ffd000720c */ /* 0x000fe20003f06270 */
[----:B------:R-:W-:Y:S01]  /*b6c0*/  IMAD.MOV.U32 R208, RZ, RZ, R231 ;  /* 0x000000ffffd07224 */ /* 0x000fe200078e00e7 */
[----:B------:R-:W-:Y:S01]  /*b6d0*/  IABS R231, R210 ;  /* 0x000000d200e77213 */ /* 0x000fe20000000000 */
[----:B------:R-:W-:Y:S02]  /*b6e0*/  IMAD R232, R3, R234, R232 ;  /* 0x000000ea03e87224 */ /* 0x000fe400078e02e8 */
[----:B------:R-:W-:-:S02]  /*b6f0*/  @!P4 IMAD.IADD R217, R217, 0x1, -R3 ;  /* 0x00000001d9d9c824 */ /* 0x000fc400078e0a03 */
[----:B------:R-:W-:Y:S01]  /*b700*/  @!P3 IMAD.IADD R218, R218, 0x1, -R3 ;  /* 0x00000001dadab824 */ /* 0x000fe200078e0a03 */
[C---:B------:R-:W-:Y:S01]  /*b710*/  ISETP.GT.U32.AND P3, PT, R3.reuse, R232, PT ;  /* 0x000000e80300720c */ /* 0x040fe20003f64070 */
[----:B------:R-:W-:Y:S01]  /*b720*/  IMAD.MOV.U32 R209, RZ, RZ, R233 ;  /* 0x000000ffffd17224 */ /* 0x000fe200078e00e9 */
[----:B------:R-:W-:Y:S01]  /*b730*/  ISETP.GT.U32.AND P4, PT, R3, R217, PT ;  /* 0x000000d90300720c */ /* 0x000fe20003f84070 */
[----:B------:R-:W-:-:S04]  /*b740*/  IMAD.HI.U32 R233, R5, R231, RZ ;  /* 0x000000e705e97227 */ /* 0x000fc800078e00ff */
[----:B------:R-:W-:Y:S02]  /*b750*/  IMAD.MOV R233, RZ, RZ, -R233 ;  /* 0x000000ffffe97224 */ /* 0x000fe400078e0ae9 */
[----:B------:R-:W-:Y:S01]  /*b760*/  @!P5 IMAD.MOV R209, RZ, RZ, -R209 ;  /* 0x000000ffffd1d224 */ /* 0x000fe200078e0ad1 */
[----:B------:R-:W-:Y:S01]  /*b770*/  ISETP.GE.AND P5, PT, R212, RZ, PT ;  /* 0x000000ffd400720c */ /* 0x000fe20003fa6270 */
[----:B------:R-:W-:Y:S01]  /*b780*/  IMAD R231, R3, R233, R231 ;  /* 0x000000e903e77224 */ /* 0x000fe200078e02e7 */
[----:B------:R-:W-:Y:S01]  /*b790*/  IABS R233, R214 ;  /* 0x000000d600e97213 */ /* 0x000fe20000000000 */
[--C-:B------:R-:W-:Y:S02]  /*b7a0*/  @!P3 IMAD.IADD R232, R232, 0x1, -R3.reuse ;  /* 0x00000001e8e8b824 */ /* 0x100fe400078e0a03 */
[----:B------:R-:W-:Y:S01]  /*b7b0*/  @!P4 IMAD.IADD R217, R217, 0x1, -R3 ;  /* 0x00000001d9d9c824 */ /* 0x000fe200078e0a03 */
[----:B------:R-:W-:Y:S01]  /*b7c0*/  ISETP.GT.U32.AND P4, PT, R3, R231, PT ;  /* 0x000000e70300720c */ /* 0x000fe20003f84070 */
[----:B------:R-:W-:Y:S01]  /*b7d0*/  IMAD.HI.U32 R212, R5, R241, RZ ;  /* 0x000000f105d47227 */ /* 0x000fe200078e00ff */
[----:B------:R-:W-:-:S03]  /*b7e0*/  ISETP.GT.U32.AND P3, PT, R3, R232, PT ;  /* 0x000000e80300720c */ /* 0x000fc60003f64070 */
[----:B------:R-:W-:Y:S01]  /*b7f0*/  @!P6 IMAD.MOV R208, RZ, RZ, -R208 ;  /* 0x000000ffffd0e224 */ /* 0x000fe200078e0ad0 */
[----:B------:R-:W-:Y:S01]  /*b800*/  ISETP.GE.AND P6, PT, R210, RZ, PT ;  /* 0x000000ffd200720c */ /* 0x000fe20003fc6270 */
[----:B------:R-:W-:Y:S02]  /*b810*/  IMAD.MOV R212, RZ, RZ, -R212 ;  /* 0x000000ffffd47224 */ /* 0x000fe400078e0ad4 */
[----:B------:R-:W-:Y:S01]  /*b820*/  IMAD.MOV.U32 R210, RZ, RZ, R218 ;  /* 0x000000ffffd27224 */ /* 0x000fe200078e00da */
[----:B------:R-:W-:Y:S01]  /*b830*/  IABS R218, R215 ;  /* 0x000000d700da7213 */ /* 0x000fe20000000000 */
[----:B------:R-:W-:Y:S02]  /*b840*/  IMAD R241, R3, R212, R241 ;  /* 0x000000d403f17224 */ /* 0x000fe400078e02f1 */
[----:B------:R-:W-:Y:S02]  /*b850*/  @!P4 IMAD.IADD R231, R231, 0x1, -R3 ;  /* 0x00000001e7e7c824 */ /* 0x000fe400078e0a03 */
[----:B------:R-:W-:Y:S01]  /*b860*/  @!P1 IMAD.MOV R210, RZ, RZ, -R210 ;  /* 0x000000ffffd29224 */ /* 0x000fe200078e0ad2 */
[----:B------:R-:W-:Y:S01]  /*b870*/  ISETP.GE.AND P1, PT, R211, RZ, PT ;  /* 0x000000ffd300720c */ /* 0x000fe20003f26270 */
[----:B------:R-:W-:Y:S01]  /*b880*/  IMAD.HI.U32 R211, R5, R239, RZ ;  /* 0x000000ef05d37227 */ /* 0x000fe200078e00ff */
[----:B------:R-:W-:-:S03]  /*b890*/  ISETP.GT.U32.AND P4, PT, R3, R231, PT ;  /* 0x000000e70300720c */ /* 0x000fc60003f84070 */
[----:B------:R-:W-:Y:S01]  /*b8a0*/  @!P3 IMAD.IADD R232, R232, 0x1, -R3 ;  /* 0x00000001e8e8b824 */ /* 0x000fe200078e0a03 */
[----:B------:R-:W-:Y:S01]  /*b8b0*/  ISETP.GT.U32.AND P3, PT, R3, R241, PT ;  /* 0x000000f10300720c */ /* 0x000fe20003f64070 */
[----:B------:R-:W-:Y:S02]  /*b8c0*/  IMAD.MOV R211, RZ, RZ, -R211 ;  /* 0x000000ffffd37224 */ /* 0x000fe400078e0ad3 */
[----:B------:R-:W-:-:S04]  /*b8d0*/  IMAD.HI.U32 R236, R5, R233, RZ ;  /* 0x000000e905ec7227 */ /* 0x000fc800078e00ff */
[C---:B------:R-:W-:Y:S02]  /*b8e0*/  IMAD R239, R3.reuse, R211, R239 ;  /* 0x000000d303ef7224 */ /* 0x040fe400078e02ef */
[----:B------:R-:W-:Y:S02]  /*b8f0*/  IMAD.MOV.U32 R211, RZ, RZ, R217 ;  /* 0x000000ffffd37224 */ /* 0x000fe400078e00d9 */
[----:B------:R-:W-:Y:S01]  /*b900*/  IMAD.MOV.U32 R212, RZ, RZ, R232 ;  /* 0x000000ffffd47224 */ /* 0x000fe200078e00e8 */
[----:B------:R-:W-:Y:S01]  /*b910*/  IABS R232, R223 ;  /* 0x000000df00e87213 */ /* 0x000fe20000000000 */
[----:B------:R-:W-:Y:S01]  /*b920*/  @!P2 IMAD.MOV R211, RZ, RZ, -R211 ;  /* 0x000000ffffd3a224 */ /* 0x000fe200078e0ad3 */
[----:B------:R-:W-:Y:S01]  /*b930*/  ISETP.GT.U32.AND P2, PT, R3, R239, PT ;  /* 0x000000ef0300720c */ /* 0x000fe20003f44070 */
[----:B------:R-:W-:Y:S02]  /*b940*/  IMAD.MOV R236, RZ, RZ, -R236 ;  /* 0x000000ffffec7224 */ /* 0x000fe400078e0aec */
[----:B------:R-:W-:-:S02]  /*b950*/  @!P3 IMAD.IADD R241, R241, 0x1, -R3 ;  /* 0x00000001f1f1b824 */ /* 0x000fc400078e0a03 */
[----:B------:R-:W-:Y:S02]  /*b960*/  @!P4 IMAD.IADD R231, R231, 0x1, -R3 ;  /* 0x00000001e7e7c824 */ /* 0x000fe400078e0a03 */
[----:B------:R-:W-:Y:S01]  /*b970*/  @!P0 IMAD.MOV R212, RZ, RZ, -R212 ;  /* 0x000000ffffd48224 */ /* 0x000fe200078e0ad4 */
[----:B------:R-:W-:Y:S01]  /*b980*/  ISETP.GE.AND P0, PT, R213, RZ, PT ;  /* 0x000000ffd500720c */ /* 0x000fe20003f06270 */
[C---:B------:R-:W-:Y:S01]  /*b990*/  IMAD R217, R3.reuse, R236, R233 ;  /* 0x000000ec03d97224 */ /* 0x040fe200078e02e9 */
[----:B------:R-:W-:Y:S01]  /*b9a0*/  ISETP.GT.U32.AND P3, PT, R3, R241, PT ;  /* 0x000000f10300720c */ /* 0x000fe20003f64070 */
[----:B------:R-:W-:Y:S01]  /*b9b0*/  IMAD.MOV.U32 R213, RZ, RZ, R231 ;  /* 0x000000ffffd57224 */ /* 0x000fe200078e00e7 */
[----:B------:R-:W-:Y:S01]  /*b9c0*/  IABS R236, R219 ;  /* 0x000000db00ec7213 */ /* 0x000fe20000000000 */
[----:B------:R-:W-:Y:S01]  /*b9d0*/  IMAD.HI.U32 R235, R5, R240, RZ ;  /* 0x000000f005eb7227 */ /* 0x000fe200078e00ff */
[----:B------:R-:W-:-:S03]  /*b9e0*/  IABS R233, R222 ;  /* 0x000000de00e97213 */ /* 0x000fc60000000000 */
[----:B------:R-:W-:-:S04]  /*b9f0*/  IMAD.HI.U32 R234, R5, R218, RZ ;  /* 0x000000da05ea7227 */ /* 0x000fc800078e00ff */
[----:B------:R-:W-:Y:S01]  /*ba00*/  @!P6 IMAD.MOV R213, RZ, RZ, -R213 ;  /* 0x000000ffffd5e224 */ /* 0x000fe200078e0ad5 */
[C---:B------:R-:W-:Y:S01]  /*ba10*/  ISETP.GT.U32.AND P6, PT, R3.reuse, R217, PT ;  /* 0x000000d90300720c */ /* 0x040fe20003fc4070 */
[----:B------:R-:W-:Y:S02]  /*ba20*/  IMAD.MOV R235, RZ, RZ, -R235 ;  /* 0x000000ffffeb7224 */ /* 0x000fe400078e0aeb */
[----:B------:R-:W-:Y:S02]  /*ba30*/  IMAD.MOV R234, RZ, RZ, -R234 ;  /* 0x000000ffffea7224 */ /* 0x000fe400078e0aea */
[----:B------:R-:W-:Y:S01]  /*ba40*/  IMAD R240, R3, R235, R240 ;  /* 0x000000eb03f07224 */ /* 0x000fe200078e02f0 */
[----:B------:R-:W-:Y:S01]  /*ba50*/  IABS R235, R220 ;  /* 0x000000dc00eb7213 */ /* 0x000fe20000000000 */
[--C-:B------:R-:W-:Y:S02]  /*ba60*/  @!P2 IMAD.IADD R239, R239, 0x1, -R3.reuse ;  /* 0x00000001efefa824 */ /* 0x100fe400078e0a03 */
[C---:B------:R-:W-:Y:S01]  /*ba70*/  IMAD R218, R3.reuse, R234, R218 ;  /* 0x000000ea03da7224 */ /* 0x040fe200078e02da */
[----:B------:R-:W-:Y:S01]  /*ba80*/  ISETP.GT.U32.AND P4, PT, R3, R240, PT ;  /* 0x000000f00300720c */ /* 0x000fe20003f84070 */
[----:B------:R-:W-:Y:S01]  /*ba90*/  @!P3 IMAD.IADD R241, R241, 0x1, -R3 ;  /* 0x00000001f1f1b824 */ /* 0x000fe200078e0a03 */
[----:B------:R-:W-:Y:S01]  /*baa0*/  ISETP.GT.U32.AND P2, PT, R3, R239, PT ;  /* 0x000000ef0300720c */ /* 0x000fe20003f44070 */
[----:B------:R-:W-:Y:S01]  /*bab0*/  IMAD.HI.U32 R231, R5, R237, RZ ;  /* 0x000000ed05e77227 */ /* 0x000fe200078e00ff */
[----:B------:R-:W-:-:S02]  /*bac0*/  ISETP.GT.U32.AND P3, PT, R3, R218, PT ;  /* 0x000000da0300720c */ /* 0x000fc40003f64070 */
[----:B------:R-:W-:Y:S01]  /*bad0*/  IABS R234, R221 ;  /* 0x000000dd00ea7213 */ /* 0x000fe20000000000 */
[----:B------:R-:W-:Y:S02]  /*bae0*/  @!P6 IMAD.IADD R217, R217, 0x1, -R3 ;  /* 0x00000001d9d9e824 */ /* 0x000fe400078e0a03 */
[----:B------:R-:W-:Y:S02]  /*baf0*/  IMAD.MOV R231, RZ, RZ, -R231 ;  /* 0x000000ffffe77224 */ /* 0x000fe400078e0ae7 */
[----:B------:R-:W-:Y:S01]  /*bb00*/  IMAD.HI.U32 R242, R5, R233, RZ ;  /* 0x000000e905f27227 */ /* 0x000fe200078e00ff */
[----:B------:R-:W-:-:S03]  /*bb10*/  ISETP.GT.U32.AND P6, PT, R3, R217, PT ;  /* 0x000000d90300720c */ /* 0x000fc60003fc4070 */
[----:B------:R-:W-:Y:S02]  /*bb20*/  IMAD R237, R3, R231, R237 ;  /* 0x000000e703ed7224 */ /* 0x000fe400078e02ed */
[----:B------:R-:W-:-:S04]  /*bb30*/  IMAD.HI.U32 R231, R5, R236, RZ ;  /* 0x000000ec05e77227 */ /* 0x000fc800078e00ff */
[--C-:B------:R-:W-:Y:S02]  /*bb40*/  @!P4 IMAD.IADD R240, R240, 0x1, -R3.reuse ;  /* 0x00000001f0f0c824 */ /* 0x100fe400078e0a03 */
[--C-:B------:R-:W-:Y:S01]  /*bb50*/  @!P2 IMAD.IADD R239, R239, 0x1, -R3.reuse ;  /* 0x00000001efefa824 */ /* 0x100fe200078e0a03 */
[----:B------:R-:W-:Y:S01]  /*bb60*/  ISETP.GE.AND P2, PT, R214, RZ, PT ;  /* 0x000000ffd600720c */ /* 0x000fe20003f46270 */
[----:B------:R-:W-:Y:S01]  /*bb70*/  @!P3 IMAD.IADD R218, R218, 0x1, -R3 ;  /* 0x00000001dadab824 */ /* 0x000fe200078e0a03 */
[----:B------:R-:W-:Y:S01]  /*bb80*/  ISETP.GT.U32.AND P4, PT, R3, R240, PT ;  /* 0x000000f00300720c */ /* 0x000fe20003f84070 */
[----:B------:R-:W-:Y:S02]  /*bb90*/  IMAD.MOV R231, RZ, RZ, -R231 ;  /* 0x000000ffffe77224 */ /* 0x000fe400078e0ae7 */
[----:B------:R-:W-:Y:S01]  /*bba0*/  IMAD.HI.U32 R214, R5, R235, RZ ;  /* 0x000000eb05d67227 */ /* 0x000fe200078e00ff */
[----:B------:R-:W-:-:S03]  /*bbb0*/  ISETP.GT.U32.AND P3, PT, R3, R218, PT ;  /* 0x000000da0300720c */ /* 0x000fc60003f64070 */
[----:B------:R-:W-:Y:S01]  /*bbc0*/  IMAD R236, R3, R231, R236 ;  /* 0x000000e703ec7224 */ /* 0x000fe200078e02ec */
[----:B------:R-:W-:Y:S01]  /*bbd0*/  IABS R231, R230 ;  /* 0x000000e600e77213 */ /* 0x000fe20000000000 */
[----:B------:R-:W-:Y:S02]  /*bbe0*/  IMAD.MOV R214, RZ, RZ, -R214 ;  /* 0x000000ffffd67224 */ /* 0x000fe400078e0ad6 */
[----:B------:R-:W-:Y:S01]  /*bbf0*/  @!P6 IMAD.IADD R217, R217, 0x1, -R3 ;  /* 0x00000001d9d9e824 */ /* 0x000fe200078e0a03 */
[C---:B------:R-:W-:Y:S01]  /*bc00*/  ISETP.GT.U32.AND P6, PT, R3.reuse, R236, PT ;  /* 0x000000ec0300720c */ /* 0x040fe20003fc4070 */
[----:B------:R-:W-:Y:S02]  /*bc10*/  IMAD R235, R3, R214, R235 ;  /* 0x000000d603eb7224 */ /* 0x000fe400078e02eb */
[----:B------:R-:W-:-:S04]  /*bc20*/  IMAD.HI.U32 R214, R5, R234, RZ ;  /* 0x000000ea05d67227 */ /* 0x000fc800078e00ff */
[----:B------:R-:W-:Y:S02]  /*bc30*/  IMAD.MOV R214, RZ, RZ, -R214 ;  /* 0x000000ffffd67224 */ /* 0x000fe400078e0ad6 */
[--C-:B------:R-:W-:Y:S01]  /*bc40*/  @!P4 IMAD.IADD R240, R240, 0x1, -R3.reuse ;  /* 0x00000001f0f0c824 */ /* 0x100fe200078e0a03 */
[C---:B------:R-:W-:Y:S01]  /*bc50*/  ISETP.GT.U32.AND P4, PT, R3.reuse, R237, PT ;  /* 0x000000ed0300720c */ /* 0x040fe20003f84070 */
[--C-:B------:R-:W-:Y:S01]  /*bc60*/  @!P3 IMAD.IADD R218, R218, 0x1, -R3.reuse ;  /* 0x00000001dadab824 */ /* 0x100fe200078e0a03 */
[C---:B------:R-:W-:Y:S01]  /*bc70*/  ISETP.GT.U32.AND P3, PT, R3.reuse, R235, PT ;  /* 0x000000eb0300720c */ /* 0x040fe20003f64070 */
[----:B------:R-:W-:Y:S02]  /*bc80*/  IMAD R234, R3, R214, R234 ;  /* 0x000000d603ea7224 */ /* 0x000fe400078e02ea */
[----:B------:R-:W-:Y:S02]  /*bc90*/  @!P6 IMAD.IADD R236, R236, 0x1, -R3 ;  /* 0x00000001ecece824 */ /* 0x000fe400078e0a03 */
[----:B------:R-:W-:Y:S01]  /*bca0*/  IMAD.HI.U32 R214, R5, R231, RZ ;  /* 0x000000e705d67227 */ /* 0x000fe200078e00ff */
[----:B------:R-:W-:-:S03]  /*bcb0*/  ISETP.GT.U32.AND P6, PT, R3, R234, PT ;  /* 0x000000ea0300720c */ /* 0x000fc60003fc4070 */
[----:B------:R-:W-:Y:S02]  /*bcc0*/  IMAD.MOV R214, RZ, RZ, -R214 ;  /* 0x000000ffffd67224 */ /* 0x000fe400078e0ad6 */
[--C-:B------:R-:W-:Y:S01]  /*bcd0*/  @!P4 IMAD.IADD R237, R237, 0x1, -R3.reuse ;  /* 0x00000001ededc824 */ /* 0x100fe200078e0a03 */
[----:B------:R-:W-:Y:S01]  /*bce0*/  ISETP.GE.AND P4, PT, R215, RZ, PT ;  /* 0x000000ffd700720c */ /* 0x000fe20003f86270 */
[----:B------:R-:W-:Y:S01]  /*bcf0*/  @!P3 IMAD.IADD R235, R235, 0x1, -R3 ;  /* 0x00000001ebebb824 */ /* 0x000fe200078e0a03 */
[----:B------:R-:W-:Y:S01]  /*bd00*/  ISETP.GE.AND P3, PT, R216, RZ, PT ;  /* 0x000000ffd800720c */ /* 0x000fe20003f66270 */
[----:B------:R-:W-:Y:S02]  /*bd10*/  IMAD R231, R3, R214, R231 ;  /* 0x000000d603e77224 */ /* 0x000fe400078e02e7 */
[----:B------:R-:W-:-:S04]  /*bd20*/  IMAD.HI.U32 R215, R5, R232, RZ ;  /* 0x000000e805d77227 */ /* 0x000fc800078e00ff */
[----:B------:R-:W-:Y:S02]  /*bd30*/  IMAD.MOV.U32 R214, RZ, RZ, R241 ;  /* 0x000000ffffd67224 */ /* 0x000fe400078e00f1 */
[----:B------:R-:W-:Y:S01]  /*bd40*/  @!P6 IMAD.IADD R234, R234, 0x1, -R3 ;  /* 0x00000001eaeae824 */ /* 0x000fe200078e0a03 */
[C---:B------:R-:W-:Y:S01]  /*bd50*/  ISETP.GT.U32.AND P6, PT, R3.reuse, R235, PT ;  /* 0x000000eb0300720c */ /* 0x040fe20003fc4070 */
[----:B------:R-:W-:Y:S02]  /*bd60*/  IMAD.MOV R241, RZ, RZ, -R215 ;  /* 0x000000fffff17224 */ /* 0x000fe400078e0ad7 */
[----:B------:R-:W-:Y:S01]  /*bd70*/  @!P5 IMAD.MOV R214, RZ, RZ, -R214 ;  /* 0x000000ffffd6d224 */ /* 0x000fe200078e0ad6 */
[----:B------:R-:W-:Y:S01]  /*bd80*/  ISETP.GT.U32.AND P5, PT, R3, R237, PT ;  /* 0x000000ed0300720c */ /* 0x000fe20003fa4070 */
[----:B------:R-:W-:Y:S01]  /*bd90*/  IMAD.MOV.U32 R215, RZ, RZ, R239 ;  /* 0x000000ffffd77224 */ /* 0x000fe200078e00ef */
[----:B------:R-:W-:Y:S01]  /*bda0*/  IABS R239, R249 ;  /* 0x000000f900ef7213 */ /* 0x000fe20000000000 */
[----:B------:R-:W-:-:S02]  /*bdb0*/  IMAD.MOV R242, RZ, RZ, -R242 ;  /* 0x000000fffff27224 */ /* 0x000fc400078e0af2 */
[----:B------:R-:W-:Y:S01]  /*bdc0*/  @!P1 IMAD.MOV R215, RZ, RZ, -R215 ;  /* 0x000000ffffd79224 */ /* 0x000fe200078e0ad7 */
[C---:B------:R-:W-:Y:S01]  /*bdd0*/  ISETP.GT.U32.AND P1, PT, R3.reuse, R236, PT ;  /* 0x000000ec0300720c */ /* 0x040fe20003f24070 */
[C---:B------:R-:W-:Y:S01]  /*bde0*/  IMAD R232, R3.reuse, R241, R232 ;  /* 0x000000f103e87224 */ /* 0x040fe200078e02e8 */
[----:B------:R-:W-:Y:S01]  /*bdf0*/  IABS R241, R248 ;  /* 0x000000f800f17213 */ /* 0x000fe20000000000 */
[C---:B------:R-:W-:Y:S01]  /*be00*/  IMAD R233, R3.reuse, R242, R233 ;  /* 0x000000f203e97224 */ /* 0x040fe200078e02e9 */
[----:B------:R-:W-:Y:S01]  /*be10*/  IABS R242, R252 ;  /* 0x000000fc00f27213 */ /* 0x000fe20000000000 */
[----:B------:R-:W-:Y:S01]  /*be20*/  @!P4 IMAD.MOV R218, RZ, RZ, -R218 ;  /* 0x000000ffffdac224 */ /* 0x000fe200078e0ada */
[----:B------:R-:W-:Y:S01]  /*be30*/  ISETP.GT.U32.AND P4, PT, R3, R231, PT ;  /* 0x000000e70300720c */ /* 0x000fe20003f84070 */
[----:B------:R-:W-:Y:S01]  /*be40*/  IMAD.MOV.U32 R216, RZ, RZ, R240 ;  /* 0x000000ffffd87224 */ /* 0x000fe200078e00f0 */
[----:B------:R-:W-:Y:S01]  /*be50*/  IABS R240, R247 ;  /* 0x000000f700f07213 */ /* 0x000fe20000000000 */
[----:B------:R-:W-:Y:S01]  /*be60*/  @!P6 IMAD.IADD R235, R235, 0x1, -R3 ;  /* 0x00000001ebebe824 */ /* 0x000fe200078e0a03 */
[C---:B------:R-:W-:Y:S01]  /*be70*/  ISETP.GT.U32.AND P6, PT, R3.reuse, R232, PT ;  /* 0x000000e80300720c */ /* 0x040fe20003fc4070 */
[----:B------:R-:W-:Y:S01]  /*be80*/  @!P2 IMAD.MOV R217, RZ, RZ, -R217 ;  /* 0x000000ffffd9a224 */ /* 0x000fe200078e0ad9 */
[----:B------:R-:W-:Y:S01]  /*be90*/  ISETP.GT.U32.AND P2, PT, R3, R233, PT ;  /* 0x000000e90300720c */ /* 0x000fe20003f44070 */
[----:B------:R-:W-:Y:S01]  /*bea0*/  @!P5 IMAD.IADD R237, R237, 0x1, -R3 ;  /* 0x00000001ededd824 */ /* 0x000fe200078e0a03 */
[----:B------:R-:W-:Y:S01]  /*beb0*/  ISETP.GE.AND P5, PT, R219, RZ, PT ;  /* 0x000000ffdb00720c */ /* 0x000fe20003fa6270 */
[----:B------:R-:W-:Y:S01]  /*bec0*/  @!P0 IMAD.MOV R216, RZ, RZ, -R216 ;  /* 0x000000ffffd88224 */ /* 0x000fe200078e0ad8 */
[----:B------:R-:W-:Y:S01]  /*bed0*/  ISETP.GT.U32.AND P0, PT, R3, R234, PT ;  /* 0x000000ea0300720c */ /* 0x000fe20003f04070 */
[----:B------:R-:W-:-:S04]  /*bee0*/  IMAD.HI.U32 R219, R5, R238, RZ ;  /* 0x000000ee05db7227 */ /* 0x000fc800078e00ff */
[----:B------:R-:W-:Y:S01]  /*bef0*/  @!P1 IMAD.IADD R236, R236, 0x1, -R3 ;  /* 0x00000001ecec9824 */ /* 0x000fe200078e0a03 */
[----:B------:R-:W-:Y:S01]  /*bf00*/  ISETP.GE.AND P1, PT, R220, RZ, PT ;  /* 0x000000ffdc00720c */ /* 0x000fe20003f26270 */
[----:B------:R-:W-:Y:S01]  /*bf10*/  IMAD.MOV R219, RZ, RZ, -R219 ;  /* 0x000000ffffdb7224 */ /* 0x000fe200078e0adb */
[----:B------:R-:W-:Y:S01]  /*bf20*/  IABS R220, R229 ;  /* 0x000000e500dc7213 */ /* 0x000fe20000000000 */
[----:B------:R-:W-:Y:S01]  /*bf30*/  @!P4 IMAD.IADD R231, R231, 0x1, -R3 ;  /* 0x00000001e7e7c824 */ /* 0x000fe200078e0a03 */
[----:B------:R-:W-:Y:S01]  /*bf40*/  ISETP.GE.AND P4, PT, R230, RZ, PT ;  /* 0x000000ffe600720c */ /* 0x000fe20003f86270 */
[----:B------:R-:W-:Y:S01]  /*bf50*/  IMAD R238, R3, R219, R238 ;  /* 0x000000db03ee7224 */ /* 0x000fe200078e02ee */
[----:B------:R-:W-:Y:S01]  /*bf60*/  IABS R230, R224 ;  /* 0x000000e000e67213 */ /* 0x000fe20000000000 */
[----:B------:R-:W-:Y:S02]  /*bf70*/  IMAD.MOV.U32 R219, RZ, RZ, R237 ;  /* 0x000000ffffdb7224 */ /* 0x000fe400078e00ed */
[----:B------:R-:W-:-:S02]  /*bf80*/  IMAD.MOV.U32 R237, RZ, RZ, R220 ;  /* 0x000000ffffed7224 */ /* 0x000fc400078e00dc */
[----:B------:R-:W-:Y:S02]  /*bf90*/  IMAD.MOV.U32 R220, RZ, RZ, R236 ;  /* 0x000000ffffdc7224 */ /* 0x000fe400078e00ec */
[--C-:B------:R-:W-:Y:S01]  /*bfa0*/  @!P6 IMAD.IADD R232, R232, 0x1, -R3.reuse ;  /* 0x00000001e8e8e824 */ /* 0x100fe200078e0a03 */
[----:B------:R-:W-:Y:S01]  /*bfb0*/  ISETP.GT.U32.AND P6, PT, R3, R231, PT ;  /* 0x000000e70300720c */ /* 0x000fe20003fc4070 */
[--C-:B------:R-:W-:Y:S01]  /*bfc0*/  @!P2 IMAD.IADD R233, R233, 0x1, -R3.reuse ;  /* 0x00000001e9e9a824 */ /* 0x100fe200078e0a03 */
[----:B------:R-:W-:Y:S01]  /*bfd0*/  ISETP.GE.AND P2, PT, R222, RZ, PT ;  /* 0x000000ffde00720c */ /* 0x000fe20003f46270 */
[----:B------:R-:W-:Y:S01]  /*bfe0*/  @!P0 IMAD.IADD R234, R234, 0x1, -R3 ;  /* 0x00000001eaea8824 */ /* 0x000fe200078e0a03 */
[----:B------:R-:W-:Y:S01]  /*bff0*/  ISETP.GE.AND P0, PT, R221, RZ, PT ;  /* 0x000000ffdd00720c */ /* 0x000fe20003f06270 */
[----:B------:R-:W-:Y:S01]  /*c000*/  @!P5 IMAD.MOV R220, RZ, RZ, -R220 ;  /* 0x000000ffffdcd224 */ /* 0x000fe200078e0adc */
[C---:B------:R-:W-:Y:S01]  /*c010*/  ISETP.GT.U32.AND P5, PT, R3.reuse, R232, PT ;  /* 0x000000e80300720c */ /* 0x040fe20003fa4070 */
[----:B------:R-:W-:Y:S01]  /*c020*/  @!P3 IMAD.MOV R219, RZ, RZ, -R219 ;  /* 0x000000ffffdbb224 */ /* 0x000fe200078e0adb */
[----:B------:R-:W-:Y:S01]  /*c030*/  ISETP.GT.U32.AND P3, PT, R3, R233, PT ;  /* 0x000000e90300720c */ /* 0x000fe20003f64070 */
[----:B------:R-:W-:-:S02]  /*c040*/  IMAD.MOV.U32 R221, RZ, RZ, R235 ;  /* 0x000000ffffdd7224 */ /* 0x000fc400078e00eb */
[----:B------:R-:W-:-:S04]  /*c050*/  IMAD.HI.U32 R235, R5, R237, RZ ;  /* 0x000000ed05eb7227 */ /* 0x000fc800078e00ff */
[----:B------:R-:W-:Y:S02]  /*c060*/  IMAD.MOV R235, RZ, RZ, -R235 ;  /* 0x000000ffffeb7224 */ /* 0x000fe400078e0aeb */
[----:B------:R-:W-:Y:S01]  /*c070*/  @!P6 IMAD.IADD R231, R231, 0x1, -R3 ;  /* 0x00000001e7e7e824 */ /* 0x000fe200078e0a03 */
[----:B------:R-:W-:Y:S01]  /*c080*/  ISETP.GE.AND P6, PT, R229, RZ, PT ;  /* 0x000000ffe500720c */ /* 0x000fe20003fc6270 */
[----:B------:R-:W-:Y:S02]  /*c090*/  IMAD R237, R3, R235, R237 ;  /* 0x000000eb03ed7224 */ /* 0x000fe400078e02ed */
[----:B------:R-:W-:Y:S01]  /*c0a0*/  @!P1 IMAD.MOV R221, RZ, RZ, -R221 ;  /* 0x000000ffffdd9224 */ /* 0x000fe200078e0add */
[----:B------:R-:W-:Y:S01]  /*c0b0*/  ISETP.GE.AND P1, PT, R223, RZ, PT ;  /* 0x000000ffdf00720c */ /* 0x000fe20003f26270 */
[----:B------:R-:W-:-:S04]  /*c0c0*/  IMAD.HI.U32 R229, R5, R230, RZ ;  /* 0x000000e605e57227 */ /* 0x000fc800078e00ff */
[--C-:B------:R-:W-:Y:S01]  /*c0d0*/  @!P5 IMAD.IADD R232, R232, 0x1, -R3.reuse ;  /* 0x00000001e8e8d824 */ /* 0x100fe200078e0a03 */
[----:B------:R-:W-:Y:S01]  /*c0e0*/  ISETP.GT.U32.AND P5, PT, R3, R237, PT ;  /* 0x000000ed0300720c */ /* 0x000fe20003fa4070 */
[----:B------:R-:W-:Y:S01]  /*c0f0*/  @!P3 IMAD.IADD R233, R233, 0x1, -R3 ;  /* 0x00000001e9e9b824 */ /* 0x000fe200078e0a03 */
[----:B------:R-:W-:Y:S01]  /*c100*/  ISETP.GE.AND P3, PT, R225, RZ, PT ;  /* 0x000000ffe100720c */ /* 0x000fe20003f66270 */
[----:B------:R-:W-:Y:S01]  /*c110*/  IMAD.MOV R229, RZ, RZ, -R229 ;  /* 0x000000ffffe57224 */ /* 0x000fe200078e0ae5 */
[----:B------:R-:W-:Y:S01]  /*c120*/  IABS R225, R227 ;  /* 0x000000e300e17213 */ /* 0x000fe20000000000 */
[----:B------:R-:W-:Y:S02]  /*c130*/  IMAD.MOV.U32 R223, RZ, RZ, R233 ;  /* 0x000000ffffdf7224 */ /* 0x000fe400078e00e9 */
[----:B------:R-:W-:Y:S02]  /*c140*/  IMAD R229, R3, R229, R230 ;  /* 0x000000e503e57224 */ /* 0x000fe400078e02e6 */
[----:B------:R-:W-:-:S02]  /*c150*/  IMAD.MOV.U32 R230, RZ, RZ, R225 ;  /* 0x000000ffffe67224 */ /* 0x000fc400078e00e1 */
[----:B------:R-:W-:Y:S01]  /*c160*/  IMAD.MOV.U32 R225, RZ, RZ, R232 ;  /* 0x000000ffffe17224 */ /* 0x000fe200078e00e8 */
[----:B------:R-:W-:Y:S01]  /*c170*/  IABS R232, R8 ;  /* 0x0000000800e87213 */ /* 0x000fe20000000000 */
[----:B------:R-:W-:Y:S01]  /*c180*/  IMAD.MOV.U32 R222, RZ, RZ, R234 ;  /* 0x000000ffffde7224 */ /* 0x000fe200078e00ea */
[----:B------:R-:W-:Y:S01]  /*c190*/  IABS R234, R226 ;  /* 0x000000e200ea7213 */ /* 0x000fe20000000000 */
[----:B------:R-:W-:Y:S01]  /*c1a0*/  @!P1 IMAD.MOV R225, RZ, RZ, -R225 ;  /* 0x000000ffffe19224 */ /* 0x000fe200078e0ae1 */
[----:B------:R-:W-:Y:S01]  /*c1b0*/  ISETP.GT.U32.AND P1, PT, R3, R229, PT ;  /* 0x000000e50300720c */ /* 0x000fe20003f24070 */
[----:B------:R-:W-:Y:S02]  /*c1c0*/  @!P5 IMAD.IADD R237, R237, 0x1, -R3 ;  /* 0x00000001ededd824 */ /* 0x000fe400078e0a03 */
[----:B------:R-:W-:Y:S01]  /*c1d0*/  @!P2 IMAD.MOV R223, RZ, RZ, -R223 ;  /* 0x000000ffffdfa224 */ /* 0x000fe200078e0adf */
[----:B------:R-:W-:Y:S01]  /*c1e0*/  ISETP.GE.AND P2, PT, R224, RZ, PT ;  /* 0x000000ffe000720c */ /* 0x000fe20003f46270 */
[----:B------:R-:W-:Y:S01]  /*c1f0*/  @!P0 IMAD.MOV R222, RZ, RZ, -R222 ;  /* 0x000000ffffde8224 */ /* 0x000fe200078e0ade */
[C---:B------:R-:W-:Y:S01]  /*c200*/  ISETP.GT.U32.AND P0, PT, R3.reuse, R238, PT ;  /* 0x000000ee0300720c */ /* 0x040fe20003f04070 */
[----:B------:R-:W-:Y:S01]  /*c210*/  IMAD.MOV.U32 R224, RZ, RZ, R231 ;  /* 0x000000ffffe07224 */ /* 0x000fe200078e00e7 */
[----:B------:R-:W-:Y:S01]  /*c220*/  ISETP.GT.U32.AND P5, PT, R3, R237, PT ;  /* 0x000000ed0300720c */ /* 0x000fe20003fa4070 */
[----:B------:R-:W-:-:S04]  /*c230*/  IMAD.HI.U32 R233, R5, R234, RZ ;  /* 0x000000ea05e97227 */ /* 0x000fc800078e00ff */
[----:B------:R-:W-:-:S04]  /*c240*/  IMAD.HI.U32 R231, R5, R230, RZ ;  /* 0x000000e605e77227 */ /* 0x000fc800078e00ff */
[----:B------:R-:W-:Y:S01]  /*c250*/  @!P4 IMAD.MOV R224, RZ, RZ, -R224 ;  /* 0x000000ffffe0c224 */ /* 0x000fe200078e0ae0 */
[----:B------:R-:W-:Y:S01]  /*c260*/  ISETP.GE.AND P4, PT, R226, RZ, PT ;  /* 0x000000ffe200720c */ /* 0x000fe20003f86270 */
[----:B------:R-:W-:Y:S01]  /*c270*/  IMAD.MOV R233, RZ, RZ, -R233 ;  /* 0x000000ffffe97224 */ /* 0x000fe200078e0ae9 */
[----:B------:R-:W-:Y:S01]  /*c280*/  IABS R226, R228 ;  /* 0x000000e400e27213 */ /* 0x000fe20000000000 */
[----:B------:R-:W-:Y:S02]  /*c290*/  IMAD.MOV R231, RZ, RZ, -R231 ;  /* 0x000000ffffe77224 */ /* 0x000fe400078e0ae7 */
[----:B------:R-:W-:Y:S02]  /*c2a0*/  @!P1 IMAD.IADD R229, R229, 0x1, -R3 ;  /* 0x00000001e5e59824 */ /* 0x000fe400078e0a03 */
[C---:B------:R-:W-:Y:S01]  /*c2b0*/  IMAD R234, R3.reuse, R233, R234 ;  /* 0x000000e903ea7224 */ /* 0x040fe200078e02ea */
[----:B------:R-:W-:Y:S01]  /*c2c0*/  IABS R233, R7 ;  /* 0x0000000700e97213 */ /* 0x000fe20000000000 */
[C---:B------:R-:W-:Y:S01]  /*c2d0*/  IMAD R230, R3.reuse, R231, R230 ;  /* 0x000000e703e67224 */ /* 0x040fe200078e02e6 */
[----:B------:R-:W-:Y:S01]  /*c2e0*/  ISETP.GT.U32.AND P1, PT, R3, R229, PT ;  /* 0x000000e50300720c */ /* 0x000fe20003f24070 */
[----:B------:R-:W-:-:S02]  /*c2f0*/  IMAD.MOV.U32 R231, RZ, RZ, R226 ;  /* 0x000000ffffe77224 */ /* 0x000fc400078e00e2 */
[--C-:B------:R-:W-:Y:S02]  /*c300*/  @!P0 IMAD.IADD R238, R238, 0x1, -R3.reuse ;  /* 0x00000001eeee8824 */ /* 0x100fe400078e0a03 */
[----:B------:R-:W-:Y:S01]  /*c310*/  @!P5 IMAD.IADD R237, R237, 0x1, -R3 ;  /* 0x00000001ededd824 */ /* 0x000fe200078e0a03 */
[----:B------:R-:W-:Y:S01]  /*c320*/  ISETP.GT.U32.AND P5, PT, R3, R234, PT ;  /* 0x000000ea0300720c */ /* 0x000fe20003fa4070 */
[----:B------:R-:W-:Y:S01]  /*c330*/  IMAD.HI.U32 R235, R5, R231, RZ ;  /* 0x000000e705eb7227 */ /* 0x000fe200078e00ff */
[----:B------:R-:W-:-:S03]  /*c340*/  ISETP.GT.U32.AND P0, PT, R3, R238, PT ;  /* 0x000000ee0300720c */ /* 0x000fc60003f04070 */
[----:B------:R-:W-:Y:S02]  /*c350*/  IMAD.MOV R236, RZ, RZ, -R235 ;  /* 0x000000ffffec7224 */ /* 0x000fe400078e0aeb */
[----:B------:R-:W-:Y:S02]  /*c360*/  @!P1 IMAD.IADD R229, R229, 0x1, -R3 ;  /* 0x00000001e5e59824 */ /* 0x000fe400078e0a03 */
[----:B------:R-:W-:Y:S02]  /*c370*/  IMAD R231, R3, R236, R231 ;  /* 0x000000ec03e77224 */ /* 0x000fe400078e02e7 */
[----:B------:R-:W-:-:S03]  /*c380*/  IMAD.HI.U32 R235, R5, R232, RZ ;  /* 0x000000e805eb7227 */ /* 0x000fc600078e00ff */
[----:B------:R-:W-:Y:S01]  /*c390*/  ISETP.GT.U32.AND P1, PT, R3, R231, PT ;  /* 0x000000e70300720c */ /* 0x000fe20003f24070 */
[--C-:B------:R-:W-:Y:S02]  /*c3a0*/  @!P5 IMAD.IADD R234, R234, 0x1, -R3.reuse ;  /* 0x00000001eaead824 */ /* 0x100fe400078e0a03 */
[----:B------:R-:W-:Y:S01]  /*c3b0*/  @!P0 IMAD.IADD R238, R238, 0x1, -R3 ;  /* 0x00000001eeee8824 */ /* 0x000fe200078e0a03 */
[----:B------:R-:W-:Y:S01]  /*c3c0*/  ISETP.GE.AND P0, PT, R227, RZ, PT ;  /* 0x000000ffe300720c */ /* 0x000fe20003f06270 */
[----:B------:R-:W-:Y:S01]  /*c3d0*/  IMAD.MOV.U32 R227, RZ, RZ, R237 ;  /* 0x000000ffffe37224 */ /* 0x000fe200078e00ed */
[----:B------:R-:W-:Y:S01]  /*c3e0*/  ISETP.GT.U32.AND P5, PT, R3, R234, PT ;  /* 0x000000ea0300720c */ /* 0x000fe20003fa4070 */
[----:B------:R-:W-:Y:S01]  /*c3f0*/  IMAD.MOV.U32 R226, RZ, RZ, R238 ;  /* 0x000000ffffe27224 */ /* 0x000fe200078e00ee */
[----:B------:R-:W-:Y:S01]  /*c400*/  IABS R237, R245 ;  /* 0x000000f500ed7213 */ /* 0x000fe20000000000 */
[----:B------:R-:W-:Y:S02]  /*c410*/  IMAD.MOV R235, RZ, RZ, -R235 ;  /* 0x000000ffffeb7224 */ /* 0x000fe400078e0aeb */
[----:B------:R-:W-:-:S04]  /*c420*/  IMAD.HI.U32 R236, R5, R233, RZ ;  /* 0x000000e905ec7227 */ /* 0x000fc800078e00ff */
[----:B------:R-:W-:Y:S01]  /*c430*/  @!P3 IMAD.MOV R226, RZ, RZ, -R226 ;  /* 0x000000ffffe2b224 */ /* 0x000fe200078e0ae2 */
[C---:B------:R-:W-:Y:S01]  /*c440*/  ISETP.GT.U32.AND P3, PT, R3.reuse, R230, PT ;  /* 0x000000e60300720c */ /* 0x040fe20003f64070 */
[----:B------:R-:W-:Y:S01]  /*c450*/  @!P6 IMAD.MOV R227, RZ, RZ, -R227 ;  /* 0x000000ffffe3e224 */ /* 0x000fe200078e0ae3 */
[----:B------:R-:W-:Y:S01]  /*c460*/  ISETP.GE.AND P6, PT, R228, RZ, PT ;  /* 0x000000ffe400720c */ /* 0x000fe20003fc6270 */
[----:B------:R-:W-:Y:S01]  /*c470*/  IMAD R232, R3, R235, R232 ;  /* 0x000000eb03e87224 */ /* 0x000fe200078e02e8 */
[----:B------:R-:W-:Y:S01]  /*c480*/  IABS R235, R6 ;  /* 0x0000000600eb7213 */ /* 0x000fe20000000000 */
[----:B------:R-:W-:Y:S01]  /*c490*/  IMAD.MOV.U32 R228, RZ, RZ, R229 ;  /* 0x000000ffffe47224 */ /* 0x000fe200078e00e5 */
[----:B------:R-:W-:Y:S01]  /*c4a0*/  IABS R229, R2 ;  /* 0x0000000200e57213 */ /* 0x000fe20000000000 */
[----:B------:R-:W-:Y:S02]  /*c4b0*/  @!P1 IMAD.IADD R231, R231, 0x1, -R3 ;  /* 0x00000001e7e79824 */ /* 0x000fe400078e0a03 */
[----:B------:R-:W-:-:S02]  /*c4c0*/  IMAD.MOV R236, RZ, RZ, -R236 ;  /* 0x000000ffffec7224 */ /* 0x000fc400078e0aec */
[----:B------:R-:W-:Y:S01]  /*c4d0*/  @!P2 IMAD.MOV R228, RZ, RZ, -R228 ;  /* 0x000000ffffe4a224 */ /* 0x000fe200078e0ae4 */
[C---:B------:R-:W-:Y:S01]  /*c4e0*/  ISETP.GT.U32.AND P2, PT, R3.reuse, R232, PT ;  /* 0x000000e80300720c */ /* 0x040fe20003f44070 */
[----:B------:R-:W-:Y:S01]  /*c4f0*/  @!P5 IMAD.IADD R234, R234, 0x1, -R3 ;  /* 0x00000001eaead824 */ /* 0x000fe200078e0a03 */
[C---:B------:R-:W-:Y:S01]  /*c500*/  ISETP.GT.U32.AND P1, PT, R3.reuse, R231, PT ;  /* 0x000000e70300720c */ /* 0x040fe20003f24070 */
[----:B------:R-:W-:Y:S01]  /*c510*/  IMAD R233, R3, R236, R233 ;  /* 0x000000ec03e97224 */ /* 0x000fe200078e02e9 */
[----:B------:R-:W-:Y:S01]  /*c520*/  ISETP.GE.AND P5, PT, R8, RZ, PT ;  /* 0x000000ff0800720c */ /* 0x000fe20003fa6270 */
[----:B------:R-:W-:-:S04]  /*c530*/  IMAD.HI.U32 R236, R5, R235, RZ ;  /* 0x000000eb05ec7227 */ /* 0x000fc800078e00ff */
[----:B------:R-:W-:Y:S02]  /*c540*/  IMAD.MOV.U32 R8, RZ, RZ, R229 ;  /* 0x000000ffff087224 */ /* 0x000fe400078e00e5 */
[----:B------:R-:W-:Y:S02]  /*c550*/  IMAD.MOV.U32 R229, RZ, RZ, R234 ;  /* 0x000000ffffe57224 */ /* 0x000fe400078e00ea */
[----:B------:R-:W-:Y:S02]  /*c560*/  IMAD.MOV R234, RZ, RZ, -R236 ;  /* 0x000000ffffea7224 */ /* 0x000fe400078e0aec */
[----:B------:R-:W-:Y:S02]  /*c570*/  @!P3 IMAD.IADD R230, R230, 0x1, -R3 ;  /* 0x00000001e6e6b824 */ /* 0x000fe400078e0a03 */
[C---:B------:R-:W-:Y:S02]  /*c580*/  IMAD R234, R3.reuse, R234, R235 ;  /* 0x000000ea03ea7224 */ /* 0x040fe400078e02eb */
[--C-:B------:R-:W-:Y:S01]  /*c590*/  @!P2 IMAD.IADD R232, R232, 0x1, -R3.reuse ;  /* 0x00000001e8e8a824 */ /* 0x100fe200078e0a03 */
[----:B------:R-:W-:Y:S01]  /*c5a0*/  ISETP.GT.U32.AND P3, PT, R3, R230, PT ;  /* 0x000000e60300720c */ /* 0x000fe20003f64070 */
[----:B------:R-:W-:Y:S01]  /*c5b0*/  @!P1 IMAD.IADD R231, R231, 0x1, -R3 ;  /* 0x00000001e7e79824 */ /* 0x000fe200078e0a03 */
[C---:B------:R-:W-:Y:S01]  /*c5c0*/  ISETP.GT.U32.AND P1, PT, R3.reuse, R234, PT ;  /* 0x000000ea0300720c */ /* 0x040fe20003f24070 */
[----:B------:R-:W-:Y:S01]  /*c5d0*/  @!P4 IMAD.MOV R229, RZ, RZ, -R229 ;  /* 0x000000ffffe5c224 */ /* 0x000fe200078e0ae5 */
[----:B------:R-:W-:Y:S01]  /*c5e0*/  ISETP.GT.U32.AND P4, PT, R3, R232, PT ;  /* 0x000000e80300720c */ /* 0x000fe20003f84070 */
[----:B------:R-:W-:Y:S01]  /*c5f0*/  IMAD.HI.U32 R236, R5, R8, RZ ;  /* 0x0000000805ec7227 */ /* 0x000fe200078e00ff */
[----:B------:R-:W-:-:S03]  /*c600*/  ISETP.GE.AND P2, PT, R7, RZ, PT ;  /* 0x000000ff0700720c */ /* 0x000fc60003f46270 */
[----:B------:R-:W-:Y:S02]  /*c610*/  IMAD.MOV R236, RZ, RZ, -R236 ;  /* 0x000000ffffec7224 */ /* 0x000fe400078e0aec */
[----:B------:R-:W-:Y:S02]  /*c620*/  @!P6 IMAD.MOV R231, RZ, RZ, -R231 ;  /* 0x000000ffffe7e224 */ /* 0x000fe400078e0ae7 */
[--C-:B------:R-:W-:Y:S01]  /*c630*/  @!P3 IMAD.IADD R230, R230, 0x1, -R3.reuse ;  /* 0x00000001e6e6b824 */ /* 0x100fe200078e0a03 */
[C---:B------:R-:W-:Y:S01]  /*c640*/  ISETP.GT.U32.AND P3, PT, R3.reuse, R233, PT ;  /* 0x000000e90300720c */ /* 0x040fe20003f64070 */
[----:B------:R-:W-:Y:S01]  /*c650*/  IMAD R235, R3, R236, R8 ;  /* 0x000000ec03eb7224 */ /* 0x000fe200078e0208 */
[----:B------:R-:W-:Y:S01]  /*c660*/  IABS R8, R11 ;  /* 0x0000000b00087213 */ /* 0x000fe20000000000 */
[--C-:B------:R-:W-:Y:S01]  /*c670*/  @!P1 IMAD.IADD R234, R234, 0x1, -R3.reuse ;  /* 0x00000001eaea9824 */ /* 0x100fe200078e0a03 */
[----:B------:R-:W-:Y:S01]  /*c680*/  ISETP.GE.AND P1, PT, R2, RZ, PT ;  /* 0x000000ff0200720c */ /* 0x000fe20003f26270 */
[----:B------:R-:W-:Y:S01]  /*c690*/  @!P0 IMAD.MOV R230, RZ, RZ, -R230 ;  /* 0x000000ffffe68224 */ /* 0x000fe200078e0ae6 */
[----:B------:R-:W-:Y:S01]  /*c6a0*/  ISETP.GE.AND P0, PT, R6, RZ, PT ;  /* 0x000000ff0600720c */ /* 0x000fe20003f06270 */
[----:B------:R-:W-:Y:S01]  /*c6b0*/  @!P4 IMAD.IADD R232, R232, 0x1, -R3 ;  /* 0x00000001e8e8c824 */ /* 0x000fe200078e0a03 */
[----:B------:R-:W-:Y:S01]  /*c6c0*/  IABS R6, R244 ;  /* 0x000000f400067213 */ /* 0x000fe20000000000 */
[----:B------:R-:W-:Y:S01]  /*c6d0*/  IMAD.HI.U32 R7, R5, R239, RZ ;  /* 0x000000ef05077227 */ /* 0x000fe200078e00ff */
[----:B------:R-:W-:-:S02]  /*c6e0*/  ISETP.GT.U32.AND P4, PT, R3, R235, PT ;  /* 0x000000eb0300720c */ /* 0x000fc40003f84070 */
[----:B------:R-:W-:Y:S01]  /*c6f0*/  ISETP.GT.U32.AND P6, PT, R3, R234, PT ;  /* 0x000000ea0300720c */ /* 0x000fe20003fc4070 */
[----:B------:R-:W-:Y:S02]  /*c700*/  IMAD.MOV.U32 R236, RZ, RZ, R6 ;  /* 0x000000ffffec7224 */ /* 0x000fe400078e0006 */
[----:B------:R-:W-:-:S04]  /*c710*/  IMAD.HI.U32 R6, R5, R237, RZ ;  /* 0x000000ed05067227 */ /* 0x000fc800078e00ff */
[----:B------:R-:W-:-:S04]  /*c720*/  IMAD.HI.U32 R2, R5, R236, RZ ;  /* 0x000000ec05027227 */ /* 0x000fc800078e00ff */
[----:B------:R-:W-:Y:S02]  /*c730*/  IMAD.MOV R6, RZ, RZ, -R6 ;  /* 0x000000ffff067224 */ /* 0x000fe400078e0a06 */
[----:B------:R-:W-:Y:S02]  /*c740*/  IMAD.MOV R2, RZ, RZ, -R2 ;  /* 0x000000ffff027224 */ /* 0x000fe400078e0a02 */
[----:B------:R-:W-:Y:S01]  /*c750*/  @!P4 IMAD.IADD R235, R235, 0x1, -R3 ;  /* 0x00000001ebebc824 */ /* 0x000fe200078e0a03 */
[----:B------:R-:W-:Y:S01]  /*c760*/  ISETP.GE.AND P4, PT, R245, RZ, PT ;  /* 0x000000fff500720c */ /* 0x000fe20003f86270 */
[C---:B------:R-:W-:Y:S01]  /*c770*/  IMAD R237, R3.reuse, R6, R237 ;  /* 0x0000000603ed7224 */ /* 0x040fe200078e02ed */
[----:B------:R-:W-:Y:S01]  /*c780*/  IABS R245, R18 ;  /* 0x0000001200f57213 */ /* 0x000fe20000000000 */
[----:B------:R-:W-:Y:S02]  /*c790*/  @!P6 IMAD.IADD R234, R234, 0x1, -R3 ;  /* 0x00000001eaeae824 */ /* 0x000fe400078e0a03 */
[----:B------:R-:W-:Y:S01]  /*c7a0*/  @!P5 IMAD.MOV R232, RZ, RZ, -R232 ;  /* 0x000000ffffe8d224 */ /* 0x000fe200078e0ae8 */
[C---:B------:R-:W-:Y:S01]  /*c7b0*/  ISETP.GT.U32.AND P5, PT, R3.reuse, R235, PT ;  /* 0x000000eb0300720c */ /* 0x040fe20003fa4070 */
[C---:B------:R-:W-:Y:S01]  /*c7c0*/  IMAD R236, R3.reuse, R2, R236 ;  /* 0x0000000203ec7224 */ /* 0x040fe200078e02ec */
[----:B------:R-:W-:Y:S01]  /*c7d0*/  IABS R2, R246 ;  /* 0x000000f600027213 */ /* 0x000fe20000000000 */
[----:B------:R-:W-:Y:S01]  /*c7e0*/  @!P0 IMAD.MOV R234, RZ, RZ, -R234 ;  /* 0x000000ffffea8224 */ /* 0x000fe200078e0aea */
[----:B------:R-:W-:Y:S01]  /*c7f0*/  ISETP.GT.U32.AND P0, PT, R3, R237, PT ;  /* 0x000000ed0300720c */ /* 0x000fe20003f04070 */
[----:B------:R-:W-:Y:S01]  /*c800*/  IMAD.HI.U32 R6, R5, R240, RZ ;  /* 0x000000f005067227 */ /* 0x000fe200078e00ff */
[----:B------:R-:W-:-:S03]  /*c810*/  ISETP.GT.U32.AND P6, PT, R3, R236, PT ;  /* 0x000000ec0300720c */ /* 0x000fc60003fc4070 */
[----:B------:R-:W-:-:S04]  /*c820*/  IMAD.HI.U32 R238, R5, R2, RZ ;  /* 0x0000000205ee7227 */ /* 0x000fc800078e00ff */
[----:B------:R-:W-:Y:S02]  /*c830*/  IMAD.MOV R238, RZ, RZ, -R238 ;  /* 0x000000ffffee7224 */ /* 0x000fe400078e0aee */
[--C-:B------:R-:W-:Y:S01]  /*c840*/  @!P5 IMAD.IADD R235, R235, 0x1, -R3.reuse ;  /* 0x00000001ebebd824 */ /* 0x100fe200078e0a03 */
[----:B------:R-:W-:Y:S01]  /*c850*/  ISETP.GE.AND P5, PT, R249, RZ, PT ;  /* 0x000000fff900720c */ /* 0x000fe20003fa6270 */
[----:B------:R-:W-:Y:S01]  /*c860*/  IMAD R238, R3, R238, R2 ;  /* 0x000000ee03ee7224 */ /* 0x000fe200078e0202 */
[----:B------:R-:W-:Y:S01]  /*c870*/  IABS R249, R14 ;  /* 0x0000000e00f97213 */ /* 0x000fe20000000000 */
[----:B------:R-:W-:Y:S02]  /*c880*/  @!P0 IMAD.IADD R237, R237, 0x1, -R3 ;  /* 0x00000001eded8824 */ /* 0x000fe400078e0a03 */
[----:B------:R-:W-:Y:S01]  /*c890*/  @!P1 IMAD.MOV R235, RZ, RZ, -R235 ;  /* 0x000000ffffeb9224 */ /* 0x000fe200078e0aeb */
[----:B------:R-:W-:Y:S01]  /*c8a0*/  ISETP.GT.U32.AND P1, PT, R3, R238, PT ;  /* 0x000000ee0300720c */ /* 0x000fe20003f24070 */
[----:B------:R-:W-:Y:S01]  /*c8b0*/  IMAD.HI.U32 R2, R5, R241, RZ ;  /* 0x000000f105027227 */ /* 0x000fe200078e00ff */
[----:B------:R-:W-:-:S03]  /*c8c0*/  ISETP.GT.U32.AND P0, PT, R3, R237, PT ;  /* 0x000000ed0300720c */ /* 0x000fc60003f04070 */
[----:B------:R-:W-:Y:S02]  /*c8d0*/  IMAD.MOV R6, RZ, RZ, -R6 ;  /* 0x000000ffff067224 */ /* 0x000fe400078e0a06 */
[----:B------:R-:W-:Y:S02]  /*c8e0*/  IMAD.MOV R2, RZ, RZ, -R2 ;  /* 0x000000ffff027224 */ /* 0x000fe400078e0a02 */
[----:B------:R-:W-:Y:S02]  /*c8f0*/  IMAD R240, R3, R6, R240 ;  /* 0x0000000603f07224 */ /* 0x000fe400078e02f0 */
[----:B------:R-:W-:Y:S02]  /*c900*/  @!P3 IMAD.IADD R233, R233, 0x1, -R3 ;  /* 0x00000001e9e9b824 */ /* 0x000fe400078e0a03 */
[----:B------:R-:W-:Y:S02]  /*c910*/  IMAD R241, R3, R2, R241 ;  /* 0x0000000203f17224 */ /* 0x000fe400078e02f1 */
[--C-:B------:R-:W-:Y:S01]  /*c920*/  @!P0 IMAD.IADD R237, R237, 0x1, -R3.reuse ;  /* 0x00000001eded8824 */ /* 0x100fe200078e0a03 */
[C---:B------:R-:W-:Y:S01]  /*c930*/  ISETP.GT.U32.AND P3, PT, R3.reuse, R233, PT ;  /* 0x000000e90300720c */ /* 0x040fe20003f64070 */
[----:B------:R-:W-:Y:S01]  /*c940*/  @!P1 IMAD.IADD R238, R238, 0x1, -R3 ;  /* 0x00000001eeee9824 */ /* 0x000fe200078e0a03 */
[C---:B------:R-:W-:Y:S01]  /*c950*/  ISETP.GT.U32.AND P1, PT, R3.reuse, R240, PT ;  /* 0x000000f00300720c */ /* 0x040fe20003f24070 */
[----:B------:R-:W-:Y:S01]  /*c960*/  @!P4 IMAD.MOV R237, RZ, RZ, -R237 ;  /* 0x000000ffffedc224 */ /* 0x000fe200078e0aed */
[----:B------:R-:W-:Y:S01]  /*c970*/  ISETP.GT.U32.AND P4, PT, R3, R241, PT ;  /* 0x000000f10300720c */ /* 0x000fe20003f84070 */
[----:B------:R-:W-:-:S02]  /*c980*/  IMAD.MOV R7, RZ, RZ, -R7 ;  /* 0x000000ffff077224 */ /* 0x000fc400078e0a07 */
[----:B------:R-:W-:Y:S02]  /*c990*/  @!P6 IMAD.IADD R236, R236, 0x1, -R3 ;  /* 0x00000001ecece824 */ /* 0x000fe400078e0a03 */
[----:B------:R-:W-:Y:S02]  /*c9a0*/  IMAD R239, R3, R7, R239 ;  /* 0x0000000703ef7224 */ /* 0x000fe400078e02ef */
[----:B------:R-:W-:Y:S01]  /*c9b0*/  IMAD.HI.U32 R6, R5, R243, RZ ;  /* 0x000000f305067227 */ /* 0x000fe200078e00ff */
[C---:B------:R-:W-:Y:S02]  /*c9c0*/  ISETP.GT.U32.AND P6, PT, R3.reuse, R236, PT ;  /* 0x000000ec0300720c */ /* 0x040fe40003fc4070 */
[----:B------:R-:W-:Y:S01]  /*c9d0*/  ISETP.GT.U32.AND P0, PT, R3, R239, PT ;  /* 0x000000ef0300720c */ /* 0x000fe20003f04070 */
[--C-:B------:R-:W-:Y:S02]  /*c9e0*/  @!P1 IMAD.IADD R240, R240, 0x1, -R3.reuse ;  /* 0x00000001f0f09824 */ /* 0x100fe400078e0a03 */
[--C-:B------:R-:W-:Y:S01]  /*c9f0*/  @!P3 IMAD.IADD R233, R233, 0x1, -R3.reuse ;  /* 0x00000001e9e9b824 */ /* 0x100fe200078e0a03 */
[----:B------:R-:W-:Y:S01]  /*ca00*/  ISETP.GE.AND P3, PT, R244, RZ, PT ;  /* 0x000000fff400720c */ /* 0x000fe20003f66270 */
[----:B------:R-:W-:Y:S01]  /*ca10*/  @!P4 IMAD.IADD R241, R241, 0x1, -R3 ;  /* 0x00000001f1f1c824 */ /* 0x000fe200078e0a03 */
[----:B------:R-:W-:Y:S01]  /*ca20*/  IABS R244, R19 ;  /* 0x0000001300f47213 */ /* 0x000fe20000000000 */
[----:B------:R-:W-:Y:S01]  /*ca30*/  IMAD.MOV R6, RZ, RZ, -R6 ;  /* 0x000000ffff067224 */ /* 0x000fe200078e0a06 */
[----:B------:R-:W-:Y:S01]  /*ca40*/  ISETP.GT.U32.AND P1, PT, R3, R240, PT ;  /* 0x000000f00300720c */ /* 0x000fe20003f24070 */
[----:B------:R-:W-:Y:S01]  /*ca50*/  IMAD.HI.U32 R7, R5, R242, RZ ;  /* 0x000000f205077227 */ /* 0x000fe200078e00ff */
[----:B------:R-:W-:-:S03]  /*ca60*/  ISETP.GT.U32.AND P4, PT, R3, R241, PT ;  /* 0x000000f10300720c */ /* 0x000fc60003f84070 */
[----:B------:R-:W-:-:S04]  /*ca70*/  IMAD.HI.U32 R2, R5, R244, RZ ;  /* 0x000000f405027227 */ /* 0x000fc800078e00ff */
[----:B------:R-:W-:Y:S02]  /*ca80*/  IMAD.MOV R2, RZ, RZ, -R2 ;  /* 0x000000ffff027224 */ /* 0x000fe400078e0a02 */
[----:B------:R-:W-:Y:S02]  /*ca90*/  IMAD R243, R3, R6, R243 ;  /* 0x0000000603f37224 */ /* 0x000fe400078e02f3 */
[--C-:B------:R-:W-:Y:S01]  /*caa0*/  @!P6 IMAD.IADD R236, R236, 0x1, -R3.reuse ;  /* 0x00000001ecece824 */ /* 0x100fe200078e0a03 */
[----:B------:R-:W-:Y:S01]  /*cab0*/  ISETP.GE.AND P6, PT, R247, RZ, PT ;  /* 0x000000fff700720c */ /* 0x000fe20003fc6270 */
[--C-:B------:R-:W-:Y:S01]  /*cac0*/  @!P0 IMAD.IADD R239, R239, 0x1, -R3.reuse ;  /* 0x00000001efef8824 */ /* 0x100fe200078e0a03 */
[----:B------:R-:W-:Y:S01]  /*cad0*/  IABS R247, R16 ;  /* 0x0000001000f77213 */ /* 0x000fe20000000000 */
[C---:B------:R-:W-:Y:S02]  /*cae0*/  IMAD R244, R3.reuse, R2, R244 ;  /* 0x0000000203f47224 */ /* 0x040fe400078e02f4 */
[--C-:B------:R-:W-:Y:S01]  /*caf0*/  @!P1 IMAD.IADD R240, R240, 0x1, -R3.reuse ;  /* 0x00000001f0f09824 */ /* 0x100fe200078e0a03 */
[C---:B------:R-:W-:Y:S01]  /*cb00*/  ISETP.GT.U32.AND P1, PT, R3.reuse, R243, PT ;  /* 0x000000f30300720c */ /* 0x040fe20003f24070 */
[----:B------:R-:W-:Y:S01]  /*cb10*/  @!P3 IMAD.MOV R236, RZ, RZ, -R236 ;  /* 0x000000ffffecb224 */ /* 0x000fe200078e0aec */
[----:B------:R-:W-:Y:S01]  /*cb20*/  ISETP.GT.U32.AND P3, PT, R3, R238, PT ;  /* 0x000000ee0300720c */ /* 0x000fe20003f64070 */
[----:B------:R-:W-:Y:S01]  /*cb30*/  @!P4 IMAD.IADD R241, R241, 0x1, -R3 ;  /* 0x00000001f1f1c824 */ /* 0x000fe200078e0a03 */
[C---:B------:R-:W-:Y:S01]  /*cb40*/  ISETP.GT.U32.AND P0, PT, R3.reuse, R239, PT ;  /* 0x000000ef0300720c */ /* 0x040fe20003f04070 */
[----:B------:R-:W-:Y:S01]  /*cb50*/  IMAD.MOV R7, RZ, RZ, -R7 ;  /* 0x000000ffff077224 */ /* 0x000fe200078e0a07 */
[----:B------:R-:W-:Y:S01]  /*cb60*/  ISETP.GT.U32.AND P4, PT, R3, R244, PT ;  /* 0x000000f40300720c */ /* 0x000fe20003f84070 */
[----:B------:R-:W-:-:S04]  /*cb70*/  IMAD.HI.U32 R2, R5, R245, RZ ;  /* 0x000000f505027227 */ /* 0x000fc800078e00ff */
[----:B------:R-:W-:Y:S01]  /*cb80*/  @!P2 IMAD.MOV R233, RZ, RZ, -R233 ;  /* 0x000000ffffe9a224 */ /* 0x000fe200078e0ae9 */
[----:B------:R-:W-:Y:S01]  /*cb90*/  ISETP.GE.AND P2, PT, R246, RZ, PT ;  /* 0x000000fff600720c */ /* 0x000fe20003f46270 */
[----:B------:R-:W-:Y:S01]  /*cba0*/  IMAD R242, R3, R7, R242 ;  /* 0x0000000703f27224 */ /* 0x000fe200078e02f2 */
[----:B------:R-:W-:Y:S01]  /*cbb0*/  IABS R246, R17 ;  /* 0x0000001100f67213 */ /* 0x000fe20000000000 */
[--C-:B------:R-:W-:Y:S02]  /*cbc0*/  @!P1 IMAD.IADD R243, R243, 0x1, -R3.reuse ;  /* 0x00000001f3f39824 */ /* 0x100fe400078e0a03 */
[----:B------:R-:W-:Y:S02]  /*cbd0*/  IMAD.MOV R2, RZ, RZ, -R2 ;  /* 0x000000ffff027224 */ /* 0x000fe400078e0a02 */
[--C-:B------:R-:W-:Y:S01]  /*cbe0*/  @!P3 IMAD.IADD R238, R238, 0x1, -R3.reuse ;  /* 0x00000001eeeeb824 */ /* 0x100fe200078e0a03 */
[----:B------:R-:W-:Y:S01]  /*cbf0*/  ISETP.GE.AND P3, PT, R248, RZ, PT ;  /* 0x000000fff800720c */ /* 0x000fe20003f66270 */
[--C-:B------:R-:W-:Y:S01]  /*cc00*/  @!P0 IMAD.IADD R239, R239, 0x1, -R3.reuse ;  /* 0x00000001efef8824 */ /* 0x100fe200078e0a03 */
[C---:B------:R-:W-:Y:S01]  /*cc10*/  ISETP.GT.U32.AND P0, PT, R3.reuse, R242, PT ;  /* 0x000000f20300720c */ /* 0x040fe20003f04070 */
[----:B------:R-:W-:Y:S01]  /*cc20*/  @!P4 IMAD.IADD R244, R244, 0x1, -R3 ;  /* 0x00000001f4f4c824 */ /* 0x000fe200078e0a03 */
[C---:B------:R-:W-:Y:S01]  /*cc30*/  ISETP.GT.U32.AND P4, PT, R3.reuse, R243, PT ;  /* 0x000000f30300720c */ /* 0x040fe20003f84070 */
[----:B------:R-:W-:Y:S01]  /*cc40*/  IMAD R245, R3, R2, R245 ;  /* 0x0000000203f57224 */ /* 0x000fe200078e02f5 */
[----:B------:R-:W-:Y:S01]  /*cc50*/  IABS R248, R15 ;  /* 0x0000000f00f87213 */ /* 0x000fe20000000000 */
[----:B------:R-:W-:-:S04]  /*cc60*/  IMAD.HI.U32 R2, R5, R246, RZ ;  /* 0x000000f605027227 */ /* 0x000fc800078e00ff */
[----:B------:R-:W-:Y:S02]  /*cc70*/  IMAD.MOV R2, RZ, RZ, -R2 ;  /* 0x000000ffff027224 */ /* 0x000fe400078e0a02 */
[----:B------:R-:W-:-:S04]  /*cc80*/  IMAD.HI.U32 R7, R5, R248, RZ ;  /* 0x000000f805077227 */ /* 0x000fc800078e00ff */
[----:B------:R-:W-:Y:S02]  /*cc90*/  IMAD R246, R3, R2, R246 ;  /* 0x0000000203f67224 */ /* 0x000fe400078e02f6 */
[----:B------:R-:W-:Y:S02]  /*cca0*/  IMAD.MOV R2, RZ, RZ, -R7 ;  /* 0x000000ffff027224 */ /* 0x000fe400078e0a07 */
[--C-:B------:R-:W-:Y:S01]  /*ccb0*/  @!P0 IMAD.IADD R242, R242, 0x1, -R3.reuse ;  /* 0x00000001f2f28824 */ /* 0x100fe200078e0a03 */
[----:B------:R-:W-:Y:S01]  /*ccc0*/  ISETP.GE.AND P0, PT, R252, RZ, PT ;  /* 0x000000fffc00720c */ /* 0x000fe20003f06270 */
[----:B------:R-:W-:Y:S01]  /*ccd0*/  @!P4 IMAD.IADD R243, R243, 0x1, -R3 ;  /* 0x00000001f3f3c824 */ /* 0x000fe200078e0a03 */
[C---:B------:R-:W-:Y:S01]  /*cce0*/  ISETP.GT.U32.AND P4, PT, R3.reuse, R246, PT ;  /* 0x000000f60300720c */ /* 0x040fe20003f84070 */
[C---:B------:R-:W-:Y:S01]  /*ccf0*/  IMAD R248, R3.reuse, R2, R248 ;  /* 0x0000000203f87224 */ /* 0x040fe200078e02f8 */
[----:B------:R-:W-:Y:S01]  /*cd00*/  ISETP.GT.U32.AND P1, PT, R3, R242, PT ;  /* 0x000000f20300720c */ /* 0x000fe20003f24070 */
[----:B------:R-:W-:Y:S01]  /*cd10*/  IMAD.HI.U32 R2, R5, R249, RZ ;  /* 0x000000f905027227 */ /* 0x000fe200078e00ff */
[----:B------:R-:W-:-:S03]  /*cd20*/  IABS R252, R9 ;  /* 0x0000000900fc7213 */ /* 0x000fc60000000000 */
[----:B------:R-:W-:Y:S02]  /*cd30*/  IMAD.MOV R2, RZ, RZ, -R2 ;  /* 0x000000ffff027224 */ /* 0x000fe400078e0a02 */
[----:B------:R-:W-:-:S04]  /*cd40*/  IMAD.HI.U32 R6, R5, R247, RZ ;  /* 0x000000f705067227 */ /* 0x000fc800078e00ff */
[----:B------:R-:W-:Y:S02]  /*cd50*/  IMAD R249, R3, R2, R249 ;  /* 0x0000000203f97224 */ /* 0x000fe400078e02f9 */
[----:B------:R-:W-:Y:S02]  /*cd60*/  @!P4 IMAD.IADD R246, R246, 0x1, -R3 ;  /* 0x00000001f6f6c824 */ /* 0x000fe400078e0a03 */
[----:B------:R-:W-:Y:S01]  /*cd70*/  IMAD.HI.U32 R2, R5, R250, RZ ;  /* 0x000000fa05027227 */ /* 0x000fe200078e00ff */
[----:B------:R-:W-:-:S03]  /*cd80*/  ISETP.GT.U32.AND P4, PT, R3, R249, PT ;  /* 0x000000f90300720c */ /* 0x000fc60003f84070 */
[--C-:B------:R-:W-:Y:S01]  /*cd90*/  @!P1 IMAD.IADD R242, R242, 0x1, -R3.reuse ;  /* 0x00000001f2f29824 */ /* 0x100fe200078e0a03 */
[C---:B------:R-:W-:Y:S01]  /*cda0*/  ISETP.GT.U32.AND P1, PT, R3.reuse, R245, PT ;  /* 0x000000f50300720c */ /* 0x040fe20003f24070 */
[----:B------:R-:W-:Y:S02]  /*cdb0*/  IMAD.MOV R2, RZ, RZ, -R2 ;  /* 0x000000ffff027224 */ /* 0x000fe400078e0a02 */
[----:B------:R-:W-:Y:S01]  /*cdc0*/  @!P2 IMAD.MOV R238, RZ, RZ, -R238 ;  /* 0x000000ffffeea224 */ /* 0x000fe200078e0aee */
[C---:B------:R-:W-:Y:S01]  /*cdd0*/  ISETP.GT.U32.AND P2, PT, R3.reuse, R244, PT ;  /* 0x000000f40300720c */ /* 0x040fe20003f44070 */
[----:B------:R-:W-:Y:S01]  /*cde0*/  IMAD R250, R3, R2, R250 ;  /* 0x0000000203fa7224 */ /* 0x000fe200078e02fa */
[----:B------:R-:W-:Y:S01]  /*cdf0*/  IABS R2, R12 ;  /* 0x0000000c00027213 */ /* 0x000fe20000000000 */
[----:B------:R-:W-:Y:S02]  /*ce00*/  IMAD.MOV R6, RZ, RZ, -R6 ;  /* 0x000000ffff067224 */ /* 0x000fe400078e0a06 */
[----:B------:R-:W-:Y:S01]  /*ce10*/  @!P4 IMAD.IADD R249, R249, 0x1, -R3 ;  /* 0x00000001f9f9c824 */ /* 0x000fe200078e0a03 */
[C---:B------:R-:W-:Y:S01]  /*ce20*/  ISETP.GT.U32.AND P4, PT, R3.reuse, R250, PT ;  /* 0x000000fa0300720c */ /* 0x040fe20003f84070 */
[----:B------:R-:W-:-:S02]  /*ce30*/  IMAD R247, R3, R6, R247 ;  /* 0x0000000603f77224 */ /* 0x000fc400078e02f7 */
[----:B------:R-:W-:-:S04]  /*ce40*/  IMAD.HI.U32 R6, R5, R251, RZ ;  /* 0x000000fb05067227 */ /* 0x000fc800078e00ff */
[--C-:B------:R-:W-:Y:S01]  /*ce50*/  @!P1 IMAD.IADD R245, R245, 0x1, -R3.reuse ;  /* 0x00000001f5f59824 */ /* 0x100fe200078e0a03 */
[C---:B------:R-:W-:Y:S01]  /*ce60*/  ISETP.GT.U32.AND P1, PT, R3.reuse, R248, PT ;  /* 0x000000f80300720c */ /* 0x040fe20003f24070 */
[----:B------:R-:W-:Y:S02]  /*ce70*/  IMAD.MOV R6, RZ, RZ, -R6 ;  /* 0x000000ffff067224 */ /* 0x000fe400078e0a06 */
[----:B------:R-:W-:Y:S01]  /*ce80*/  @!P2 IMAD.IADD R244, R244, 0x1, -R3 ;  /* 0x00000001f4f4a824 */ /* 0x000fe200078e0a03 */
[C---:B------:R-:W-:Y:S01]  /*ce90*/  ISETP.GT.U32.AND P2, PT, R3.reuse, R247, PT ;  /* 0x000000f70300720c */ /* 0x040fe20003f44070 */
[----:B------:R-:W-:Y:S01]  /*cea0*/  IMAD R251, R3, R6, R251 ;  /* 0x0000000603fb7224 */ /* 0x000fe200078e02fb */
[----:B------:R-:W-:Y:S01]  /*ceb0*/  IABS R6, R4 ;  /* 0x0000000400067213 */ /* 0x000fe20000000000 */
        /* <DEDUP_REMOVED lines=8> */
[----:B------:R-:W-:Y:S01]  /*cf40*/  @!P2 IMAD.IADD R247, R247, 0x1, -R3 ;  /* 0x00000001f7f7a824 */ /* 0x000fe200078e0a03 */
[----:B------:R-:W-:Y:S01]  /*cf50*/  ISETP.GE.AND P2, PT, R20, RZ, PT ;  /* 0x000000ff1400720c */ /* 0x000fe20003f46270 */
[----:B------:R-:W-:Y:S01]  /*cf60*/  IMAD.HI.U32 R20, R5, R2, RZ ;  /* 0x0000000205147227 */ /* 0x000fe200078e00ff */
[----:B------:R-:W-:-:S03]  /*cf70*/  IABS R19, R10 ;  /* 0x0000000a00137213 */ /* 0x000fc60000000000 */
[----:B0-----:R-:W-:-:S04]  /*cf80*/  IMAD.HI.U32 R23, R5, R6, RZ ;  /* 0x0000000605177227 */ /* 0x001fc800078e00ff */
[----:B------:R-:W-:-:S04]  /*cf90*/  IMAD.HI.U32 R22, R5, R7, RZ ;  /* 0x0000000705167227 */ /* 0x000fc800078e00ff */
[----:B------:R-:W-:Y:S01]  /*cfa0*/  @!P4 IMAD.IADD R251, R251, 0x1, -R3 ;  /* 0x00000001fbfbc824 */ /* 0x000fe200078e0a03 */
[----:B------:R-:W-:Y:S01]  /*cfb0*/  ISETP.GT.U32.AND P4, PT, R3, R245, PT ;  /* 0x000000f50300720c */ /* 0x000fe20003f84070 */
[----:B------:R-:W-:-:S04]  /*cfc0*/  IMAD.HI.U32 R21, R5, R8, RZ ;  /* 0x0000000805157227 */ /* 0x000fc800078e00ff */
[----:B------:R-:W-:Y:S02]  /*cfd0*/  IMAD.MOV R20, RZ, RZ, -R20 ;  /* 0x000000ffff147224 */ /* 0x000fe400078e0a14 */
[----:B------:R-:W-:Y:S02]  /*cfe0*/  IMAD.MOV R23, RZ, RZ, -R23 ;  /* 0x000000ffff177224 */ /* 0x000fe400078e0a17 */
[----:B------:R-:W-:Y:S02]  /*cff0*/  IMAD.MOV R22, RZ, RZ, -R22 ;  /* 0x000000ffff167224 */ /* 0x000fe400078e0a16 */
[----:B------:R-:W-:Y:S01]  /*d000*/  @!P1 IMAD.MOV R244, RZ, RZ, -R244 ;  /* 0x000000fffff49224 */ /* 0x000fe200078e0af4 */
[C---:B------:R-:W-:Y:S01]  /*d010*/  ISETP.GT.U32.AND P1, PT, R3.reuse, R250, PT ;  /* 0x000000fa0300720c */ /* 0x040fe20003f24070 */
[----:B------:R-:W-:Y:S02]  /*d020*/  IMAD.MOV R21, RZ, RZ, -R21 ;  /* 0x000000ffff157224 */ /* 0x000fe400078e0a15 */
[----:B------:R-:W-:-:S02]  /*d030*/  IMAD R2, R3, R20, R2 ;  /* 0x0000001403027224 */ /* 0x000fc400078e0202 */
[----:B------:R-:W-:-:S04]  /*d040*/  IMAD.HI.U32 R20, R5, R19, RZ ;  /* 0x0000001305147227 */ /* 0x000fc800078e00ff */
[C---:B------:R-:W-:Y:S02]  /*d050*/  IMAD R5, R3.reuse, R23, R6 ;  /* 0x0000001703057224 */ /* 0x040fe400078e0206 */
[C---:B------:R-:W-:Y:S01]  /*d060*/  IMAD R6, R3.reuse, R22, R7 ;  /* 0x0000001603067224 */ /* 0x040fe200078e0207 */
[----:B------:R-:W2:Y:S01]  /*d070*/  LDL.LU R23, [R1+0xe90] ;  /* 0x000e900001177983 */ /* 0x000ea20000300800 */
[----:B------:R-:W-:Y:S02]  /*d080*/  IMAD R7, R3, R21, R8 ;  /* 0x0000001503077224 */ /* 0x000fe400078e0208 */
[----:B------:R-:W-:Y:S01]  /*d090*/  IMAD.MOV R8, RZ, RZ, -R20 ;  /* 0x000000ffff087224 */ /* 0x000fe200078e0a14 */
[----:B------:R-:W3:Y:S01]  /*d0a0*/  LDL.LU R22, [R1+0xe8c] ;  /* 0x000e8c0001167983 */ /* 0x000ee20000300800 */
[----:B------:R-:W-:Y:S01]  /*d0b0*/  @!P4 IMAD.IADD R245, R245, 0x1, -R3 ;  /* 0x00000001f5f5c824 */ /* 0x000fe200078e0a03 */
[C---:B------:R-:W-:Y:S01]  /*d0c0*/  ISETP.GT.U32.AND P4, PT, R3.reuse, R252, PT ;  /* 0x000000fc0300720c */ /* 0x040fe20003f84070 */
[----:B------:R-:W-:Y:S01]  /*d0d0*/  IMAD R8, R3, R8, R19 ;  /* 0x0000000803087224 */ /* 0x000fe200078e0213 */
[----:B------:R-:W4:Y:S01]  /*d0e0*/  LDL.LU R21, [R1+0xe88] ;  /* 0x000e880001157983 */ /* 0x000f220000300800 */
[----:B------:R-:W-:-:S02]  /*d0f0*/  @!P1 IMAD.IADD R250, R250, 0x1, -R3 ;  /* 0x00000001fafa9824 */ /* 0x000fc400078e0a03 */
[----:B------:R-:W-:Y:S01]  /*d100*/  @!P5 IMAD.MOV R239, RZ, RZ, -R239 ;  /* 0x000000ffffefd224 */ /* 0x000fe200078e0aef */
[C---:B------:R-:W-:Y:S01]  /*d110*/  ISETP.GT.U32.AND P1, PT, R3.reuse, R8, PT ;  /* 0x000000080300720c */ /* 0x040fe20003f24070 */
[----:B------:R-:W-:Y:S01]  /*d120*/  @!P3 IMAD.MOV R241, RZ, RZ, -R241 ;  /* 0x000000fffff1b224 */ /* 0x000fe200078e0af1 */
[C---:B------:R-:W-:Y:S01]  /*d130*/  ISETP.GT.U32.AND P5, PT, R3.reuse, R246, PT ;  /* 0x000000f60300720c */ /* 0x040fe20003fa4070 */
[----:B------:R-:W-:Y:S01]  /*d140*/  @!P0 IMAD.MOV R242, RZ, RZ, -R242 ;  /* 0x000000fffff28224 */ /* 0x000fe200078e0af2 */
[C---:B------:R-:W-:Y:S01]  /*d150*/  ISETP.GT.U32.AND P3, PT, R3.reuse, R247, PT ;  /* 0x000000f70300720c */ /* 0x040fe20003f64070 */
[----:B------:R-:W-:Y:S01]  /*d160*/  @!P2 IMAD.MOV R243, RZ, RZ, -R243 ;  /* 0x000000fffff3a224 */ /* 0x000fe200078e0af3 */
[C---:B------:R-:W-:Y:S01]  /*d170*/  ISETP.GT.U32.AND P0, PT, R3.reuse, R248, PT ;  /* 0x000000f80300720c */ /* 0x040fe20003f04070 */
[--C-:B------:R-:W-:Y:S01]  /*d180*/  @!P4 IMAD.IADD R252, R252, 0x1, -R3.reuse ;  /* 0x00000001fcfcc824 */ /* 0x100fe200078e0a03 */
[C---:B------:R-:W-:Y:S01]  /*d190*/  ISETP.GT.U32.AND P2, PT, R3.reuse, R249, PT ;  /* 0x000000f90300720c */ /* 0x040fe20003f44070 */
[----:B------:R-:W-:Y:S01]  /*d1a0*/  @!P6 IMAD.MOV R240, RZ, RZ, -R240 ;  /* 0x000000fffff0e224 */ /* 0x000fe200078e0af0 */
[----:B------:R-:W2:Y:S03]  /*d1b0*/  LDL.LU R20, [R1+0xe84] ;  /* 0x000e840001147983 */ /* 0x000ea60000300800 */
[--C-:B------:R-:W-:Y:S01]  /*d1c0*/  @!P1 IMAD.IADD R8, R8, 0x1, -R3.reuse ;  /* 0x0000000108089824 */ /* 0x100fe200078e0a03 */
[C---:B------:R-:W-:Y:S01]  /*d1d0*/  ISETP.GT.U32.AND P1, PT, R3.reuse, R252, PT ;  /* 0x000000fc0300720c */ /* 0x040fe20003f24070 */
[--C-:B------:R-:W-:Y:S01]  /*d1e0*/  @!P5 IMAD.IADD R246, R246, 0x1, -R3.reuse ;  /* 0x00000001f6f6d824 */ /* 0x100fe200078e0a03 */
[----:B------:R-:W-:Y:S01]  /*d1f0*/  ISETP.GT.U32.AND P5, PT, R3, R2, PT ;  /* 0x000000020300720c */ /* 0x000fe20003fa4070 */
[--C-:B------:R-:W-:Y:S01]  /*d200*/  @!P3 IMAD.IADD R247, R247, 0x1, -R3.reuse ;  /* 0x00000001f7f7b824 */ /* 0x100fe200078e0a03 */
[C---:B------:R-:W-:Y:S01]  /*d210*/  ISETP.GT.U32.AND P3, PT, R3.reuse, R5, PT ;  /* 0x000000050300720c */ /* 0x040fe20003f64070 */
[--C-:B------:R-:W-:Y:S01]  /*d220*/  @!P0 IMAD.IADD R248, R248, 0x1, -R3.reuse ;  /* 0x00000001f8f88824 */ /* 0x100fe200078e0a03 */
[----:B------:R-:W-:Y:S01]  /*d230*/  ISETP.GT.U32.AND P0, PT, R3, R6, PT ;  /* 0x000000060300720c */ /* 0x000fe20003f04070 */
[----:B------:R-:W-:Y:S01]  /*d240*/  @!P2 IMAD.IADD R249, R249, 0x1, -R3 ;  /* 0x00000001f9f9a824 */ /* 0x000fe200078e0a03 */
[C---:B------:R-:W-:Y:S01]  /*d250*/  ISETP.GT.U32.AND P6, PT, R3.reuse, R251, PT ;  /* 0x000000fb0300720c */ /* 0x040fe20003fc4070 */
[----:B------:R-:W3:Y:S01]  /*d260*/  LDL.LU R19, [R1+0xe80] ;  /* 0x000e800001137983 */ /* 0x000ee20000300800 */
[----:B------:R-:W-:-:S03]  /*d270*/  ISETP.GT.U32.AND P2, PT, R3, R7, PT ;  /* 0x000000070300720c */ /* 0x000fc60003f44070 */
[--C-:B------:R-:W-:Y:S01]  /*d280*/  @!P1 IMAD.IADD R252, R252, 0x1, -R3.reuse ;  /* 0x00000001fcfc9824 */ /* 0x100fe200078e0a03 */
[----:B------:R-:W-:Y:S01]  /*d290*/  ISETP.GE.AND P1, PT, R9, RZ, PT ;  /* 0x000000ff0900720c */ /* 0x000fe20003f26270 */
[--C-:B------:R-:W-:Y:S01]  /*d2a0*/  @!P5 IMAD.IADD R2, R2, 0x1, -R3.reuse ;  /* 0x000000010202d824 */ /* 0x100fe200078e0a03 */
[----:B------:R-:W-:Y:S01]  /*d2b0*/  ISETP.GE.AND P5, PT, R16, RZ, PT ;  /* 0x000000ff1000720c */ /* 0x000fe20003fa6270 */
[----:B------:R-:W0:Y:S01]  /*d2c0*/  LDC R9, c[0x0][0x230] ;  /* 0x00008c00ff097b82 */ /* 0x000e220000000800 */
[----:B------:R-:W-:Y:S01]  /*d2d0*/  ISETP.GE.AND P4, PT, R17, RZ, PT ;  /* 0x000000ff1100720c */ /* 0x000fe20003f86270 */
[--C-:B------:R-:W-:Y:S01]  /*d2e0*/  @!P3 IMAD.IADD R5, R5, 0x1, -R3.reuse ;  /* 0x000000010505b824 */ /* 0x100fe200078e0a03 */
[----:B------:R-:W-:Y:S01]  /*d2f0*/  ISETP.GE.AND P3, PT, R15, RZ, PT ;  /* 0x000000ff0f00720c */ /* 0x000fe20003f66270 */
[--C-:B------:R-:W-:Y:S01]  /*d300*/  @!P0 IMAD.IADD R6, R6, 0x1, -R3.reuse ;  /* 0x0000000106068824 */ /* 0x100fe200078e0a03 */
[----:B------:R-:W-:Y:S01]  /*d310*/  ISETP.GE.AND P0, PT, R14, RZ, PT ;  /* 0x000000ff0e00720c */ /* 0x000fe20003f06270 */
[--C-:B------:R-:W-:Y:S01]  /*d320*/  @!P6 IMAD.IADD R251, R251, 0x1, -R3.reuse ;  /* 0x00000001fbfbe824 */ /* 0x100fe200078e0a03 */
[----:B------:R-:W-:Y:S01]  /*d330*/  ISETP.GE.AND P6, PT, R18, RZ, PT ;  /* 0x000000ff1200720c */ /* 0x000fe20003fc6270 */
[----:B------:R-:W-:Y:S01]  /*d340*/  @!P2 IMAD.IADD R7, R7, 0x1, -R3 ;  /* 0x000000010707a824 */ /* 0x000fe200078e0a03 */
[----:B------:R-:W4:Y:S03]  /*d350*/  LDL.LU R18, [R1+0xe7c] ;  /* 0x000e7c0001127983 */ /* 0x000f260000300800 */
[----:B------:R-:W-:Y:S01]  /*d360*/  @!P5 IMAD.MOV R247, RZ, RZ, -R247 ;  /* 0x000000fffff7d224 */ /* 0x000fe200078e0af7 */
[C---:B------:R-:W-:Y:S01]  /*d370*/  ISETP.GT.U32.AND P5, PT, R3.reuse, R5, PT ;  /* 0x000000050300720c */ /* 0x040fe20003fa4070 */
[----:B------:R-:W-:Y:S01]  /*d380*/  @!P4 IMAD.MOV R246, RZ, RZ, -R246 ;  /* 0x000000fffff6c224 */ /* 0x000fe200078e0af6 */
[C---:B------:R-:W-:Y:S01]  /*d390*/  ISETP.GT.U32.AND P4, PT, R3.reuse, R2, PT ;  /* 0x000000020300720c */ /* 0x040fe20003f84070 */
[----:B------:R-:W-:Y:S01]  /*d3a0*/  @!P3 IMAD.MOV R248, RZ, RZ, -R248 ;  /* 0x000000fffff8b224 */ /* 0x000fe200078e0af8 */
[C---:B------:R-:W-:Y:S01]  /*d3b0*/  ISETP.GT.U32.AND P3, PT, R3.reuse, R6, PT ;  /* 0x000000060300720c */ /* 0x040fe20003f64070 */
[----:B------:R-:W-:Y:S01]  /*d3c0*/  @!P0 IMAD.MOV R249, RZ, RZ, -R249 ;  /* 0x000000fffff98224 */ /* 0x000fe200078e0af9 */
[----:B------:R-:W2:Y:S01]  /*d3d0*/  LDL.LU R17, [R1+0xe78] ;  /* 0x000e780001117983 */ /* 0x000ea20000300800 */
[----:B------:R-:W-:-:S03]  /*d3e0*/  ISETP.GT.U32.AND P0, PT, R3, R7, PT ;  /* 0x000000070300720c */ /* 0x000fc60003f04070 */
[----:B------:R-:W3:Y:S01]  /*d3f0*/  LDL.LU R16, [R1+0xe74] ;  /* 0x000e740001107983 */ /* 0x000ee20000300800 */
[----:B------:R-:W-:Y:S01]  /*d400*/  ISETP.GE.AND P2, PT, R125, RZ, PT ;  /* 0x000000ff7d00720c */ /* 0x000fe20003f46270 */
[----:B0-----:R-:W-:Y:S02]  /*d410*/  VIADD R9, R9, 0x7f ;  /* 0x0000007f09097836 */ /* 0x001fe40000000000 */
[----:B------:R-:W4:Y:S04]  /*d420*/  LDL.LU R15, [R1+0xe70] ;  /* 0x000e7000010f7983 */ /* 0x000f280000300800 */
[----:B------:R-:W2:Y:S01]  /*d430*/  LDL.LU R14, [R1+0xe6c] ;  /* 0x000e6c00010e7983 */ /* 0x000ea20000300800 */
[----:B------:R-:W-:-:S03]  /*d440*/  @!P6 IMAD.MOV R245, RZ, RZ, -R245 ;  /* 0x000000fffff5e224 */ /* 0x000fc600078e0af5 */
[----:B------:R-:W3:Y:S01]  /*d450*/  LDL.LU R125, [R1+0xe68] ;  /* 0x000e6800017d7983 */ /* 0x000ee20000300800 */
[--C-:B------:R-:W-:Y:S01]  /*d460*/  @!P5 IMAD.IADD R5, R5, 0x1, -R3.reuse ;  /* 0x000000010505d824 */ /* 0x100fe200078e0a03 */
[----:B------:R-:W-:Y:S01]  /*d470*/  ISETP.GE.AND P6, PT, R13, RZ, PT ;  /* 0x000000ff0d00720c */ /* 0x000fe20003fc6270 */
[----:B------:R-:W-:Y:S01]  /*d480*/  @!P4 IMAD.IADD R2, R2, 0x1, -R3 ;  /* 0x000000010202c824 */ /* 0x000fe200078e0a03 */
[----:B------:R-:W-:Y:S01]  /*d490*/  ISETP.GE.AND P5, PT, R4, RZ, PT ;  /* 0x000000ff0400720c */ /* 0x000fe20003fa6270 */
[----:B------:R-:W4:Y:S01]  /*d4a0*/  LDL.LU R13, [R1+0x1c] ;  /* 0x00001c00010d7983 */ /* 0x000f220000300800 */
[----:B------:R-:W-:Y:S01]  /*d4b0*/  SHF.R.S32.HI R4, RZ, 0x1f, R9 ;  /* 0x0000001fff047819 */ /* 0x000fe20000011409 */
[--C-:B------:R-:W-:Y:S01]  /*d4c0*/  @!P3 IMAD.IADD R6, R6, 0x1, -R3.reuse ;  /* 0x000000010606b824 */ /* 0x100fe200078e0a03 */
[----:B------:R-:W-:Y:S01]  /*d4d0*/  ISETP.GE.AND P4, PT, R12, RZ, PT ;  /* 0x000000ff0c00720c */ /* 0x000fe20003f86270 */
[----:B------:R-:W-:Y:S01]  /*d4e0*/  @!P0 IMAD.IADD R7, R7, 0x1, -R3 ;  /* 0x0000000107078824 */ /* 0x000fe200078e0a03 */
[----:B------:R-:W2:Y:S01]  /*d4f0*/  LDL.LU R12, [R1+0x18] ;  /* 0x00001800010c7983 */ /* 0x000ea20000300800 */
[----:B------:R-:W-:Y:S01]  /*d500*/  ISETP.GE.AND P3, PT, R11, RZ, PT ;  /* 0x000000ff0b00720c */ /* 0x000fe20003f66270 */
[----:B------:R-:W-:Y:S01]  /*d510*/  @!P2 IMAD.MOV R250, RZ, RZ, -R250 ;  /* 0x000000fffffaa224 */ /* 0x000fe200078e0afa */
[----:B------:R-:W-:Y:S01]  /*d520*/  LEA.HI R4, R4, R9, RZ, 0x7 ;  /* 0x0000000904047211 */ /* 0x000fe200078f38ff */
[----:B------:R-:W2:Y:S01]  /*d530*/  LDL.LU R11, [R1+0x14] ;  /* 0x00001400010b7983 */ /* 0x000ea20000300800 */
[----:B------:R-:W-:-:S02]  /*d540*/  ISETP.GE.AND P0, PT, R10, RZ, PT ;  /* 0x000000ff0a00720c */ /* 0x000fc40003f06270 */
[----:B------:R-:W-:Y:S01]  /*d550*/  ISETP.GT.U32.AND P2, PT, R3, R8, PT ;  /* 0x000000080300720c */ /* 0x000fe20003f44070 */
[----:B------:R-:W2:Y:S04]  /*d560*/  LDL.LU R10, [R1+0x10] ;  /* 0x00001000010a7983 */ /* 0x000ea80000300800 */
[----:B------:R-:W2:Y:S04]  /*d570*/  LDL.LU R9, [R1+0xc] ;  /* 0x00000c0001097983 */ /* 0x000ea80000300800 */
[----:B------:R-:W2:Y:S04]  /*d580*/  LDL.LU R4, [R1+0x8] ;  /* 0x0000080001047983 */ /* 0x000ea80000300800 */
[----:B------:R-:W-:-:S02]  /*d590*/  @!P2 IMAD.IADD R8, R8, 0x1, -R3 ;  /* 0x000000010808a824 */ /* 0x000fc400078e0a03 */
[----:B------:R-:W0:Y:S01]  /*d5a0*/  S2R R3, SR_TID.X ;  /* 0x0000000000037919 */ /* 0x000e220000002100 */
[----:B------:R-:W-:Y:S01]  /*d5b0*/  ISETP.GE.AND P2, PT, R0, RZ, PT ;  /* 0x000000ff0000720c */ /* 0x000fe20003f46270 */
[----:B------:R-:W-:Y:S01]  /*d5c0*/  @!P1 IMAD.MOV R252, RZ, RZ, -R252 ;  /* 0x000000fffffc9224 */ /* 0x000fe200078e0afc */
[----:B------:R1:W-:Y:S01]  /*d5d0*/  STL [R1+0xe2c], R0 ;  /* 0x000e2c0001007387 */ /* 0x0003e20000100800 */
[----:B------:R-:W-:Y:S01]  /*d5e0*/  @!P6 IMAD.MOV R251, RZ, RZ, -R251 ;  /* 0x000000fffffbe224 */ /* 0x000fe200078e0afb */
[----:B0-----:R-:W-:-:S05]  /*d5f0*/  LOP3.LUT R3, R3, 0x7f, RZ, 0xc0, !PT ;  /* 0x0000007f03037812 */ /* 0x001fca00078ec0ff */
[----:B-1----:R-:W-:-:S05]  /*d600*/  IMAD R0, R3, UR9, RZ ;  /* 0x0000000903007c24 */ /* 0x002fca000f8e02ff */
[----:B------:R-:W-:Y:S01]  /*d610*/  IADD3 R3, P6, R0, UR4, RZ ;  /* 0x0000000400037c10 */ /* 0x000fe2000ffde0ff */
[----:B------:R-:W-:Y:S01]  /*d620*/  @!P4 IMAD.MOV R2, RZ, RZ, -R2 ;  /* 0x000000ffff02c224 */ /* 0x000fe200078e0a02 */
[----:B------:R-:W-:-:S03]  /*d630*/  ULDC UR4, c[0x0][0x234] ;  /* 0x00008d0000047ab9 */ /* 0x000fc60000000800 */
[----:B------:R0:W-:Y:S04]  /*d640*/  STL [R1+0xe38], R3 ;  /* 0x000e380301007387 */ /* 0x0001e80000100800 */
[----:B0-----:R-:W2:Y:S01]  /*d650*/  LDL.LU R3, [R1+0x4] ;  /* 0x0000040001037983 */ /* 0x001ea20000300800 */
[----:B---3--:R-:W-:Y:S02]  /*d660*/  ISETP.NE.AND P1, PT, R125, RZ, PT ;  /* 0x000000ff7d00720c */ /* 0x008fe40003f25270 */
[----:B------:R-:W-:-:S04]  /*d670*/  LOP3.LUT R125, RZ, R125, RZ, 0x33, !PT ;  /* 0x0000007dff7d7212 */ /* 0x000fc800078e33ff */
[C---:B----4-:R-:W-:Y:S02]  /*d680*/  SEL R13, R125.reuse, R13, !P1 ;  /* 0x0000000d7d0d7207 */ /* 0x050fe40004800000 */
[----:B--2---:R-:W-:-:S03]  /*d690*/  SEL R12, R125, R12, !P1 ;  /* 0x0000000c7d0c7207 */ /* 0x004fc60004800000 */
[----:B------:R0:W-:Y:S01]  /*d6a0*/  STL [R1+0xcc], R13 ;  /* 0x0000cc0d01007387 */ /* 0x0001e20000100800 */
[C---:B------:R-:W-:Y:S02]  /*d6b0*/  SEL R11, R125.reuse, R11, !P1 ;  /* 0x0000000b7d0b7207 */ /* 0x040fe40004800000 */
[C---:B------:R-:W-:Y:S01]  /*d6c0*/  SEL R10, R125.reuse, R10, !P1 ;  /* 0x0000000a7d0a7207 */ /* 0x040fe20004800000 */
[----:B0-----:R-:W2:Y:S01]  /*d6d0*/  LDL.LU R13, [R1+0xe64] ;  /* 0x000e6400010d7983 */ /* 0x001ea20000300800 */
[----:B------:R-:W-:-:S03]  /*d6e0*/  SEL R9, R125, R9, !P1 ;  /* 0x000000097d097207 */ /* 0x000fc60004800000 */
[----:B------:R0:W-:Y:S01]  /*d6f0*/  STL [R1+0xc8], R12 ;  /* 0x0000c80c01007387 */ /* 0x0001e20000100800 */
[----:B------:R-:W-:-:S03]  /*d700*/  SEL R4, R125, R4, !P1 ;  /* 0x000000047d047207 */ /* 0x000fc60004800000 */
[----:B0-----:R-:W3:Y:S04]  /*d710*/  LDL.LU R12, [R1+0xe60] ;  /* 0x000e6000010c7983 */ /* 0x001ee80000300800 */
[----:B------:R0:W-:Y:S04]  /*d720*/  STL [R1+0xc4], R11 ;  /* 0x0000c40b01007387 */ /* 0x0001e80000100800 */
[----:B0-----:R-:W4:Y:S04]  /*d730*/  LDL.LU R11, [R1+0xe5c] ;  /* 0x000e5c00010b7983 */ /* 0x001f280000300800 */
[----:B------:R0:W-:Y:S04]  /*d740*/  STL [R1+0xc0], R10 ;  /* 0x0000c00a01007387 */ /* 0x0001e80000100800 */
[----:B0-----:R-:W2:Y:S04]  /*d750*/  LDL.LU R10, [R1+0xe58] ;  /* 0x000e5800010a7983 */ /* 0x001ea80000300800 */
[----:B------:R0:W-:Y:S04]  /*d760*/  STL [R1+0xbc], R9 ;  /* 0x0000bc0901007387 */ /* 0x0001e80000100800 */
[----:B0-----:R-:W3:Y:S04]  /*d770*/  LDL.LU R9, [R1+0xe54] ;  /* 0x000e540001097983 */ /* 0x001ee80000300800 */
[----:B------:R0:W-:Y:S04]  /*d780*/  STL [R1+0xb8], R4 ;  /* 0x0000b80401007387 */ /* 0x0001e80000100800 */
[----:B0-----:R-:W4:Y:S01]  /*d790*/  LDL.LU R4, [R1+0xe50] ;  /* 0x000e500001047983 */ /* 0x001f220000300800 */
[----:B------:R-:W-:-:S05]  /*d7a0*/  SEL R3, R125, R3, !P1 ;  /* 0x000000037d037207 */ /* 0x000fca0004800000 */
[----:B------:R4:W-:Y:S01]  /*d7b0*/  STL [R1+0xb4], R3 ;  /* 0x0000b40301007387 */ /* 0x0009e20000100800 */
[C---:B--2---:R-:W-:Y:S02]  /*d7c0*/  SEL R10, R125.reuse, R10, !P1 ;  /* 0x0000000a7d0a7207 */ /* 0x044fe40004800000 */
[C---:B----4-:R-:W-:Y:S02]  /*d7d0*/  SEL R3, R125.reuse, R4, !P1 ;  /* 0x000000047d037207 */ /* 0x050fe40004800000 */
[----:B------:R-:W2:Y:S04]  /*d7e0*/  LDL.LU R4, [R1+0xe4c] ;  /* 0x000e4c0001047983 */ /* 0x000ea80000300800 */
[----:B------:R3:W-:Y:S02]  /*d7f0*/  STL [R1+0xb0], R3 ;  /* 0x0000b00301007387 */ /* 0x0007e40000100800 */
[----:B---3--:R-:W-:-:S02]  /*d800*/  SEL R3, R125, R9, !P1 ;  /* 0x000000097d037207 */ /* 0x008fc40004800000 */
[----:B------:R-:W-:-:S03]  /*d810*/  SEL R9, R125, R11, !P1 ;  /* 0x0000000b7d097207 */ /* 0x000fc60004800000 */
[----:B------:R0:W-:Y:S04]  /*d820*/  STL [R1+0xac], R3 ;  /* 0x0000ac0301007387 */ /* 0x0001e80000100800 */
[----:B------:R1:W-:Y:S01]  /*d830*/  STL [R1+0xa8], R10 ;  /* 0x0000a80a01007387 */ /* 0x0003e20000100800 */
[----:B0-----:R-:W-:-:S03]  /*d840*/  SEL R3, R125, R12, !P1 ;  /* 0x0000000c7d037207 */ /* 0x001fc60004800000 */
[----:B------:R0:W-:Y:S01]  /*d850*/  STL [R1+0xa4], R9 ;  /* 0x0000a40901007387 */ /* 0x0001e20000100800 */
[----:B-1----:R-:W-:-:S03]  /*d860*/  SEL R10, R125, R13, !P1 ;  /* 0x0000000d7d0a7207 */ /* 0x002fc60004800000 */
[----:B------:R1:W-:Y:S01]  /*d870*/  STL [R1+0xa0], R3 ;  /* 0x0000a00301007387 */ /* 0x0003e20000100800 */
[----:B0-----:R-:W-:-:S03]  /*d880*/  SEL R9, R125, R14, !P1 ;  /* 0x0000000e7d097207 */ /* 0x001fc60004800000 */
[----:B------:R0:W-:Y:S01]  /*d890*/  STL [R1+0x9c], R10 ;  /* 0x00009c0a01007387 */ /* 0x0001e20000100800 */
[----:B-1----:R-:W-:-:S03]  /*d8a0*/  SEL R3, R125, R15, !P1 ;  /* 0x0000000f7d037207 */ /* 0x002fc60004800000 */
[----:B------:R1:W-:Y:S04]  /*d8b0*/  STL [R1+0x98], R9 ;  /* 0x0000980901007387 */ /* 0x0003e80000100800 */
[----:B------:R3:W-:Y:S01]  /*d8c0*/  STL [R1+0x94], R3 ;  /* 0x0000940301007387 */ /* 0x0007e20000100800 */
[C---:B0-----:R-:W-:Y:S02]  /*d8d0*/  SEL R10, R125.reuse, R16, !P1 ;  /* 0x000000107d0a7207 */ /* 0x041fe40004800000 */
[----:B-1----:R-:W-:-:S03]  /*d8e0*/  SEL R9, R125, R17, !P1 ;  /* 0x000000117d097207 */ /* 0x002fc60004800000 */
[----:B------:R0:W-:Y:S01]  /*d8f0*/  STL [R1+0x90], R10 ;  /* 0x0000900a01007387 */ /* 0x0001e20000100800 */
[----:B---3--:R-:W-:-:S03]  /*d900*/  SEL R3, R125, R18, !P1 ;  /* 0x000000127d037207 */ /* 0x008fc60004800000 */
        /* <DEDUP_REMOVED lines=39> */
[C---:B-1----:R-:W-:Y:S02]  /*db80*/  SEL R9, R125.reuse, R38, !P1 ;  /* 0x000000267d097207 */ /* 0x042fe40004800000 */
[C---:B------:R-:W-:Y:S02]  /*db90*/  SEL R38, R125.reuse, R42, !P1 ;  /* 0x0000002a7d267207 */ /* 0x040fe40004800000 */
[C---:B---3--:R-:W-:Y:S01]  /*dba0*/  SEL R3, R125.reuse, R39, !P1 ;  /* 0x000000277d037207 */ /* 0x048fe20004800000 */
[----:B------:R-:W-:Y:S01]  /*dbb0*/  STL [R1+0x3c], R10 ;  /* 0x00003c0a01007387 */ /* 0x000fe20000100800 */
[----:B------:R-:W-:-:S02]  /*dbc0*/  SEL R42, R125, R72, !P1 ;  /* 0x000000487d2a7207 */ /* 0x000fc40004800000 */
[C---:B------:R-:W-:Y:S01]  /*dbd0*/  SEL R39, R125.reuse, R41, !P1 ;  /* 0x000000297d277207 */ /* 0x040fe20004800000 */
[----:B------:R-:W-:Y:S01]  /*dbe0*/  STL [R1+0x38], R9 ;  /* 0x0000380901007387 */ /* 0x000fe20000100800 */
        /* <DEDUP_REMOVED lines=19> */
[C---:B------:R-:W-:Y:S02]  /*dd20*/  SEL R32, R125.reuse, R48, !P1 ;  /* 0x000000307d207207 */ /* 0x040fe40004800000 */
[C---:B0-----:R-:W-:Y:S01]  /*dd30*/  SEL R41, R125.reuse, R82, !P1 ;  /* 0x000000527d297207 */ /* 0x041fe20004800000 */
[----:B------:R0:W-:Y:S01]  /*dd40*/  STL [R1+0x10], R42 ;  /* 0x0000102a01007387 */ /* 0x0001e20000100800 */
[----:B-1----:R-:W-:-:S03]  /*dd50*/  SEL R3, R125, R83, !P1 ;  /* 0x000000537d037207 */ /* 0x002fc60004800000 */
[----:B------:R-:W3:Y:S01]  /*dd60*/  LDL.LU R48, [R1+0xcc] ;  /* 0x0000cc0001307983 */ /* 0x000ee20000300800 */
[----:B------:R-:W-:-:S03]  /*dd70*/  SEL R33, R125, R47, !P1 ;  /* 0x0000002f7d217207 */ /* 0x000fc60004800000 */
[----:B------:R1:W-:Y:S01]  /*dd80*/  STL [R1+0xc], R41 ;  /* 0x00000c2901007387 */ /* 0x0003e20000100800 */
[----:B------:R-:W-:-:S03]  /*dd90*/  SEL R34, R125, R46, !P1 ;  /* 0x0000002e7d227207 */ /* 0x000fc60004800000 */
[----:B------:R-:W4:Y:S01]  /*dda0*/  LDL.LU R47, [R1+0xc8] ;  /* 0x0000c800012f7983 */ /* 0x000f220000300800 */
[----:B------:R-:W-:-:S03]  /*ddb0*/  SEL R35, R125, R45, !P1 ;  /* 0x0000002d7d237207 */ /* 0x000fc60004800000 */
[----:B------:R1:W-:Y:S01]  /*ddc0*/  STL [R1+0x4], R3 ;  /* 0x0000040301007387 */ /* 0x0003e20000100800 */
[----:B------:R-:W-:-:S03]  /*ddd0*/  SEL R36, R125, R44, !P1 ;  /* 0x0000002c7d247207 */ /* 0x000fc60004800000 */
[----:B------:R-:W4:Y:S01]  /*dde0*/  LDL.LU R46, [R1+0xc4] ;  /* 0x0000c400012e7983 */ /* 0x000f220000300800 */
[----:B------:R-:W-:-:S03]  /*ddf0*/  SEL R37, R125, R43, !P1 ;  /* 0x0000002b7d257207 */ /* 0x000fc60004800000 */
[----:B------:R-:W4:Y:S04]  /*de00*/  LDL.LU R45, [R1+0xc0] ;  /* 0x0000c000012d7983 */ /* 0x000f280000300800 */
[----:B------:R-:W4:Y:S04]  /*de10*/  LDL.LU R44, [R1+0xbc] ;  /* 0x0000bc00012c7983 */ /* 0x000f280000300800 */
[----:B------:R-:W4:Y:S04]  /*de20*/  LDL.LU R43, [R1+0xb8] ;  /* 0x0000b800012b7983 */ /* 0x000f280000300800 */
[----:B0-----:R-:W4:Y:S04]  /*de30*/  LDL.LU R42, [R1+0xb4] ;  /* 0x0000b400012a7983 */ /* 0x001f280000300800 */
[----:B-1----:R-:W4:Y:S01]  /*de40*/  LDL.LU R41, [R1+0xb0] ;  /* 0x0000b00001297983 */ /* 0x002f220000300800 */
[----:B------:R-:W-:-:S02]  /*de50*/  SEL R3, R125, R84, !P1 ;  /* 0x000000547d037207 */ /* 0x000fc40004800000 */
[C---:B------:R-:W-:Y:S02]  /*de60*/  SEL R85, R125.reuse, R85, !P1 ;  /* 0x000000557d557207 */ /* 0x040fe40004800000 */
[C---:B------:R-:W-:Y:S02]  /*de70*/  SEL R86, R125.reuse, R86, !P1 ;  /* 0x000000567d567207 */ /* 0x040fe40004800000 */
[C---:B------:R-:W-:Y:S02]  /*de80*/  SEL R87, R125.reuse, R87, !P1 ;  /* 0x000000577d577207 */ /* 0x040fe40004800000 */
[C---:B------:R-:W-:Y:S01]  /*de90*/  SEL R80, R125.reuse, R2, !P1 ;  /* 0x000000027d507207 */ /* 0x040fe20004800000 */
[----:B------:R-:W-:Y:S01]  /*dea0*/  STL [R1+0xe3c], R3 ;  /* 0x000e3c0301007387 */ /* 0x000fe20000100800 */
[----:B------:R-:W-:Y:S01]  /*deb0*/  LEA.HI.X.SX32 R2, R0, UR5, 0x1, P6 ;  /* 0x0000000500027c11 */ /* 0x000fe2000b0f0eff */
[----:B------:R-:W-:Y:S02]  /*dec0*/  ULDC UR5, c[0x0][0x240] ;  /* 0x0000900000057ab9 */ /* 0x000fe40000000800 */
[----:B------:R-:W-:Y:S01]  /*ded0*/  STL [R1+0xe40], R85 ;  /* 0x000e405501007387 */ /* 0x000fe20000100800 */
[----:B------:R-:W-:-:S03]  /*dee0*/  SEL R9, R125, R71, !P1 ;  /* 0x000000477d097207 */ /* 0x000fc60004800000 */
[----:B------:R-:W-:Y:S01]  /*def0*/  STL [R1+0xe44], R86 ;  /* 0x000e445601007387 */ /* 0x000fe20000100800 */
[----:B------:R-:W-:-:S03]  /*df00*/  SEL R10, R125, R70, !P1 ;  /* 0x000000467d0a7207 */ /* 0x000fc60004800000 */
[----:B------:R0:W-:Y:S01]  /*df10*/  STL [R1+0xe48], R87 ;  /* 0x000e485701007387 */ /* 0x0001e20000100800 */
[----:B------:R-:W-:-:S03]  /*df20*/  SEL R11, R125, R69, !P1 ;  /* 0x000000457d0b7207 */ /* 0x000fc60004800000 */
[----:B------:R-:W-:Y:S01]  /*df30*/  STL [R1+0xe34], R2 ;  /* 0x000e340201007387 */ /* 0x000fe20000100800 */
[----:B--2---:R-:W-:Y:S01]  /*df40*/  IMAD R0, R4, UR4, RZ ;  /* 0x0000000404007c24 */ /* 0x004fe2000f8e02ff */
[----:B------:R-:W-:-:S04]  /*df50*/  SEL R12, R125, R68, !P1 ;  /* 0x000000447d0c7207 */ /* 0x000fc80004800000 */
[----:B------:R1:W-:Y:S01]  /*df60*/  STL [R1+0xe30], R0 ;  /* 0x000e300001007387 */ /* 0x0003e20000100800 */
[----:B------:R-:W-:-:S03]  /*df70*/  SEL R13, R125, R67, !P1 ;  /* 0x000000437d0d7207 */ /* 0x000fc60004800000 */
[----:B------:R-:W2:Y:S01]  /*df80*/  LDL.LU R71, [R1+0xac] ;  /* 0x0000ac0001477983 */ /* 0x000ea20000300800 */
        /* <DEDUP_REMOVED lines=35> */
[----:B------:R-:W2:Y:S04]  /*e1c0*/  LDL.LU R53, [R1+0x64] ;  /* 0x0000640001357983 */ /* 0x000ea80000300800 */
[----:B------:R-:W2:Y:S04]  /*e1d0*/  LDL.LU R52, [R1+0x60] ;  /* 0x0000600001347983 */ /* 0x000ea80000300800 */
[----:B------:R-:W2:Y:S01]  /*e1e0*/  LDL.LU R51, [R1+0x5c] ;  /* 0x00005c0001337983 */ /* 0x000ea20000300800 */
[----:B------:R-:W-:-:S03]  /*e1f0*/  @!P5 IMAD.MOV R5, RZ, RZ, -R5 ;  /* 0x000000ffff05d224 */ /* 0x000fc600078e0a05 */
[----:B------:R-:W2:Y:S01]  /*e200*/  LDL.LU R50, [R1+0x58] ;  /* 0x0000580001327983 */ /* 0x000ea20000300800 */
[----:B------:R-:W-:-:S03]  /*e210*/  @!P2 IMAD.MOV R6, RZ, RZ, -R6 ;  /* 0x000000ffff06a224 */ /* 0x000fc600078e0a06 */
[----:B------:R-:W2:Y:S01]  /*e220*/  LDL.LU R49, [R1+0x54] ;  /* 0x0000540001317983 */ /* 0x000ea20000300800 */
[----:B------:R-:W-:Y:S02]  /*e230*/  @!P3 IMAD.MOV R7, RZ, RZ, -R7 ;  /* 0x000000ffff07b224 */ /* 0x000fe400078e0a07 */
[----:B------:R-:W-:Y:S01]  /*e240*/  @!P0 IMAD.MOV R8, RZ, RZ, -R8 ;  /* 0x000000ffff088224 */ /* 0x000fe200078e0a08 */
[C---:B------:R-:W-:Y:S02]  /*e250*/  SEL R40, R125.reuse, R40, !P1 ;  /* 0x000000287d287207 */ /* 0x040fe40004800000 */
[C---:B------:R-:W-:Y:S02]  /*e260*/  SEL R88, R125.reuse, R88, !P1 ;  /* 0x000000587d587207 */ /* 0x040fe40004800000 */
[C---:B------:R-:W-:Y:S02]  /*e270*/  SEL R89, R125.reuse, R89, !P1 ;  /* 0x000000597d597207 */ /* 0x040fe40004800000 */
[----:B------:R-:W-:-:S02]  /*e280*/  SEL R90, R125, R90, !P1 ;  /* 0x0000005a7d5a7207 */ /* 0x000fc40004800000 */
[C---:B------:R-:W-:Y:S02]  /*e290*/  SEL R91, R125.reuse, R91, !P1 ;  /* 0x0000005b7d5b7207 */ /* 0x040fe40004800000 */
[C---:B------:R-:W-:Y:S02]  /*e2a0*/  SEL R92, R125.reuse, R92, !P1 ;  /* 0x0000005c7d5c7207 */ /* 0x040fe40004800000 */
        /* <DEDUP_REMOVED lines=56> */
[----:B------:R-:W-:Y:S01]  /*e630*/  SEL R150, R125, R150, !P1 ;  /* 0x000000967d967207 */ /* 0x000fe20004800000 */
[----:B---3--:R-:W-:Y:S02]  /*e640*/  IMAD R79, R48, UR5, RZ ;  /* 0x00000005304f7c24 */ /* 0x008fe4000f8e02ff */
[----:B------:R-:W3:Y:S01]  /*e650*/  LDL.LU R48, [R1+0x50] ;  /* 0x0000500001307983 */ /* 0x000ee20000300800 */
[----:B----4-:R-:W-:-:S03]  /*e660*/  IMAD R78, R47, UR5, RZ ;  /* 0x000000052f4e7c24 */ /* 0x010fc6000f8e02ff */
[----:B------:R-:W4:Y:S01]  /*e670*/  LDL.LU R47, [R1+0x4c] ;  /* 0x00004c00012f7983 */ /* 0x000f220000300800 */
[----:B------:R-:W-:Y:S01]  /*e680*/  SEL R151, R125, R151, !P1 ;  /* 0x000000977d977207 */ /* 0x000fe20004800000 */
[----:B------:R-:W-:Y:S02]  /*e690*/  IMAD R77, R46, UR5, RZ ;  /* 0x000000052e4d7c24 */ /* 0x000fe4000f8e02ff */
[----:B------:R-:W4:Y:S01]  /*e6a0*/  LDL.LU R46, [R1+0x48] ;  /* 0x00004800012e7983 */ /* 0x000f220000300800 */
[----:B------:R-:W-:-:S03]  /*e6b0*/  IMAD R76, R45, UR5, RZ ;  /* 0x000000052d4c7c24 */ /* 0x000fc6000f8e02ff */
[----:B------:R-:W4:Y:S01]  /*e6c0*/  LDL.LU R45, [R1+0x44] ;  /* 0x00004400012d7983 */ /* 0x000f220000300800 */
[----:B------:R-:W-:-:S03]  /*e6d0*/  IMAD R75, R44, UR5, RZ ;  /* 0x000000052c4b7c24 */ /* 0x000fc6000f8e02ff */
[----:B------:R-:W4:Y:S01]  /*e6e0*/  LDL.LU R44, [R1+0x40] ;  /* 0x00004000012c7983 */ /* 0x000f220000300800 */
[----:B------:R-:W-:Y:S01]  /*e6f0*/  IMAD R74, R43, UR5, RZ ;  /* 0x000000052b4a7c24 */ /* 0x000fe2000f8e02ff */
[C---:B------:R-:W-:Y:S02]  /*e700*/  SEL R152, R125.reuse, R152, !P1 ;  /* 0x000000987d987207 */ /* 0x040fe40004800000 */
[----:B------:R-:W4:Y:S01]  /*e710*/  LDL.LU R43, [R1+0x3c] ;  /* 0x00003c00012b7983 */ /* 0x000f220000300800 */
[C---:B------:R-:W-:Y:S01]  /*e720*/  SEL R153, R125.reuse, R153, !P1 ;  /* 0x000000997d997207 */ /* 0x040fe20004800000 */
[----:B------:R-:W-:Y:S01]  /*e730*/  IMAD R73, R42, UR5, RZ ;  /* 0x000000052a497c24 */ /* 0x000fe2000f8e02ff */
[C---:B------:R-:W-:Y:S01]  /*e740*/  SEL R154, R125.reuse, R154, !P1 ;  /* 0x0000009a7d9a7207 */ /* 0x040fe20004800000 */
[----:B------:R-:W4:Y:S01]  /*e750*/  LDL.LU R42, [R1+0x38] ;  /* 0x00003800012a7983 */ /* 0x000f220000300800 */
[----:B------:R-:W-:Y:S01]  /*e760*/  SEL R155, R125, R155, !P1 ;  /* 0x0000009b7d9b7207 */ /* 0x000fe20004800000 */
[----:B------:R-:W-:Y:S01]  /*e770*/  IMAD R72, R41, UR5, RZ ;  /* 0x0000000529487c24 */ /* 0x000fe2000f8e02ff */
[C---:B------:R-:W-:Y:S01]  /*e780*/  SEL R156, R125.reuse, R156, !P1 ;  /* 0x0000009c7d9c7207 */ /* 0x040fe20004800000 */
[----:B------:R-:W4:Y:S01]  /*e790*/  LDL.LU R41, [R1+0x34] ;  /* 0x0000340001297983 */ /* 0x000f220000300800 */
        /* <DEDUP_REMOVED lines=99> */
[----:B------:R-:W-:Y:S02]  /*edd0*/  SEL R125, R125, R8, !P1 ;  /* 0x000000087d7d7207 */ /* 0x000fe40004800000 */
[----:B------:R-:W4:Y:S04]  /*ede0*/  LDL.LU R8, [R1+0x30] ;  /* 0x0000300001087983 */ /* 0x000f280000300800 */
[----:B------:R-:W4:Y:S04]  /*edf0*/  LDL.LU R7, [R1+0x2c] ;  /* 0x00002c0001077983 */ /* 0x000f280000300800 */
[----:B------:R-:W4:Y:S04]  /*ee00*/  LDL.LU R6, [R1+0x28] ;  /* 0x0000280001067983 */ /* 0x000f280000300800 */
[----:B------:R-:W4:Y:S04]  /*ee10*/  LDL.LU R5, [R1+0x24] ;  /* 0x0000240001057983 */ /* 0x000f280000300800 */
[----:B------:R-:W4:Y:S04]  /*ee20*/  LDL.LU R4, [R1+0x20] ;  /* 0x0000200001047983 */ /* 0x000f280000300800 */
[----:B------:R-:W4:Y:S04]  /*ee30*/  LDL.LU R84, [R1+0x1c] ;  /* 0x00001c0001547983 */ /* 0x000f280000300800 */
[----:B0-----:R-:W2:Y:S04]  /*ee40*/  LDL.LU R87, [R1+0x8] ;  /* 0x0000080001577983 */ /* 0x001ea80000300800 */
[----:B------:R-:W3:Y:S04]  /*ee50*/  LDL.LU R86, [R1+0x14] ;  /* 0x0000140001567983 */ /* 0x000ee80000300800 */
[----:B------:R-:W4:Y:S04]  /*ee60*/  LDL.LU R85, [R1+0x18] ;  /* 0x0000180001557983 */ /* 0x000f280000300800 */
[----:B------:R-:W4:Y:S04]  /*ee70*/  LDL.LU R3, [R1+0x10] ;  /* 0x0000100001037983 */ /* 0x000f280000300800 */
[----:B-1----:R-:W4:Y:S04]  /*ee80*/  LDL.LU R0, [R1+0xc] ;  /* 0x00000c0001007983 */ /* 0x002f280000300800 */
[----:B------:R-:W4:Y:S01]  /*ee90*/  LDL.LU R2, [R1+0x4] ;  /* 0x0000040001027983 */ /* 0x000f220000300800 */
[----:B--2---:R-:W-:-:S02]  /*eea0*/  IMAD R87, R87, UR5, RZ ;  /* 0x0000000557577c24 */ /* 0x004fc4000f8e02ff */
[----:B---3--:R-:W-:-:S03]  /*eeb0*/  IMAD R86, R86, UR5, RZ ;  /* 0x0000000556567c24 */ /* 0x008fc6000f8e02ff */
[----:B------:R0:W-:Y:S01]  /*eec0*/  STL [R1+0x8], R87 ;  /* 0x0000085701007387 */ /* 0x0001e20000100800 */
[----:B----4-:R-:W-:Y:S02]  /*eed0*/  IMAD R85, R85, UR5, RZ ;  /* 0x0000000555557c24 */ /* 0x010fe4000f8e02ff */
[----:B------:R-:W-:Y:S01]  /*eee0*/  IMAD R3, R3, UR5, RZ ;  /* 0x0000000503037c24 */ /* 0x000fe2000f8e02ff */
[----:B0-----:R-:W2:Y:S04]  /*eef0*/  LDL.LU R87, [R1+0xe48] ;  /* 0x000e480001577983 */ /* 0x001ea80000300800 */
[----:B------:R0:W-:Y:S04]  /*ef00*/  STL [R1+0x14], R86 ;  /* 0x0000145601007387 */ /* 0x0001e80000100800 */
[----:B0-----:R-:W3:Y:S04]  /*ef10*/  LDL.LU R86, [R1+0xe44] ;  /* 0x000e440001567983 */ /* 0x001ee80000300800 */
[----:B------:R0:W-:Y:S04]  /*ef20*/  STL [R1+0x18], R85 ;  /* 0x0000185501007387 */ /* 0x0001e80000100800 */
[----:B0-----:R-:W4:Y:S04]  /*ef30*/  LDL.LU R85, [R1+0xe40] ;  /* 0x000e400001557983 */ /* 0x001f280000300800 */
[----:B------:R0:W-:Y:S04]  /*ef40*/  STL [R1+0x10], R3 ;  /* 0x0000100301007387 */ /* 0x0001e80000100800 */
[----:B0-----:R-:W2:Y:S01]  /*ef50*/  LDL.LU R3, [R1+0xe3c] ;  /* 0x000e3c0001037983 */ /* 0x001ea20000300800 */
[----:B------:R-:W-:-:S05]  /*ef60*/  IMAD R0, R0, UR5, RZ ;  /* 0x0000000500007c24 */ /* 0x000fca000f8e02ff */
[----:B------:R2:W-:Y:S02]  /*ef70*/  STL [R1+0xc], R0 ;  /* 0x00000c0001007387 */ /* 0x0005e40000100800 */
[----:B--2---:R-:W-:Y:S02]  /*ef80*/  IMAD R0, R3, UR5, RZ ;  /* 0x0000000503007c24 */ /* 0x004fe4000f8e02ff */
[----:B------:R-:W2:Y:S01]  /*ef90*/  LDL.LU R3, [R1+0xe38] ;  /* 0x000e380001037983 */ /* 0x000ea20000300800 */
[----:B------:R-:W-:-:S05]  /*efa0*/  IMAD R2, R2, UR5, RZ ;  /* 0x0000000502027c24 */ /* 0x000fca000f8e02ff */
[----:B------:R2:W-:Y:S02]  /*efb0*/  STL [R1+0x4], R2 ;  /* 0x0000040201007387 */ /* 0x0005e40000100800 */
[----:B--2---:R-:W-:-:S05]  /*efc0*/  IADD3 R2, P5, R79, R3, RZ ;  /* 0x000000034f027210 */ /* 0x004fca0007fbe0ff */
[----:B------:R0:W-:Y:S02]  /*efd0*/  STL [R1+0x208], R2 ;  /* 0x0002080201007387 */ /* 0x0001e40000100800 */
[----:B0-----:R-:W-:-:S05]  /*efe0*/  IADD3 R2, P3, R78, R3, RZ ;  /* 0x000000034e027210 */ /* 0x001fca0007f7e0ff */
        /* <DEDUP_REMOVED lines=10> */
[----:B------:R0:W-:Y:S04]  /*f090*/  STL [R1+0x238], R2 ;  /* 0x0002380201007387 */ /* 0x0001e80000100800 */
[----:B0-----:R-:W2:Y:S01]  /*f0a0*/  LDL.LU R2, [R1+0xe34] ;  /* 0x000e340001027983 */ /* 0x001ea20000300800 */
[----:B------:R-:W-:Y:S02]  /*f0b0*/  IMAD R71, R71, UR5, RZ ;  /* 0x0000000547477c24 */ /* 0x000fe4000f8e02ff */
[----:B------:R-:W-:Y:S02]  /*f0c0*/  IMAD R70, R70, UR5, RZ ;  /* 0x0000000546467c24 */ /* 0x000fe4000f8e02ff */
[----:B------:R-:W-:Y:S02]  /*f0d0*/  IMAD R69, R69, UR5, RZ ;  /* 0x0000000545457c24 */ /* 0x000fe4000f8e02ff */
[----:B------:R-:W-:-:S02]  /*f0e0*/  IMAD R68, R68, UR5, RZ ;  /* 0x0000000544447c24 */ /* 0x000fc4000f8e02ff */
[----:B------:R-:W-:Y:S02]  /*f0f0*/  IMAD R67, R67, UR5, RZ ;  /* 0x0000000543437c24 */ /* 0x000fe4000f8e02ff */
[----:B------:R-:W-:Y:S02]  /*f100*/  IMAD R66, R66, UR5, RZ ;  /* 0x0000000542427c24 */ /* 0x000fe4000f8e02ff */
        /* <DEDUP_REMOVED lines=50> */
[----:B------:R-:W-:Y:S01]  /*f430*/  IMAD R15, R15, UR5, RZ ;  /* 0x000000050f0f7c24 */ /* 0x000fe2000f8e02ff */
[----:B--2---:R-:W-:-:S05]  /*f440*/  LEA.HI.X.SX32 R79, R79, R2, 0x1, P5 ;  /* 0x000000024f4f7211 */ /* 0x004fca00028f0eff */
[----:B------:R0:W-:Y:S02]  /*f450*/  STL [R1+0x204], R79 ;  /* 0x0002044f01007387 */ /* 0x0001e40000100800 */
[----:B0-----:R-:W-:-:S05]  /*f460*/  IADD3 R79, P5, R72, R3, RZ ;  /* 0x00000003484f7210 */ /* 0x001fca0007fbe0ff */
[----:B------:R0:W-:Y:S02]  /*f470*/  STL [R1+0x240], R79 ;  /* 0x0002404f01007387 */ /* 0x0001e40000100800 */
[----:B0-----:R-:W-:Y:S02]  /*f480*/  LEA.HI.X.SX32 R79, R78, R2, 0x1, P3 ;  /* 0x000000024e4f7211 */ /* 0x001fe400018f0eff */
[----:B------:R-:W-:-:S03]  /*f490*/  IADD3 R78, P3, R71, R3, RZ ;  /* 0x00000003474e7210 */ /* 0x000fc60007f7e0ff */
[----:B------:R0:W-:Y:S04]  /*f4a0*/  STL [R1+0x20c], R79 ;  /* 0x00020c4f01007387 */ /* 0x0001e80000100800 */
[----:B------:R1:W-:Y:S01]  /*f4b0*/  STL [R1+0x248], R78 ;  /* 0x0002484e01007387 */ /* 0x0003e20000100800 */
[-C--:B------:R-:W-:Y:S02]  /*f4c0*/  LEA.HI.X.SX32 R75, R75, R2.reuse, 0x1, P0 ;  /* 0x000000024b4b7211 */ /* 0x080fe400000f0eff */
[-C--:B0-----:R-:W-:Y:S02]  /*f4d0*/  LEA.HI.X.SX32 R79, R77, R2.reuse, 0x1, P2 ;  /* 0x000000024d4f7211 */ /* 0x081fe400010f0eff */
[----:B------:R-:W-:Y:S02]  /*f4e0*/  LEA.HI.X.SX32 R77, R76, R2, 0x1, P1 ;  /* 0x000000024c4d7211 */ /* 0x000fe400008f0eff */
[----:B-1----:R-:W-:-:S02]  /*f4f0*/  IADD3 R78, P2, R70, R3, RZ ;  /* 0x00000003464e7210 */ /* 0x002fc40007f5e0ff */
[-C--:B------:R-:W-:Y:S01]  /*f500*/  IADD3 R76, P1, R69, R3.reuse, RZ ;  /* 0x00000003454c7210 */ /* 0x080fe20007f3e0ff */
[----:B------:R-:W-:Y:S04]  /*f510*/  STL [R1+0x214], R79 ;  /* 0x0002144f01007387 */ /* 0x000fe80000100800 */
[----:B------:R-:W-:Y:S04]  /*f520*/  STL [R1+0x250], R78 ;  /* 0x0002504e01007387 */ /* 0x000fe80000100800 */
[----:B------:R0:W-:Y:S04]  /*f530*/  STL [R1+0x21c], R77 ;  /* 0x00021c4d01007387 */ /* 0x0001e80000100800 */
[----:B------:R1:W-:Y:S04]  /*f540*/  STL [R1+0x258], R76 ;  /* 0x0002584c01007387 */ /* 0x0003e80000100800 */
[----:B------:R2:W-:Y:S01]  /*f550*/  STL [R1+0x224], R75 ;  /* 0x0002244b01007387 */ /* 0x0005e20000100800 */
[----:B0-----:R-:W-:-:S02]  /*f560*/  IADD3 R77, P0, R68, R3, RZ ;  /* 0x00000003444d7210 */ /* 0x001fc40007f1e0ff */
[-C--:B-1----:R-:W-:Y:S02]  /*f570*/  LEA.HI.X.SX32 R76, R74, R2.reuse, 0x1, P4 ;  /* 0x000000024a4c7211 */ /* 0x082fe400020f0eff */
[-C--:B------:R-:W-:Y:S02]  /*f580*/  LEA.HI.X.SX32 R74, R73, R2.reuse, 0x1, P6 ;  /* 0x00000002494a7211 */ /* 0x080fe400030f0eff */
[-C--:B--2---:R-:W-:Y:S01]  /*f590*/  IADD3 R75, P4, R67, R3.reuse, RZ ;  /* 0x00000003434b7210 */ /* 0x084fe20007f9e0ff */
[----:B------:R-:W-:Y:S01]  /*f5a0*/  STL [R1+0x260], R77 ;  /* 0x0002604d01007387 */ /* 0x000fe20000100800 */
[-C--:B------:R-:W-:Y:S02]  /*f5b0*/  IADD3 R73, P6, R66, R3.reuse, RZ ;  /* 0x0000000342497210 */ /* 0x080fe40007fde0ff */
[----:B------:R-:W-:Y:S01]  /*f5c0*/  LEA.HI.X.SX32 R72, R72, R2, 0x1, P5 ;  /* 0x0000000248487211 */ /* 0x000fe200028f0eff */
        /* <DEDUP_REMOVED lines=198> */
[----:B-1----:R-:W-:-:S03]  /*10230*/  LEA.HI.X.SX32 R25, R23, R2, 0x1, P5 ;  /* 0x0000000217197211 */ /* 0x002fc600028f0eff */
[----:B------:R-:W-:Y:S01]  /*10240*/  STL [R1+0x3f8], R26 ;  /* 0x0003f81a01007387 */ /* 0x000fe20000100800 */
[----:B--2---:R-:W-:-:S03]  /*10250*/  IADD3 R24, P5, R16, R3, RZ ;  /* 0x0000000310187210 */ /* 0x004fc60007fbe0ff */
[----:B------:R-:W-:Y:S01]  /*10260*/  STL [R1+0x3c4], R25 ;  /* 0x0003c41901007387 */ /* 0x000fe20000100800 */
[-C--:B------:R-:W-:Y:S02]  /*10270*/  LEA.HI.X.SX32 R23, R22, R2.reuse, 0x1, P3 ;  /* 0x0000000216177211 */ /* 0x080fe400018f0eff */
[----:B------:R-:W-:Y:S01]  /*10280*/  IADD3 R22, P3, R15, R3, RZ ;  /* 0x000000030f167210 */ /* 0x000fe20007f7e0ff */
[----:B------:R-:W-:Y:S01]  /*10290*/  STL [R1+0x400], R24 ;  /* 0x0004001801007387 */ /* 0x000fe20000100800 */
[----:B------:R-:W-:Y:S01]  /*102a0*/  IMAD R14, R14, UR5, RZ ;  /* 0x000000050e0e7c24 */ /* 0x000fe2000f8e02ff */
[----:B------:R-:W-:Y:S02]  /*102b0*/  LEA.HI.X.SX32 R21, R21, R2, 0x1, P2 ;  /* 0x0000000215157211 */ /* 0x000fe400010f0eff */
[----:B------:R-:W2:Y:S04]  /*102c0*/  LDL.LU R74, [R1+0x8] ;  /* 0x00000800014a7983 */ /* 0x000ea80000300800 */
[----:B------:R-:W-:Y:S04]  /*102d0*/  STL [R1+0x3cc], R23 ;  /* 0x0003cc1701007387 */ /* 0x000fe80000100800 */
[----:B------:R0:W-:Y:S01]  /*102e0*/  STL [R1+0x408], R22 ;  /* 0x0004081601007387 */ /* 0x0001e20000100800 */
[----:B------:R-:W-:-:S03]  /*102f0*/  IMAD R13, R13, UR5, RZ ;  /* 0x000000050d0d7c24 */ /* 0x000fc6000f8e02ff */
[----:B------:R-:W2:Y:S04]  /*10300*/  LDL.LU R75, [R1+0x14] ;  /* 0x00001400014b7983 */ /* 0x000ea80000300800 */
[----:B------:R1:W-:Y:S01]  /*10310*/  STL [R1+0x3d4], R21 ;  /* 0x0003d41501007387 */ /* 0x0003e20000100800 */
[----:B0-----:R-:W-:-:S03]  /*10320*/  IADD3 R22, P2, R14, R3, RZ ;  /* 0x000000030e167210 */ /* 0x001fc60007f5e0ff */
[----:B------:R-:W2:Y:S01]  /*10330*/  LDL.LU R76, [R1+0x18] ;  /* 0x00001800014c7983 */ /* 0x000ea20000300800 */
[----:B-1----:R-:W-:-:S03]  /*10340*/  LEA.HI.X.SX32 R21, R20, R2, 0x1, P1 ;  /* 0x0000000214157211 */ /* 0x002fc600008f0eff */
[----:B------:R-:W-:Y:S01]  /*10350*/  STL [R1+0x410], R22 ;  /* 0x0004101601007387 */ /* 0x000fe20000100800 */
[----:B------:R-:W-:-:S03]  /*10360*/  IADD3 R20, P1, R13, R3, RZ ;  /* 0x000000030d147210 */ /* 0x000fc60007f3e0ff */
[----:B------:R-:W2:Y:S04]  /*10370*/  LDL.LU R77, [R1+0x10] ;  /* 0x00001000014d7983 */ /* 0x000ea80000300800 */
[----:B------:R-:W-:Y:S04]  /*10380*/  STL [R1+0x3dc], R21 ;  /* 0x0003dc1501007387 */ /* 0x000fe80000100800 */
[----:B------:R-:W2:Y:S04]  /*10390*/  LDL.LU R78, [R1+0xc] ;  /* 0x00000c00014e7983 */ /* 0x000ea80000300800 */
[----:B------:R0:W-:Y:S04]  /*103a0*/  STL [R1+0x418], R20 ;  /* 0x0004181401007387 */ /* 0x0001e80000100800 */
[----:B------:R-:W2:Y:S01]  /*103b0*/  LDL.LU R79, [R1+0x4] ;  /* 0x00000400014f7983 */ /* 0x000ea20000300800 */
[----:B------:R-:W-:Y:S01]  /*103c0*/  IMAD R12, R12, UR5, RZ ;  /* 0x000000050c0c7c24 */ /* 0x000fe2000f8e02ff */
[-C--:B------:R-:W-:Y:S01]  /*103d0*/  LEA.HI.X.SX32 R19, R19, R2.reuse, 0x1, P0 ;  /* 0x0000000213137211 */ /* 0x080fe200000f0eff */
[----:B------:R-:W-:Y:S01]  /*103e0*/  IMAD R11, R11, UR5, RZ ;  /* 0x000000050b0b7c24 */ /* 0x000fe2000f8e02ff */
[----:B------:R-:W-:-:S02]  /*103f0*/  LEA.HI.X.SX32 R18, R18, R2, 0x1, P4 ;  /* 0x0000000212127211 */ /* 0x000fc400020f0eff */
[----:B0-----:R-:W-:Y:S01]  /*10400*/  IADD3 R20, P0, R12, R3, RZ ;  /* 0x000000030c147210 */ /* 0x001fe20007f1e0ff */
[----:B------:R-:W-:Y:S01]  /*10410*/  IMAD R10, R10, UR5, RZ ;  /* 0x000000050a0a7c24 */ /* 0x000fe2000f8e02ff */
[----:B------:R0:W-:Y:S01]  /*10420*/  STL [R1+0x3e4], R19 ;  /* 0x0003e41301007387 */ /* 0x0001e20000100800 */
[-C--:B------:R-:W-:Y:S01]  /*10430*/  LEA.HI.X.SX32 R17, R17, R2.reuse, 0x1, P6 ;  /* 0x0000000211117211 */ /* 0x080fe200030f0eff */
[----:B------:R-:W-:Y:S02]  /*10440*/  IMAD R9, R9, UR5, RZ ;  /* 0x0000000509097c24 */ /* 0x000fe4000f8e02ff */
[----:B------:R-:W-:Y:S01]  /*10450*/  STL [R1+0x420], R20 ;  /* 0x0004201401007387 */ /* 0x000fe20000100800 */
[----:B------:R-:W-:-:S03]  /*10460*/  LEA.HI.X.SX32 R16, R16, R2, 0x1, P5 ;  /* 0x0000000210107211 */ /* 0x000fc600028f0eff */
[----:B------:R1:W-:Y:S01]  /*10470*/  STL [R1+0x3ec], R18 ;  /* 0x0003ec1201007387 */ /* 0x0003e20000100800 */
[----:B0-----:R-:W-:Y:S01]  /*10480*/  IADD3 R19, P4, R11, R3, RZ ;  /* 0x000000030b137210 */ /* 0x001fe20007f9e0ff */
[----:B------:R-:W-:Y:S01]  /*10490*/  IMAD R8, R8, UR5, RZ ;  /* 0x0000000508087c24 */ /* 0x000fe2000f8e02ff */
[----:B------:R-:W-:-:S03]  /*104a0*/  LEA.HI.X.SX32 R15, R15, R2, 0x1, P3 ;  /* 0x000000020f0f7211 */ /* 0x000fc600018f0eff */
[----:B------:R-:W-:Y:S01]  /*104b0*/  STL [R1+0x428], R19 ;  /* 0x0004281301007387 */ /* 0x000fe20000100800 */
[----:B-1----:R-:W-:-:S03]  /*104c0*/  IADD3 R18, P6, R10, R3, RZ ;  /* 0x000000030a127210 */ /* 0x002fc60007fde0ff */
[----:B------:R0:W-:Y:S01]  /*104d0*/  STL [R1+0x3f4], R17 ;  /* 0x0003f41101007387 */ /* 0x0001e20000100800 */
[----:B------:R-:W-:-:S03]  /*104e0*/  IMAD R7, R7, UR5, RZ ;  /* 0x0000000507077c24 */ /* 0x000fc6000f8e02ff */
        /* <DEDUP_REMOVED lines=23> */
[----:B0-----:R-:W-:Y:S02]  /*10660*/  IADD3 R13, P0, R5, R3, RZ ;  /* 0x00000003050d7210 */ /* 0x001fe40007f1e0ff */
[----:B------:R-:W-:-:S03]  /*10670*/  LEA.HI.X.SX32 R9, R9, R2, 0x1, P5 ;  /* 0x0000000209097211 */ /* 0x000fc600028f0eff */
[----:B------:R-:W-:Y:S01]  /*10680*/  STL [R1+0x458], R13 ;  /* 0x0004580d01007387 */ /* 0x000fe20000100800 */
[----:B-1----:R-:W-:-:S03]  /*10690*/  IADD3 R12, P4, R4, R3, RZ ;  /* 0x00000003040c7210 */ /* 0x002fc60007f9e0ff */
[----:B------:R0:W-:Y:S01]  /*106a0*/  STL [R1+0x424], R11 ;  /* 0x0004240b01007387 */ /* 0x0001e20000100800 */
[----:B------:R-:W-:-:S03]  /*106b0*/  LEA.HI.X.SX32 R8, R8, R2, 0x1, P3 ;  /* 0x0000000208087211 */ /* 0x000fc600018f0eff */
[----:B------:R-:W-:Y:S04]  /*106c0*/  STL [R1+0x460], R12 ;  /* 0x0004600c01007387 */ /* 0x000fe80000100800 */
[----:B------:R2:W-:Y:S01]  /*106d0*/  STL [R1+0x42c], R10 ;  /* 0x00042c0a01007387 */ /* 0x0005e20000100800 */
[----:B0-----:R-:W-:Y:S02]  /*106e0*/  IADD3 R11, P6, R84, R3, RZ ;  /* 0x00000003540b7210 */ /* 0x001fe40007fde0ff */
[----:B------:R-:W-:-:S03]  /*106f0*/  LEA.HI.X.SX32 R7, R7, R2, 0x1, P2 ;  /* 0x0000000207077211 */ /* 0x000fc600010f0eff */
[----:B------:R-:W-:Y:S04]  /*10700*/  STL [R1+0x468], R11 ;  /* 0x0004680b01007387 */ /* 0x000fe80000100800 */
[----:B------:R0:W-:Y:S01]  /*10710*/  STL [R1+0x434], R9 ;  /* 0x0004340901007387 */ /* 0x0001e20000100800 */
[-C--:B------:R-:W-:Y:S02]  /*10720*/  LEA.HI.X.SX32 R6, R6, R2.reuse, 0x1, P1 ;  /* 0x0000000206067211 */ /* 0x080fe400008f0eff */
[-C--:B------:R-:W-:Y:S02]  /*10730*/  LEA.HI.X.SX32 R5, R5, R2.reuse, 0x1, P0 ;  /* 0x0000000205057211 */ /* 0x080fe400000f0eff */
[----:B------:R-:W-:Y:S01]  /*10740*/  LEA.HI.X.SX32 R4, R4, R2, 0x1, P4 ;  /* 0x0000000204047211 */ /* 0x000fe200020f0eff */
[----:B----4-:R-:W-:-:S02]  /*10750*/  IMAD R85, R85, UR5, RZ ;  /* 0x0000000555557c24 */ /* 0x010fc4000f8e02ff */
[----:B---3--:R-:W-:Y:S02]  /*10760*/  IMAD R86, R86, UR5, RZ ;  /* 0x0000000556567c24 */ /* 0x008fe4000f8e02ff */
        /* <DEDUP_REMOVED lines=17> */
[----:B------:R-:W-:Y:S01]  /*10880*/  IMAD R104, R104, UR5, RZ ;  /* 0x0000000568687c24 */ /* 0x000fe2000f8e02ff */
[----:B--2---:R-:W-:-:S05]  /*10890*/  IADD3 R10, P5, R74, R3, RZ ;  /* 0x000000034a0a7210 */ /* 0x004fca0007fbe0ff */
[----:B------:R-:W-:Y:S04]  /*108a0*/  STL [R1+0x470], R10 ;  /* 0x0004700a01007387 */ /* 0x000fe80000100800 */
[----:B------:R1:W-:Y:S01]  /*108b0*/  STL [R1+0x43c], R8 ;  /* 0x00043c0801007387 */ /* 0x0003e20000100800 */
[----:B0-----:R-:W-:-:S05]  /*108c0*/  IADD3 R9, P3, R75, R3, RZ ;  /* 0x000000034b097210 */ /* 0x001fca0007f7e0ff */
[----:B------:R-:W-:Y:S01]  /*108d0*/  STL [R1+0x478], R9 ;  /* 0x0004780901007387 */ /* 0x000fe20000100800 */
[----:B-1----:R-:W-:-:S03]  /*108e0*/  IADD3 R8, P2, R76, R3, RZ ;  /* 0x000000034c087210 */ /* 0x002fc60007f5e0ff */
[----:B------:R0:W-:Y:S04]  /*108f0*/  STL [R1+0x444], R7 ;  /* 0x0004440701007387 */ /* 0x0001e80000100800 */
[----:B------:R-:W-:Y:S04]  /*10900*/  STL [R1+0x480], R8 ;  /* 0x0004800801007387 */ /* 0x000fe80000100800 */
[----:B------:R1:W-:Y:S01]  /*10910*/  STL [R1+0x44c], R6 ;  /* 0x00044c0601007387 */ /* 0x0003e20000100800 */
[----:B0-----:R-:W-:-:S05]  /*10920*/  IADD3 R7, P1, R77, R3, RZ ;  /* 0x000000034d077210 */ /* 0x001fca0007f3e0ff */
[----:B------:R-:W-:Y:S01]  /*10930*/  STL [R1+0x488], R7 ;  /* 0x0004880701007387 */ /* 0x000fe20000100800 */
[----:B-1----:R-:W-:-:S03]  /*10940*/  IADD3 R6, P0, R78, R3, RZ ;  /* 0x000000034e067210 */ /* 0x002fc60007f1e0ff */
[----:B------:R0:W-:Y:S04]  /*10950*/  STL [R1+0x454], R5 ;  /* 0x0004540501007387 */ /* 0x0001e80000100800 */
[----:B------:R1:W-:Y:S04]  /*10960*/  STL [R1+0x490], R6 ;  /* 0x0004900601007387 */ /* 0x0003e80000100800 */
[----:B------:R2:W-:Y:S01]  /*10970*/  STL [R1+0x45c], R4 ;  /* 0x00045c0401007387 */ /* 0x0005e20000100800 */
[----:B0-----:R-:W-:Y:S02]  /*10980*/  IADD3 R5, P4, R79, R3, RZ ;  /* 0x000000034f057210 */ /* 0x001fe40007f9e0ff */
[----:B-1----:R-:W-:-:S03]  /*10990*/  LEA.HI.X.SX32 R6, R84, R2, 0x1, P6 ;  /* 0x0000000254067211 */ /* 0x002fc600030f0eff */
[----:B------:R0:W-:Y:S01]  /*109a0*/  STL [R1+0x498], R5 ;  /* 0x0004980501007387 */ /* 0x0001e20000100800 */
[----:B--2---:R-:W-:-:S03]  /*109b0*/  IADD3 R4, P6, R0, R3, RZ ;  /* 0x0000000300047210 */ /* 0x004fc60007fde0ff */
[----:B------:R1:W-:Y:S04]  /*109c0*/  STL [R1+0x464], R6 ;  /* 0x0004640601007387 */ /* 0x0003e80000100800 */
[----:B------:R2:W-:Y:S01]  /*109d0*/  STL [R1+0x4a0], R4 ;  /* 0x0004a00401007387 */ /* 0x0005e20000100800 */
[----:B0-----:R-:W-:Y:S02]  /*109e0*/  LEA.HI.X.SX32 R5, R74, R2, 0x1, P5 ;  /* 0x000000024a057211 */ /* 0x001fe400028f0eff */
[----:B-1----:R-:W-:-:S03]  /*109f0*/  IADD3 R6, P5, R85, R3, RZ ;  /* 0x0000000355067210 */ /* 0x002fc60007fbe0ff */
[----:B------:R0:W-:Y:S01]  /*10a00*/  STL [R1+0x46c], R5 ;  /* 0x00046c0501007387 */ /* 0x0001e20000100800 */
[----:B--2---:R-:W-:-:S03]  /*10a10*/  LEA.HI.X.SX32 R4, R75, R2, 0x1, P3 ;  /* 0x000000024b047211 */ /* 0x004fc600018f0eff */
        /* <DEDUP_REMOVED lines=18> */
[----:B------:R1:W-:Y:S01]  /*10b40*/  STL [R1+0x494], R6 ;  /* 0x0004940601007387 */ /* 0x0003e20000100800 */
[----:B0-----:R-:W-:-:S03]  /*10b50*/  LEA.HI.X.SX32 R5, R0, R2, 0x1, P6 ;  /* 0x0000000200057211 */ /* 0x001fc600030f0eff */
[----:B------:R-:W2:Y:S04]  /*10b60*/  LDL.LU R0, [R1+0xe30] ;  /* 0x000e300001007983 */ /* 0x000ea80000300800 */
[----:B------:R0:W-:Y:S01]  /*10b70*/  STL [R1+0x4d0], R4 ;  /* 0x0004d00401007387 */ /* 0x0001e20000100800 */
[----:B-1----:R-:W-:-:S03]  /*10b80*/  LEA.HI.X.SX32 R6, R85, R2, 0x1, P5 ;  /* 0x0000000255067211 */ /* 0x002fc600028f0eff */
[----:B------:R1:W-:Y:S01]  /*10b90*/  STL [R1+0x49c], R5 ;  /* 0x00049c0501007387 */ /* 0x0003e20000100800 */
[-C--:B0-----:R-:W-:Y:S02]  /*10ba0*/  IADD3 R4, P6, R91, R3.reuse, RZ ;  /* 0x000000035b047210 */ /* 0x081fe40007fde0ff */
[----:B-1----:R-:W-:-:S03]  /*10bb0*/  IADD3 R5, P5, R92, R3, RZ ;  /* 0x000000035c057210 */ /* 0x002fc60007fbe0ff */
[----:B------:R0:W-:Y:S04]  /*10bc0*/  STL [R1+0x4d8], R4 ;  /* 0x0004d80401007387 */ /* 0x0001e80000100800 */
[----:B------:R1:W-:Y:S01]  /*10bd0*/  STL [R1+0x4a4], R6 ;  /* 0x0004a40601007387 */ /* 0x0003e20000100800 */
[----:B0-----:R-:W-:-:S03]  /*10be0*/  LEA.HI.X.SX32 R4, R86, R2, 0x1, P3 ;  /* 0x0000000256047211 */ /* 0x001fc600018f0eff */
[----:B------:R0:W-:Y:S01]  /*10bf0*/  STL [R1+0x4e0], R5 ;  /* 0x0004e00501007387 */ /* 0x0001e20000100800 */
[----:B-1----:R-:W-:-:S03]  /*10c00*/  IADD3 R6, P3, R93, R3, RZ ;  /* 0x000000035d067210 */ /* 0x002fc60007f7e0ff */
[----:B------:R1:W-:Y:S01]  /*10c10*/  STL [R1+0x4ac], R4 ;  /* 0x0004ac0401007387 */ /* 0x0003e20000100800 */
[----:B0-----:R-:W-:-:S03]  /*10c20*/  LEA.HI.X.SX32 R5, R87, R2, 0x1, P2 ;  /* 0x0000000257057211 */ /* 0x001fc600010f0eff */
[----:B------:R0:W-:Y:S01]  /*10c30*/  STL [R1+0x4e8], R6 ;  /* 0x0004e80601007387 */ /* 0x0001e20000100800 */
[----:B-1----:R-:W-:-:S03]  /*10c40*/  IADD3 R4, P2, R94, R3, RZ ;  /* 0x000000035e047210 */ /* 0x002fc60007f5e0ff */
[----:B------:R1:W-:Y:S04]  /*10c50*/  STL [R1+0x4b4], R5 ;  /* 0x0004b40501007387 */ /* 0x0003e80000100800 */
[----:B------:R3:W-:Y:S01]  /*10c60*/  STL [R1+0x4f0], R4 ;  /* 0x0004f00401007387 */ /* 0x0007e20000100800 */
[----:B0-----:R-:W-:Y:S02]  /*10c70*/  LEA.HI.X.SX32 R6, R88, R2, 0x1, P1 ;  /* 0x0000000258067211 */ /* 0x001fe400008f0eff */
[----:B-1----:R-:W-:-:S03]  /*10c80*/  IADD3 R5, P1, R95, R3, RZ ;  /* 0x000000035f057210 */ /* 0x002fc60007f3e0ff */
[----:B------:R0:W-:Y:S01]  /*10c90*/  STL [R1+0x4bc], R6 ;  /* 0x0004bc0601007387 */ /* 0x0001e20000100800 */
[----:B---3--:R-:W-:-:S03]  /*10ca0*/  LEA.HI.X.SX32 R4, R89, R2, 0x1, P0 ;  /* 0x0000000259047211 */ /* 0x008fc600000f0eff */
[----:B------:R1:W-:Y:S04]  /*10cb0*/  STL [R1+0x4f8], R5 ;  /* 0x0004f80501007387 */ /* 0x0003e80000100800 */
[----:B------:R3:W-:Y:S01]  /*10cc0*/  STL [R1+0x4c4], R4 ;  /* 0x0004c40401007387 */ /* 0x0007e20000100800 */
[----:B0-----:R-:W-:Y:S02]  /*10cd0*/  IADD3 R6, P0, R96, R3, RZ ;  /* 0x0000000360067210 */ /* 0x001fe40007f1e0ff */
[----:B-1----:R-:W-:-:S03]  /*10ce0*/  LEA.HI.X.SX32 R5, R90, R2, 0x1, P4 ;  /* 0x000000025a057211 */ /* 0x002fc600020f0eff */
[----:B------:R0:W-:Y:S01]  /*10cf0*/  STL [R1+0x500], R6 ;  /* 0x0005000601007387 */ /* 0x0001e20000100800 */
[----:B---3--:R-:W-:-:S03]  /*10d00*/  IADD3 R4, P4, R97, R3, RZ ;  /* 0x0000000361047210 */ /* 0x008fc60007f9e0ff */
        /* <DEDUP_REMOVED lines=24> */
[----:B------:R1:W-:Y:S01]  /*10e90*/  STL [R1+0x4fc], R5 ;  /* 0x0004fc0501007387 */ /* 0x0003e20000100800 */
[----:B------:R-:W-:-:S03]  /*10ea0*/  IMAD R105, R105, UR5, RZ ;  /* 0x0000000569697c24 */ /* 0x000fc6000f8e02ff */
[----:B------:R3:W-:Y:S01]  /*10eb0*/  STL [R1+0x538], R4 ;  /* 0x0005380401007387 */ /* 0x0007e20000100800 */
[----:B0-----:R-:W-:Y:S01]  /*10ec0*/  LEA.HI.X.SX32 R6, R97, R2, 0x1, P4 ;  /* 0x0000000261067211 */ /* 0x001fe200020f0eff */
[----:B------:R-:W-:Y:S01]  /*10ed0*/  IMAD R106, R106, UR5, RZ ;  /* 0x000000056a6a7c24 */ /* 0x000fe2000f8e02ff */
[----:B-1----:R-:W-:-:S03]  /*10ee0*/  IADD3 R5, P4, R104, R3, RZ ;  /* 0x0000000368057210 */ /* 0x002fc60007f9e0ff */
[----:B------:R0:W-:Y:S01]  /*10ef0*/  STL [R1+0x504], R6 ;  /* 0x0005040601007387 */ /* 0x0001e20000100800 */
[----:B---3--:R-:W-:-:S03]  /*10f00*/  LEA.HI.X.SX32 R4, R98, R2, 0x1, P6 ;  /* 0x0000000262047211 */ /* 0x008fc600030f0eff */
[----:B------:R1:W-:Y:S01]  /*10f10*/  STL [R1+0x540], R5 ;  /* 0x0005400501007387 */ /* 0x0003e20000100800 */
[----:B------:R-:W-:-:S03]  /*10f20*/  IMAD R107, R107, UR5, RZ ;  /* 0x000000056b6b7c24 */ /* 0x000fc6000f8e02ff */
        /* <DEDUP_REMOVED lines=736> */
[-C--:B0-----:R-:W-:Y:S01]  /*13d30*/  IADD3 R6, P6, R80, R3.reuse, RZ ;  /* 0x0000000350067210 */ /* 0x081fe20007fde0ff */
[----:B------:R-:W0:Y:S01]  /*13d40*/  S2R R79, SR_TID.X ;  /* 0x00000000004f7919 */ /* 0x000e220000002100 */
[----:B-1----:R-:W-:Y:S02]  /*13d50*/  LEA.HI.X.SX32 R5, R247, R2, 0x1, P5 ;  /* 0x00000002f7057211 */ /* 0x002fe400028f0eff */
[----:B---3--:R-:W-:Y:S01]  /*13d60*/  IADD3 R4, P5, R82, R3, RZ ;  /* 0x0000000352047210 */ /* 0x008fe20007fbe0ff */
[----:B------:R1:W-:Y:S01]  /*13d70*/  STL [R1+0xdec], R6 ;  /* 0x000dec0601007387 */ /* 0x0003e20000100800 */
[----:B------:R-:W-:-:S03]  /*13d80*/  IMAD R83, R83, UR5, RZ ;  /* 0x0000000553537c24 */ /* 0x000fc6000f8e02ff */
[----:B------:R3:W-:Y:S01]  /*13d90*/  STL [R1+0xdc4], R5 ;  /* 0x000dc40501007387 */ /* 0x0007e20000100800 */
[----:B------:R-:W-:-:S03]  /*13da0*/  IMAD R125, R125, UR5, RZ ;  /* 0x000000057d7d7c24 */ /* 0x000fc6000f8e02ff */
[----:B------:R4:W-:Y:S01]  /*13db0*/  STL [R1+0xdf8], R4 ;  /* 0x000df80401007387 */ /* 0x0009e20000100800 */
[----:B-1----:R-:W-:Y:S02]  /*13dc0*/  LEA.HI.X.SX32 R6, R248, R2, 0x1, P3 ;  /* 0x00000002f8067211 */ /* 0x002fe400018f0eff */
[----:B---3--:R-:W-:-:S03]  /*13dd0*/  IADD3 R5, P3, R81, R3, RZ ;  /* 0x0000000351057210 */ /* 0x008fc60007f7e0ff */
[----:B------:R1:W-:Y:S01]  /*13de0*/  STL [R1+0xdcc], R6 ;  /* 0x000dcc0601007387 */ /* 0x0003e20000100800 */
[----:B----4-:R-:W-:-:S03]  /*13df0*/  LEA.HI.X.SX32 R4, R249, R2, 0x1, P2 ;  /* 0x00000002f9047211 */ /* 0x010fc600010f0eff */
[----:B------:R3:W-:Y:S04]  /*13e00*/  STL [R1+0xdf0], R5 ;  /* 0x000df00501007387 */ /* 0x0007e80000100800 */
[----:B------:R4:W-:Y:S01]  /*13e10*/  STL [R1+0xdd4], R4 ;  /* 0x000dd40401007387 */ /* 0x0009e20000100800 */
[----:B-1----:R-:W-:Y:S02]  /*13e20*/  IADD3 R6, P2, R83, R3, RZ ;  /* 0x0000000353067210 */ /* 0x002fe40007f5e0ff */
[----:B---3--:R-:W-:-:S03]  /*13e30*/  LEA.HI.X.SX32 R5, R250, R2, 0x1, P1 ;  /* 0x00000002fa057211 */ /* 0x008fc600008f0eff */
[----:B------:R-:W-:Y:S01]  /*13e40*/  STL [R1+0xdf4], R6 ;  /* 0x000df40601007387 */ /* 0x000fe20000100800 */
[----:B----4-:R-:W-:Y:S02]  /*13e50*/  IADD3 R4, P1, R125, R3, RZ ;  /* 0x000000037d047210 */ /* 0x010fe40007f3e0ff */
[-C--:B------:R-:W-:Y:S01]  /*13e60*/  LEA.HI.X.SX32 R3, R251, R2.reuse, 0x1, P0 ;  /* 0x00000002fb037211 */ /* 0x080fe200000f0eff */
[----:B------:R-:W-:Y:S04]  /*13e70*/  STL [R1+0xddc], R5 ;  /* 0x000ddc0501007387 */ /* 0x000fe80000100800 */
[----:B------:R1:W-:Y:S04]  /*13e80*/  STL [R1+0x9f8], R4 ;  /* 0x0009f80401007387 */ /* 0x0003e80000100800 */
[----:B------:R3:W-:Y:S01]  /*13e90*/  STL [R1+0x9e4], R3 ;  /* 0x0009e40301007387 */ /* 0x0007e20000100800 */
[----:B-1----:R-:W-:-:S02]  /*13ea0*/  LEA.HI.X.SX32 R4, R252, R2, 0x1, P4 ;  /* 0x00000002fc047211 */ /* 0x002fc400020f0eff */
[----:B---3--:R-:W-:-:S03]  /*13eb0*/  LEA.HI.X.SX32 R3, R80, R2, 0x1, P6 ;  /* 0x0000000250037211 */ /* 0x008fc600030f0eff */
[----:B------:R1:W-:Y:S01]  /*13ec0*/  STL [R1+0x9e8], R4 ;  /* 0x0009e80401007387 */ /* 0x0003e20000100800 */
[----:B------:R-:W-:-:S03]  /*13ed0*/  LEA.HI.X.SX32 R5, R82, R2, 0x1, P5 ;  /* 0x0000000252057211 */ /* 0x000fc600028f0eff */
[----:B------:R3:W-:Y:S01]  /*13ee0*/  STL [R1+0x9ec], R3 ;  /* 0x0009ec0301007387 */ /* 0x0007e20000100800 */
[----:B--2---:R-:W-:Y:S02]  /*13ef0*/  IADD3 R17, P0, R0, UR6, RZ ;  /* 0x0000000600117c10 */ /* 0x004fe4000ff1e0ff */
[-C--:B-1----:R-:W-:Y:S01]  /*13f00*/  LEA.HI.X.SX32 R4, R81, R2.reuse, 0x1, P3 ;  /* 0x0000000251047211 */ /* 0x082fe200018f0eff */
[----:B------:R-:W-:Y:S01]  /*13f10*/  STL [R1+0x9fc], R5 ;  /* 0x0009fc0501007387 */ /* 0x000fe20000100800 */
[----:B---3--:R-:W-:-:S03]  /*13f20*/  LEA.HI.X.SX32 R3, R83, R2, 0x1, P2 ;  /* 0x0000000253037211 */ /* 0x008fc600010f0eff */
[----:B------:R-:W-:Y:S01]  /*13f30*/  STL [R1+0x9f0], R4 ;  /* 0x0009f00401007387 */ /* 0x000fe20000100800 */
[----:B------:R-:W-:-:S03]  /*13f40*/  LEA.HI.X.SX32 R2, R125, R2, 0x1, P1 ;  /* 0x000000027d027211 */ /* 0x000fc600008f0eff */
[----:B------:R0:W-:Y:S01]  /*13f50*/  STL [R1+0x9f4], R3 ;  /* 0x0009f40301007387 */ /* 0x0001e20000100800 */
[----:B------:R-:W-:-:S03]  /*13f60*/  LEA.HI.X.SX32 R16, R0, UR7, 0x1, P0 ;  /* 0x0000000700107c11 */ /* 0x000fc600080f0eff */
[----:B------:R1:W5:Y:S01]  /*13f70*/  LDL.LU R0, [R1+0xe2c] ;  /* 0x000e2c0001007983 */ /* 0x0003620000300800 */
[----:B0-----:R-:W-:-:S03]  /*13f80*/  IMAD.SHL.U32 R3, R79, 0x10, RZ ;  /* 0x000000104f037824 */ /* 0x001fc600078e00ff */
[----:B------:R0:W-:Y:S04]  /*13f90*/  STL [R1+0x5e8], R2 ;  /* 0x0005e80201007387 */ /* 0x0001e80000100800 */
[----:B------:R2:W-:Y:S04]  /*13fa0*/  STL [R1+0xe24], R3 ;  /* 0x000e240301007387 */ /* 0x0005e80000100800 */
[----:B------:R-:W-:Y:S01]  /*13fb0*/  STL [R1+0x200], RZ ;  /* 0x000200ff01007387 */ /* 0x000fe20000100800 */
[----:B0-----:R-:W0:Y:S03]  /*13fc0*/  LDC R2, c[0x0][0x238] ;  /* 0x00008e00ff027b82 */ /* 0x001e260000000800 */
[----:B------:R-:W-:Y:S04]  /*13fd0*/  STL [R1], RZ ;  /* 0x000000ff01007387 */ /* 0x000fe80000100800 */
[----:B------:R-:W-:Y:S04]  /*13fe0*/  STL [R1+0x4], RZ ;  /* 0x000004ff01007387 */ /* 0x000fe80000100800 */
        /* <DEDUP_REMOVED lines=125> */
[----:B------:R-:W-:Y:S01]  /*147c0*/  STL [R1+0x1fc], RZ ;  /* 0x0001fcff01007387 */ /* 0x000fe20000100800 */
[----:B------:R-:W-:Y:S01]  /*147d0*/  UIADD3 UR6, UR8, 0x8000, URZ ;  /* 0x0000800008067890 */ /* 0x000fe2000fffe03f */
[----:B------:R-:W-:-:S02]  /*147e0*/  LOP3.LUT R209, R79, 0x7f, RZ, 0xc0, !PT ;  /* 0x0000007f4fd17812 */ /* 0x000fc400078ec0ff */
[----:B------:R-:W-:Y:S02]  /*147f0*/  CS2R R24, SRZ ;  /* 0x0000000000187805 */ /* 0x000fe4000001ff00 */
[----:B------:R-:W-:Y:S02]  /*14800*/  CS2R R26, SRZ ;  /* 0x00000000001a7805 */ /* 0x000fe4000001ff00 */
[----:B------:R-:W-:Y:S02]  /*14810*/  CS2R R28, SRZ ;  /* 0x00000000001c7805 */ /* 0x000fe4000001ff00 */
[----:B------:R-:W-:Y:S02]  /*14820*/  CS2R R30, SRZ ;  /* 0x00000000001e7805 */ /* 0x000fe4000001ff00 */
[----:B------:R-:W-:Y:S02]  /*14830*/  CS2R R32, SRZ ;  /* 0x0000000000207805 */ /* 0x000fe4000001ff00 */
[----:B------:R-:W-:-:S02]  /*14840*/  CS2R R34, SRZ ;  /* 0x0000000000227805 */ /* 0x000fc4000001ff00 */
        /* <DEDUP_REMOVED lines=31> */
[----:B------:R-:W-:Y:S01]  /*14a40*/  CS2R R98, SRZ ;  /* 0x0000000000627805 */ /* 0x000fe2000001ff00 */
[----:B------:R-:W-:Y:S01]  /*14a50*/  USHF.R.U32.HI UR14, URZ, 0x4, UR8 ;  /* 0x000000043f0e7899 */ /* 0x000fe20008011608 */
[----:B------:R-:W-:Y:S01]  /*14a60*/  UMOV UR4, URZ ;  /* 0x0000003f00047c82 */ /* 0x000fe20008000000 */
[----:B------:R-:W-:Y:S01]  /*14a70*/  UMOV UR5, URZ ;  /* 0x0000003f00057c82 */ /* 0x000fe20008000000 */
[----:B------:R-:W-:Y:S02]  /*14a80*/  USHF.L.U32 UR9, UR9, 0x7, URZ ;  /* 0x0000000709097899 */ /* 0x000fe4000800063f */
[----:B------:R-:W-:Y:S01]  /*14a90*/  USHF.R.U32.HI UR6, URZ, 0x4, UR6 ;  /* 0x000000043f067899 */ /* 0x000fe20008011606 */
[----:B------:R-:W3:Y:S01]  /*14aa0*/  LDC R210, c[0x0][0x230] ;  /* 0x00008c00ffd27b82 */ /* 0x000ee20000000800 */
[----:B--2---:R-:W-:Y:S01]  /*14ab0*/  LOP3.LUT R3, R3, 0x70, RZ, 0xc0, !PT ;  /* 0x0000007003037812 */ /* 0x004fe200078ec0ff */
[C---:B0-----:R-:W-:Y:S01]  /*14ac0*/  IMAD R4, R2.reuse, 0x7f, RZ ;  /* 0x0000007f02047824 */ /* 0x041fe200078e02ff */
[----:B------:R-:W-:Y:S01]  /*14ad0*/  USGXT.U32 UR14, UR14, 0xe ;  /* 0x0000000e0e0e789a */ /* 0x000fe20008000000 */
[C---:B------:R-:W-:Y:S01]  /*14ae0*/  IMAD R5, R2.reuse, 0x7e, RZ ;  /* 0x0000007e02057824 */ /* 0x040fe200078e02ff */
[----:B------:R-:W-:Y:S01]  /*14af0*/  USGXT.U32 UR12, UR6, 0xe ;  /* 0x0000000e060c789a */ /* 0x000fe20008000000 */
[----:B------:R-:W-:Y:S01]  /*14b00*/  IMAD R3, R209, 0x80, R3 ;  /* 0x00000080d1037824 */ /* 0x000fe200078e0203 */
[----:B------:R-:W-:Y:S01]  /*14b10*/  UIADD3 UR6, UP1, UR14, 0x2, URZ ;  /* 0x000000020e067890 */ /* 0x000fe2000ff3e03f */
[C---:B------:R-:W-:Y:S01]  /*14b20*/  IMAD R6, R2.reuse, 0x7d, RZ ;  /* 0x0000007d02067824 */ /* 0x040fe200078e02ff */
[-C--:B------:R-:W-:Y:S01]  /*14b30*/  IADD3 R209, P4, R5, R17.reuse, RZ ;  /* 0x0000001105d17210 */ /* 0x080fe20007f9e0ff */
[C---:B------:R-:W-:Y:S01]  /*14b40*/  IMAD R7, R2.reuse, 0x7c, RZ ;  /* 0x0000007c02077824 */ /* 0x040fe200078e02ff */
[----:B------:R-:W-:Y:S01]  /*14b50*/  STL [R1+0xe00], R3 ;  /* 0x000e000301007387 */ /* 0x000fe20000100800 */
[C---:B------:R-:W-:Y:S01]  /*14b60*/  IMAD R8, R2.reuse, 0x7b, RZ ;  /* 0x0000007b02087824 */ /* 0x040fe200078e02ff */
[----:B------:R-:W-:Y:S01]  /*14b70*/  UIADD3 UR10, UP0, UR12, 0x2, URZ ;  /* 0x000000020c0a7890 */ /* 0x000fe2000ff1e03f */
[C---:B------:R-:W-:Y:S01]  /*14b80*/  IMAD R9, R2.reuse, 0x7a, RZ ;  /* 0x0000007a02097824 */ /* 0x040fe200078e02ff */
[-C--:B------:R-:W-:Y:S01]  /*14b90*/  IADD3 R211, P6, R7, R17.reuse, RZ ;  /* 0x0000001107d37210 */ /* 0x080fe20007fde0ff */
[C---:B------:R-:W-:Y:S01]  /*14ba0*/  IMAD R10, R2.reuse, 0x79, RZ ;  /* 0x00000079020a7824 */ /* 0x040fe200078e02ff */
[----:B------:R-:W-:Y:S01]  /*14bb0*/  UIADD3.X UR7, UR5, 0x40000040, URZ, UP1, !UPT ;  /* 0x4000004005077890 */ /* 0x000fe20008ffe43f */
[C---:B------:R-:W-:Y:S01]  /*14bc0*/  IMAD R11, R2.reuse, 0x78, RZ ;  /* 0x00000078020b7824 */ /* 0x040fe200078e02ff */
[----:B------:R-:W-:Y:S01]  /*14bd0*/  UIADD3.X UR5, UR4, 0x40000040, URZ, UP0, !UPT ;  /* 0x4000004004057890 */ /* 0x000fe200087fe43f */
[C---:B------:R-:W-:Y:S01]  /*14be0*/  IMAD R12, R2.reuse, 0x77, RZ ;  /* 0x00000077020c7824 */ /* 0x040fe200078e02ff */
[----:B------:R-:W-:Y:S01]  /*14bf0*/  USHF.R.S32.HI UR11, URZ, 0x1f, UR9 ;  /* 0x0000001f3f0b7899 */ /* 0x000fe20008011409 */
[----:B------:R-:W-:Y:S01]  /*14c00*/  IMAD R13, R2, 0x76, RZ ;  /* 0x00000076020d7824 */ /* 0x000fe200078e02ff */
[----:B------:R-:W-:Y:S01]  /*14c10*/  UMOV UR4, UR10 ;  /* 0x0000000a00047c82 */ /* 0x000fe20008000000 */
[----:B---3--:R-:W-:Y:S01]  /*14c20*/  VIADD R210, R210, 0x7f ;  /* 0x0000007fd2d27836 */ /* 0x008fe20000000000 */
[----:B------:R-:W-:Y:S01]  /*14c30*/  UIADD3.64 UR26, UR6, 0x2, URZ ;  /* 0x00000002061a7897 */ /* 0x000fe2000fffe03f */
[C---:B------:R-:W-:Y:S01]  /*14c40*/  IMAD R14, R2.reuse, 0x75, RZ ;  /* 0x00000075020e7824 */ /* 0x040fe200078e02ff */
[----:B------:R-:W-:Y:S01]  /*14c50*/  UIADD3.64 UR22, UR6, 0x4, URZ ;  /* 0x0000000406167897 */ /* 0x000fe2000fffe03f */
[C---:B------:R-:W-:Y:S01]  /*14c60*/  IMAD R15, R2.reuse, 0x74, RZ ;  /* 0x00000074020f7824 */ /* 0x040fe200078e02ff */
[----:B------:R-:W-:Y:S01]  /*14c70*/  SHF.R.S32.HI R202, RZ, 0x1f, R210 ;  /* 0x0000001fffca7819 */ /* 0x000fe200000114d2 */
[C---:B------:R-:W-:Y:S01]  /*14c80*/  IMAD R18, R2.reuse, 0x73, RZ ;  /* 0x0000007302127824 */ /* 0x040fe200078e02ff */
[----:B------:R-:W-:Y:S01]  /*14c90*/  UIADD3.64 UR24, UR4, 0x2, URZ ;  /* 0x0000000204187897 */ /* 0x000fe2000fffe03f */
[----:B------:R-:W-:Y:S01]  /*14ca0*/  IMAD R19, R2, 0x72, RZ ;  /* 0x0000007202137824 */ /* 0x000fe200078e02ff */
[----:B------:R-:W-:Y:S01]  /*14cb0*/  LEA.HI R210, R202, R210, RZ, 0x7 ;  /* 0x000000d2cad27211 */ /* 0x000fe200078f38ff */
[C---:B------:R-:W-:Y:S01]  /*14cc0*/  IMAD R20, R2.reuse, 0x71, RZ ;  /* 0x0000007102147824 */ /* 0x040fe200078e02ff */
[----:B------:R-:W-:Y:S01]  /*14cd0*/  UIADD3.64 UR20, UR4, 0x4, URZ ;  /* 0x0000000404147897 */ /* 0x000fe2000fffe03f */
[C---:B------:R-:W-:Y:S01]  /*14ce0*/  IMAD R21, R2.reuse, 0x70, RZ ;  /* 0x0000007002157824 */ /* 0x040fe200078e02ff */
[----:B------:R-:W-:Y:S01]  /*14cf0*/  SHF.R.S32.HI R210, RZ, 0x7, R210 ;  /* 0x00000007ffd27819 */ /* 0x000fe200000114d2 */
[----:B------:R-:W-:Y:S01]  /*14d00*/  IMAD R22, R2, 0x6f, RZ ;  /* 0x0000006f02167824 */ /* 0x000fe200078e02ff */
[-C--:B------:R-:W-:Y:S01]  /*14d10*/  IADD3 R210, P3, R4, R17.reuse, RZ ;  /* 0x0000001104d27210 */ /* 0x080fe20007f7e0ff */
[C---:B------:R-:W-:Y:S01]  /*14d20*/  IMAD R23, R2.reuse, 0x6e, RZ ;  /* 0x0000006e02177824 */ /* 0x040fe200078e02ff */
[----:B------:R-:W-:Y:S01]  /*14d30*/  UIADD3.64 UR28, UR4, 0x1fe, URZ ;  /* 0x000001fe041c7897 */ /* 0x000fe2000fffe03f */
[C---:B------:R-:W-:Y:S01]  /*14d40*/  IMAD R100, R2.reuse, 0x6d, RZ ;  /* 0x0000006d02647824 */ /* 0x040fe200078e02ff */
[----:B------:R-:W-:Y:S01]  /*14d50*/  UIADD3.64 UR32, UR4, 0x200, URZ ;  /* 0x0000020004207897 */ /* 0x000fe2000fffe03f */
[----:B------:R0:W-:Y:S01]  /*14d60*/  STL [R1+0x5f0], R210 ;  /* 0x0005f0d201007387 */ /* 0x0001e20000100800 */
[C---:B------:R-:W-:Y:S01]  /*14d70*/  IMAD R101, R2.reuse, 0x6c, RZ ;  /* 0x0000006c02657824 */ /* 0x040fe200078e02ff */
[----:B------:R-:W-:Y:S01]  /*14d80*/  UIADD3.64 UR36, UR4, 0x202, URZ ;  /* 0x0000020204247897 */ /* 0x000fe2000fffe03f */
[C---:B------:R-:W-:Y:S01]  /*14d90*/  IMAD R102, R2.reuse, 0x6b, RZ ;  /* 0x0000006b02667824 */ /* 0x040fe200078e02ff */
[----:B------:R2:W-:Y:S01]  /*14da0*/  STL [R1+0x5f8], R209 ;  /* 0x0005f8d101007387 */ /* 0x0005e20000100800 */
[C---:B------:R-:W-:Y:S01]  /*14db0*/  IMAD R103, R2.reuse, 0x6a, RZ ;  /* 0x0000006a02677824 */ /* 0x040fe200078e02ff */
[----:B------:R-:W-:Y:S01]  /*14dc0*/  UIADD3.64 UR40, UR4, 0x204, URZ ;  /* 0x0000020404287897 */ /* 0x000fe2000fffe03f */
[C---:B------:R-:W-:Y:S01]  /*14dd0*/  IMAD R104, R2.reuse, 0x69, RZ ;  /* 0x0000006902687824 */ /* 0x040fe200078e02ff */
[----:B------:R-:W-:Y:S01]  /*14de0*/  UMOV UR15, 0x40000040 ;  /* 0x40000040000f7882 */ /* 0x000fe20000000000 */
[----:B------:R-:W-:Y:S01]  /*14df0*/  IMAD R105, R2, 0x68, RZ ;  /* 0x0000006802697824 */ /* 0x000fe200078e02ff */
[----:B0-----:R-:W-:Y:S01]  /*14e00*/  IADD3 R210, P5, R6, R17, RZ ;  /* 0x0000001106d27210 */ /* 0x001fe20007fbe0ff */
[----:B------:R-:W-:-:S02]  /*14e10*/  IMAD R106, R2, 0x67, RZ ;  /* 0x00000067026a7824 */ /* 0x000fc400078e02ff */
[----:B------:R-:W-:Y:S01]  /*14e20*/  IMAD R107, R2, 0x66, RZ ;  /* 0x00000066026b7824 */ /* 0x000fe200078e02ff */
[-C--:B--2---:R-:W-:Y:S01]  /*14e30*/  IADD3 R209, P0, R8, R17.reuse, RZ ;  /* 0x0000001108d17210 */ /* 0x084fe20007f1e0ff */
[----:B------:R0:W-:Y:S01]  /*14e40*/  STL [R1+0x600], R210 ;  /* 0x000600d201007387 */ /* 0x0001e20000100800 */
[C---:B------:R-:W-:Y:S02]  /*14e50*/  IMAD R108, R2.reuse, 0x65, RZ ;  /* 0x00000065026c7824 */ /* 0x040fe400078e02ff */
[C---:B------:R-:W-:Y:S01]  /*14e60*/  IMAD R109, R2.reuse, 0x64, RZ ;  /* 0x00000064026d7824 */ /* 0x040fe200078e02ff */
[----:B------:R2:W-:Y:S01]  /*14e70*/  STL [R1+0x608], R211 ;  /* 0x000608d301007387 */ /* 0x0005e20000100800 */
[C---:B------:R-:W-:Y:S02]  /*14e80*/  IMAD R110, R2.reuse, 0x63, RZ ;  /* 0x00000063026e7824 */ /* 0x040fe400078e02ff */
[C---:B------:R-:W-:Y:S01]  /*14e90*/  IMAD R111, R2.reuse, 0x62, RZ ;  /* 0x00000062026f7824 */ /* 0x040fe200078e02ff */
[----:B------:R3:W-:Y:S01]  /*14ea0*/  STL [R1+0x610], R209 ;  /* 0x000610d101007387 */ /* 0x0007e20000100800 */
[C---:B------:R-:W-:Y:S01]  /*14eb0*/  IMAD R112, R2.reuse, 0x61, RZ ;  /* 0x0000006102707824 */ /* 0x040fe200078e02ff */
[----:B0-----:R-:W-:Y:S01]  /*14ec0*/  IADD3 R210, P1, R9, R17, RZ ;  /* 0x0000001109d27210 */ /* 0x001fe20007f3e0ff */
[----:B------:R-:W-:-:S02]  /*14ed0*/  IMAD R113, R2, 0x60, RZ ;  /* 0x0000006002717824 */ /* 0x000fc400078e02ff */
[----:B------:R-:W-:Y:S01]  /*14ee0*/  IMAD R114, R2, 0x5f, RZ ;  /* 0x0000005f02727824 */ /* 0x000fe200078e02ff */
[-C--:B--2---:R-:W-:Y:S01]  /*14ef0*/  IADD3 R211, P2, R10, R17.reuse, RZ ;  /* 0x000000110ad37210 */ /* 0x084fe20007f5e0ff */
[----:B------:R0:W-:Y:S01]  /*14f00*/  STL [R1+0x618], R210 ;  /* 0x000618d201007387 */ /* 0x0001e20000100800 */
[----:B------:R-:W-:Y:S01]  /*14f10*/  IMAD R115, R2, 0x5e, RZ ;  /* 0x0000005e02737824 */ /* 0x000fe200078e02ff */
[-C--:B---3--:R-:W-:Y:S02]  /*14f20*/  LEA.HI.X.SX32 R209, R4, R16.reuse, 0x1, P3 ;  /* 0x0000001004d17211 */ /* 0x088fe400018f0eff */
[----:B------:R-:W-:Y:S01]  /*14f30*/  STL [R1+0x620], R211 ;  /* 0x000620d301007387 */ /* 0x000fe20000100800 */
[-C--:B------:R-:W-:Y:S01]  /*14f40*/  LEA.HI.X.SX32 R4, R5, R16.reuse, 0x1, P4 ;  /* 0x0000001005047211 */ /* 0x080fe200020f0eff */
[----:B------:R-:W-:Y:S01]  /*14f50*/  IMAD R116, R2, 0x5d, RZ ;  /* 0x0000005d02747824 */ /* 0x000fe200078e02ff */
[-C--:B------:R-:W-:Y:S01]  /*14f60*/  LEA.HI.X.SX32 R5, R6, R16.reuse, 0x1, P5 ;  /* 0x0000001006057211 */ /* 0x080fe200028f0eff */
[----:B------:R2:W-:Y:S01]  /*14f70*/  STL [R1+0x5ec], R209 ;  /* 0x0005ecd101007387 */ /* 0x0005e20000100800 */
[----:B------:R-:W-:Y:S01]  /*14f80*/  LEA.HI.X.SX32 R6, R7, R16, 0x1, P6 ;  /* 0x0000001007067211 */ /* 0x000fe200030f0eff */
[C---:B------:R-:W-:Y:S01]  /*14f90*/  IMAD R117, R2.reuse, 0x5c, RZ ;  /* 0x0000005c02757824 */ /* 0x040fe200078e02ff */
[----:B0-----:R-:W-:Y:S01]  /*14fa0*/  IADD3 R210, P3, R11, R17, RZ ;  /* 0x000000110bd27210 */ /* 0x001fe20007f7e0ff */
[----:B------:R-:W-:-:S02]  /*14fb0*/  IMAD R118, R2, 0x5b, RZ ;  /* 0x0000005b02767824 */ /* 0x000fc400078e02ff */
[C---:B------:R-:W-:Y:S02]  /*14fc0*/  IMAD R119, R2.reuse, 0x5a, RZ ;  /* 0x0000005a02777824 */ /* 0x040fe400078e02ff */
[----:B------:R-:W-:Y:S01]  /*14fd0*/  STL [R1+0x628], R210 ;  /* 0x000628d201007387 */ /* 0x000fe20000100800 */
[----:B------:R-:W-:Y:S01]  /*14fe0*/  IMAD R120, R2, 0x59, RZ ;  /* 0x0000005902787824 */ /* 0x000fe200078e02ff */
[----:B--2---:R-:W-:Y:S01]  /*14ff0*/  IADD3 R209, P4, R12, R17, RZ ;  /* 0x000000110cd17210 */ /* 0x004fe20007f9e0ff */
[C---:B------:R-:W-:Y:S01]  /*15000*/  IMAD R121, R2.reuse, 0x58, RZ ;  /* 0x0000005802797824 */ /* 0x040fe200078e02ff */
[----:B------:R0:W-:Y:S01]  /*15010*/  STL [R1+0x5f4], R4 ;  /* 0x0005f40401007387 */ /* 0x0001e20000100800 */
[C---:B------:R-:W-:Y:S02]  /*15020*/  IMAD R122, R2.reuse, 0x57, RZ ;  /* 0x00000057027a7824 */ /* 0x040fe400078e02ff */
[C---:B------:R-:W-:Y:S01]  /*15030*/  IMAD R123, R2.reuse, 0x56, RZ ;  /* 0x00000056027b7824 */ /* 0x040fe200078e02ff */
[----:B------:R-:W-:Y:S01]  /*15040*/  STL [R1+0x630], R209 ;  /* 0x000630d101007387 */ /* 0x000fe20000100800 */
[----:B------:R-:W-:-:S02]  /*15050*/  IMAD R124, R2, 0x55, RZ ;  /* 0x00000055027c7824 */ /* 0x000fc400078e02ff */
[C---:B------:R-:W-:Y:S01]  /*15060*/  IMAD R125, R2.reuse, 0x54, RZ ;  /* 0x00000054027d7824 */ /* 0x040fe200078e02ff */
[----:B------:R2:W-:Y:S01]  /*15070*/  STL [R1+0x5fc], R5 ;  /* 0x0005fc0501007387 */ /* 0x0005e20000100800 */
[C---:B------:R-:W-:Y:S01]  /*15080*/  IMAD R126, R2.reuse, 0x53, RZ ;  /* 0x00000053027e7824 */ /* 0x040fe200078e02ff */
[-C--:B0-----:R-:W-:Y:S01]  /*15090*/  IADD3 R4, P5, R13, R17.reuse, RZ ;  /* 0x000000110d047210 */ /* 0x081fe20007fbe0ff */
[C---:B------:R-:W-:Y:S02]  /*150a0*/  IMAD R127, R2.reuse, 0x52, RZ ;  /* 0x00000052027f7824 */ /* 0x040fe400078e02ff */
[C---:B------:R-:W-:Y:S02]  /*150b0*/  IMAD R128, R2.reuse, 0x51, RZ ;  /* 0x0000005102807824 */ /* 0x040fe400078e02ff */
[----:B------:R0:W-:Y:S01]  /*150c0*/  STL [R1+0x638], R4 ;  /* 0x0006380401007387 */ /* 0x0001e20000100800 */
[----:B------:R-:W-:Y:S01]  /*150d0*/  IMAD R129, R2, 0x50, RZ ;  /* 0x0000005002817824 */ /* 0x000fe200078e02ff */
[----:B--2---:R-:W-:-:S02]  /*150e0*/  IADD3 R5, P6, R14, R17, RZ ;  /* 0x000000110e057210 */ /* 0x004fc40007fde0ff */
[----:B------:R2:W-:Y:S01]  /*150f0*/  STL [R1+0x604], R6 ;  /* 0x0006040601007387 */ /* 0x0005e20000100800 */
[C---:B------:R-:W-:Y:S02]  /*15100*/  IMAD R130, R2.reuse, 0x4f, RZ ;  /* 0x0000004f02827824 */ /* 0x040fe400078e02ff */
[C---:B------:R-:W-:Y:S01]  /*15110*/  IMAD R131, R2.reuse, 0x4e, RZ ;  /* 0x0000004e02837824 */ /* 0x040fe200078e02ff */
[----:B------:R3:W-:Y:S01]  /*15120*/  STL [R1+0x640], R5 ;  /* 0x0006400501007387 */ /* 0x0007e20000100800 */
[----:B------:R-:W-:Y:S01]  /*15130*/  IMAD R132, R2, 0x4d, RZ ;  /* 0x0000004d02847824 */ /* 0x000fe200078e02ff */
[-C--:B0-----:R-:W-:Y:S01]  /*15140*/  LEA.HI.X.SX32 R4, R8, R16.reuse, 0x1, P0 ;  /* 0x0000001008047211 */ /* 0x081fe200000f0eff */
[C---:B------:R-:W-:Y:S02]  /*15150*/  IMAD R133, R2.reuse, 0x4c, RZ ;  /* 0x0000004c02857824 */ /* 0x040fe400078e02ff */
[C---:B------:R-:W-:Y:S01]  /*15160*/  IMAD R134, R2.reuse, 0x4b, RZ ;  /* 0x0000004b02867824 */ /* 0x040fe200078e02ff */
[----:B--2---:R-:W-:Y:S01]  /*15170*/  IADD3 R6, P0, R15, R17, RZ ;  /* 0x000000110f067210 */ /* 0x004fe20007f1e0ff */
[----:B------:R0:W-:Y:S01]  /*15180*/  STL [R1+0x60c], R4 ;  /* 0x00060c0401007387 */ /* 0x0001e20000100800 */
[----:B------:R-:W-:Y:S01]  /*15190*/  IMAD R135, R2, 0x4a, RZ ;  /* 0x0000004a02877824 */ /* 0x000fe200078e02ff */
[----:B---3--:R-:W-:-:S02]  /*151a0*/  LEA.HI.X.SX32 R5, R9, R16, 0x1, P1 ;  /* 0x0000001009057211 */ /* 0x008fc400008f0eff */
[----:B------:R2:W-:Y:S01]  /*151b0*/  STL [R1+0x648], R6 ;  /* 0x0006480601007387 */ /* 0x0005e20000100800 */
[C---:B------:R-:W-:Y:S02]  /*151c0*/  IMAD R136, R2.reuse, 0x49, RZ ;  /* 0x0000004902887824 */ /* 0x040fe400078e02ff */
[C---:B------:R-:W-:Y:S01]  /*151d0*/  IMAD R137, R2.reuse, 0x48, RZ ;  /* 0x0000004802897824 */ /* 0x040fe200078e02ff */
[----:B------:R3:W-:Y:S01]  /*151e0*/  STL [R1+0x614], R5 ;  /* 0x0006140501007387 */ /* 0x0007e20000100800 */
[----:B------:R-:W-:Y:S01]  /*151f0*/  IMAD R138, R2, 0x47, RZ ;  /* 0x00000047028a7824 */ /* 0x000fe200078e02ff */
[-C--:B0-----:R-:W-:Y:S01]  /*15200*/  IADD3 R4, P1, R18, R17.reuse, RZ ;  /* 0x0000001112047210 */ /* 0x081fe20007f3e0ff */
[C---:B------:R-:W-:Y:S02]  /*15210*/  IMAD R139, R2.reuse, 0x46, RZ ;  /* 0x00000046028b7824 */ /* 0x040fe400078e02ff */
[----:B------:R-:W-:Y:S01]  /*15220*/  IMAD R140, R2, 0x45, RZ ;  /* 0x00000045028c7824 */ /* 0x000fe200078e02ff */
[----:B--2---:R-:W-:Y:S01]  /*15230*/  LEA.HI.X.SX32 R6, R10, R16, 0x1, P2 ;  /* 0x000000100a067211 */ /* 0x004fe200010f0eff */
[----:B------:R0:W-:Y:S01]  /*15240*/  STL [R1+0x650], R4 ;  /* 0x0006500401007387 */ /* 0x0001e20000100800 */
[----:B------:R-:W-:Y:S01]  /*15250*/  IMAD R141, R2, 0x44, RZ ;  /* 0x00000044028d7824 */ /* 0x000fe200078e02ff */
[----:B---3--:R-:W-:-:S02]  /*15260*/  IADD3 R5, P2, R19, R17, RZ ;  /* 0x0000001113057210 */ /* 0x008fc40007f5e0ff */
[----:B------:R2:W-:Y:S01]  /*15270*/  STL [R1+0x61c], R6 ;  /* 0x00061c0601007387 */ /* 0x0005e20000100800 */
[C---:B------:R-:W-:Y:S02]  /*15280*/  IMAD R142, R2.reuse, 0x43, RZ ;  /* 0x00000043028e7824 */ /* 0x040fe400078e02ff */
[C---:B------:R-:W-:Y:S01]  /*15290*/  IMAD R143, R2.reuse, 0x42, RZ ;  /* 0x00000042028f7824 */ /* 0x040fe200078e02ff */
[----:B------:R3:W-:Y:S01]  /*152a0*/  STL [R1+0x658], R5 ;  /* 0x0006580501007387 */ /* 0x0007e20000100800 */
[C---:B------:R-:W-:Y:S01]  /*152b0*/  IMAD R144, R2.reuse, 0x41, RZ ;  /* 0x0000004102907824 */ /* 0x040fe200078e02ff */
[-C--:B0-----:R-:W-:Y:S01]  /*152c0*/  LEA.HI.X.SX32 R4, R11, R16.reuse, 0x1, P3 ;  /* 0x000000100b047211 */ /* 0x081fe200018f0eff */
[C---:B------:R-:W-:Y:S02]  /*152d0*/  IMAD.SHL.U32 R145, R2.reuse, 0x40, RZ ;  /* 0x0000004002917824 */ /* 0x040fe400078e00ff */
[----:B------:R-:W-:Y:S01]  /*152e0*/  IMAD R146, R2, 0x3f, RZ ;  /* 0x0000003f02927824 */ /* 0x000fe200078e02ff */
        /* <DEDUP_REMOVED lines=8> */
[C---:B------:R-:W-:Y:S01]  /*15370*/  IMAD R150, R2.reuse, 0x3b, RZ ;  /* 0x0000003b02967824 */ /* 0x040fe200078e02ff */
[-C--:B0-----:R-:W-:Y:S01]  /*15380*/  IADD3 R4, P4, R21, R17.reuse, RZ ;  /* 0x0000001115047210 */ /* 0x081fe20007f9e0ff */
[C---:B------:R-:W-:Y:S02]  /*15390*/  IMAD R151, R2.reuse, 0x3a, RZ ;  /* 0x0000003a02977824 */ /* 0x040fe400078e02ff */
[C---:B------:R-:W-:Y:S01]  /*153a0*/  IMAD R152, R2.reuse, 0x39, RZ ;  /* 0x0000003902987824 */ /* 0x040fe200078e02ff */
        /* <DEDUP_REMOVED lines=34> */
[C---:B------:R-:W-:Y:S02]  /*155d0*/  IMAD R169, R2.reuse, 0x28, RZ ;  /* 0x0000002802a97824 */ /* 0x040fe400078e02ff */
        /* <DEDUP_REMOVED lines=15> */
[----:B------:R-:W-:Y:S01]  /*156d0*/  IMAD.SHL.U32 R177, R2, 0x20, RZ ;  /* 0x0000002002b17824 */ /* 0x000fe200078e00ff */
        /* <DEDUP_REMOVED lines=31> */
[C---:B------:R-:W-:Y:S01]  /*158d0*/  IMAD.SHL.U32 R193, R2.reuse, 0x10, RZ ;  /* 0x0000001002c17824 */ /* 0x040fe200078e00ff */
[----:B------:R-:W-:Y:S01]  /*158e0*/  CS2R R100, SRZ ;  /* 0x0000000000647805 */ /* 0x000fe2000001ff00 */
        /* <DEDUP_REMOVED lines=10> */
[----:B0-----:R-:W-:Y:S01]  /*15990*/  IADD3 R4, P2, R109, R17, RZ ;  /* 0x000000116d047210 */ /* 0x001fe20007f5e0ff */
[C---:B------:R-:W-:Y:S02]  /*159a0*/  IMAD R199, R2.reuse, 0xa, RZ ;  /* 0x0000000a02c77824 */ /* 0x040fe400078e02ff */
[C---:B------:R-:W-:Y:S01]  /*159b0*/  IMAD R200, R2.reuse, 0x9, RZ ;  /* 0x0000000902c87824 */ /* 0x040fe200078e02ff */
[----:B--2---:R-:W-:Y:S01]  /*159c0*/  LEA.HI.X.SX32 R6, R103, R16, 0x1, P3 ;  /* 0x0000001067067211 */ /* 0x004fe200018f0eff */
[----:B------:R0:W-:Y:S01]  /*159d0*/  STL [R1+0x6c8], R4 ;  /* 0x0006c80401007387 */ /* 0x0001e20000100800 */
[----:B------:R-:W-:Y:S01]  /*159e0*/  IMAD.SHL.U32 R201, R2, 0x8, RZ ;  /* 0x0000000802c97824 */ /* 0x000fe200078e00ff */
[----:B------:R-:W-:-:S02]  /*159f0*/  CS2R R102, SRZ ;  /* 0x0000000000667805 */ /* 0x000fc4000001ff00 */
[-C--:B---3--:R-:W-:Y:S01]  /*15a00*/  IADD3 R5, P3, R110, R17.reuse, RZ ;  /* 0x000000116e057210 */ /* 0x088fe20007f7e0ff */
[----:B------:R2:W-:Y:S01]  /*15a10*/  STL [R1+0x694], R6 ;  /* 0x0006940601007387 */ /* 0x0005e20000100800 */
[C---:B------:R-:W-:Y:S02]  /*15a20*/  IMAD R203, R2.reuse, 0x7, RZ ;  /* 0x0000000702cb7824 */ /* 0x040fe400078e02ff */
[C---:B------:R-:W-:Y:S01]  /*15a30*/  IMAD R204, R2.reuse, 0x6, RZ ;  /* 0x0000000602cc7824 */ /* 0x040fe200078e02ff */
[----:B------:R3:W-:Y:S01]  /*15a40*/  STL [R1+0x6d0], R5 ;  /* 0x0006d00501007387 */ /* 0x0007e20000100800 */
[----:B------:R-:W-:Y:S01]  /*15a50*/  IMAD R205, R2, 0x5, RZ ;  /* 0x0000000502cd7824 */ /* 0x000fe200078e02ff */
[-C--:B0-----:R-:W-:Y:S01]  /*15a60*/  LEA.HI.X.SX32 R4, R104, R16.reuse, 0x1, P4 ;  /* 0x0000001068047211 */ /* 0x081fe200020f0eff */
[C---:B------:R-:W-:Y:S02]  /*15a70*/  IMAD.SHL.U32 R206, R2.reuse, 0x4, RZ ;  /* 0x0000000402ce7824 */ /* 0x040fe400078e00ff */
[C---:B------:R-:W-:Y:S01]  /*15a80*/  IMAD R207, R2.reuse, 0x3, RZ ;  /* 0x0000000302cf7824 */ /* 0x040fe200078e02ff */
[----:B--2---:R-:W-:Y:S01]  /*15a90*/  IADD3 R6, P4, R111, R17, RZ ;  /* 0x000000116f067210 */ /* 0x004fe20007f9e0ff */
[----:B------:R0:W-:Y:S01]  /*15aa0*/  STL [R1+0x69c], R4 ;  /* 0x00069c0401007387 */ /* 0x0001e20000100800 */
[----:B------:R-:W-:Y:S01]  /*15ab0*/  IMAD.SHL.U32 R208, R2, 0x2, RZ ;  /* 0x0000000202d07824 */ /* 0x000fe200078e00ff */
[----:B---3--:R-:W-:-:S02]  /*15ac0*/  LEA.HI.X.SX32 R5, R105, R16, 0x1, P5 ;  /* 0x0000001069057211 */ /* 0x008fc400028f0eff */
[----:B------:R2:W-:Y:S01]  /*15ad0*/  STL [R1+0x6d8], R6 ;  /* 0x0006d80601007387 */ /* 0x0005e20000100800 */
[----:B------:R-:W-:Y:S01]  /*15ae0*/  IMAD.SHL.U32 R202, R2, 0x80, RZ ;  /* 0x0000008002ca7824 */ /* 0x000fe200078e00ff */
[----:B------:R-:W-:Y:S02]  /*15af0*/  CS2R R104, SRZ ;  /* 0x0000000000687805 */ /* 0x000fe4000001ff00 */
[----:B------:R3:W-:Y:S01]  /*15b00*/  STL [R1+0x6a4], R5 ;  /* 0x0006a40501007387 */ /* 0x0007e20000100800 */
[-C--:B0-----:R-:W-:Y:S02]  /*15b10*/  IADD3 R4, P5, R112, R17.reuse, RZ ;  /* 0x0000001170047210 */ /* 0x081fe40007fbe0ff */
[----:B------:R-:W-:Y:S02]  /*15b20*/  SHF.R.S32.HI R10, RZ, 0x1f, R202 ;  /* 0x0000001fff0a7819 */ /* 0x000fe400000114ca */
[----:B--2---:R-:W-:Y:S01]  /*15b30*/  LEA.HI.X.SX32 R6, R106, R16, 0x1, P6 ;  /* 0x000000106a067211 */ /* 0x004fe200030f0eff */
[----:B------:R0:W-:Y:S01]  /*15b40*/  STL [R1+0x6e0], R4 ;  /* 0x0006e00401007387 */ /* 0x0001e20000100800 */
[----:B---3--:R-:W-:-:S03]  /*15b50*/  IADD3 R5, P6, R113, R17, RZ ;  /* 0x0000001171057210 */ /* 0x008fc60007fde0ff */
[----:B------:R2:W-:Y:S04]  /*15b60*/  STL [R1+0x6ac], R6 ;  /* 0x0006ac0601007387 */ /* 0x0005e80000100800 */
[----:B------:R3:W-:Y:S01]  /*15b70*/  STL [R1+0x6e8], R5 ;  /* 0x0006e80501007387 */ /* 0x0007e20000100800 */
[-C--:B0-----:R-:W-:Y:S02]  /*15b80*/  LEA.HI.X.SX32 R4, R107, R16.reuse, 0x1, P0 ;  /* 0x000000106b047211 */ /* 0x081fe400000f0eff */
[----:B------:R-:W-:Y:S02]  /*15b90*/  CS2R R106, SRZ ;  /* 0x00000000006a7805 */ /* 0x000fe4000001ff00 */
[----:B--2---:R-:W-:Y:S01]  /*15ba0*/  IADD3 R6, P0, R114, R17, RZ ;  /* 0x0000001172067210 */ /* 0x004fe20007f1e0ff */
[----:B------:R0:W-:Y:S01]  /*15bb0*/  STL [R1+0x6b4], R4 ;  /* 0x0006b40401007387 */ /* 0x0001e20000100800 */
[----:B---3--:R-:W-:-:S03]  /*15bc0*/  LEA.HI.X.SX32 R5, R108, R16, 0x1, P1 ;  /* 0x000000106c057211 */ /* 0x008fc600008f0eff */
[----:B------:R2:W-:Y:S04]  /*15bd0*/  STL [R1+0x6f0], R6 ;  /* 0x0006f00601007387 */ /* 0x0005e80000100800 */
[----:B------:R3:W-:Y:S01]  /*15be0*/  STL [R1+0x6bc], R5 ;  /* 0x0006bc0501007387 */ /* 0x0007e20000100800 */
[----:B0-----:R-:W-:Y:S02]  /*15bf0*/  IADD3 R4, P1, R115, R17, RZ ;  /* 0x0000001173047210 */ /* 0x001fe40007f3e0ff */
[----:B--2---:R-:W-:-:S03]  /*15c00*/  LEA.HI.X.SX32 R6, R109, R16, 0x1, P2 ;  /* 0x000000106d067211 */ /* 0x004fc600010f0eff */
[----:B------:R0:W-:Y:S01]  /*15c10*/  STL [R1+0x6f8], R4 ;  /* 0x0006f80401007387 */ /* 0x0001e20000100800 */
[----:B------:R-:W-:Y:S02]  /*15c20*/  CS2R R108, SRZ ;  /* 0x00000000006c7805 */ /* 0x000fe4000001ff00 */
[-C--:B---3--:R-:W-:Y:S01]  /*15c30*/  IADD3 R5, P2, R116, R17.reuse, RZ ;  /* 0x0000001174057210 */ /* 0x088fe20007f5e0ff */
[----:B------:R2:W-:Y:S04]  /*15c40*/  STL [R1+0x6c4], R6 ;  /* 0x0006c40601007387 */ /* 0x0005e80000100800 */
[----:B------:R3:W-:Y:S01]  /*15c50*/  STL [R1+0x700], R5 ;  /* 0x0007000501007387 */ /* 0x0007e20000100800 */
[----:B0-----:R-:W-:Y:S02]  /*15c60*/  LEA.HI.X.SX32 R4, R110, R16, 0x1, P3 ;  /* 0x000000106e047211 */ /* 0x001fe400018f0eff */
[----:B--2---:R-:W-:-:S03]  /*15c70*/  IADD3 R6, P3, R117, R17, RZ ;  /* 0x0000001175067210 */ /* 0x004fc60007f7e0ff */
[----:B------:R0:W-:Y:S01]  /*15c80*/  STL [R1+0x6cc], R4 ;  /* 0x0006cc0401007387 */ /* 0x0001e20000100800 */
[----:B---3--:R-:W-:-:S03]  /*15c90*/  LEA.HI.X.SX32 R5, R111, R16, 0x1, P4 ;  /* 0x000000106f057211 */ /* 0x008fc600020f0eff */
[----:B------:R2:W-:Y:S01]  /*15ca0*/  STL [R1+0x708], R6 ;  /* 0x0007080601007387 */ /* 0x0005e20000100800 */
[----:B------:R-:W-:-:S03]  /*15cb0*/  CS2R R110, SRZ ;  /* 0x00000000006e7805 */ /* 0x000fc6000001ff00 */
[----:B------:R3:W-:Y:S01]  /*15cc0*/  STL [R1+0x6d4], R5 ;  /* 0x0006d40501007387 */ /* 0x0007e20000100800 */
[----:B0-----:R-:W-:Y:S02]  /*15cd0*/  IADD3 R4, P4, R118, R17, RZ ;  /* 0x0000001176047210 */ /* 0x001fe40007f9e0ff */
[----:B--2---:R-:W-:-:S03]  /*15ce0*/  LEA.HI.X.SX32 R6, R112, R16, 0x1, P5 ;  /* 0x0000001070067211 */ /* 0x004fc600028f0eff */
        /* <DEDUP_REMOVED lines=184> */
[----:B------:R2:W-:Y:S04]  /*16870*/  STL [R1+0x858], R6 ;  /* 0x0008580601007387 */ /* 0x0005e80000100800 */
[----:B------:R3:W-:Y:S01]  /*16880*/  STL [R1+0x824], R5 ;  /* 0x0008240501007387 */ /* 0x0007e20000100800 */
[----:B0-----:R-:W-:Y:S02]  /*16890*/  IADD3 R4, P4, R160, R17, RZ ;  /* 0x00000011a0047210 */ /* 0x001fe40007f9e0ff */
[----:B--2---:R-:W-:-:S03]  /*168a0*/  LEA.HI.X.SX32 R6, R154, R16, 0x1, P5 ;  /* 0x000000109a067211 */ /* 0x004fc600028f0eff */
[----:B------:R0:W-:Y:S01]  /*168b0*/  STL [R1+0x860], R4 ;  /* 0x0008600401007387 */ /* 0x0001e20000100800 */
[----:B---3--:R-:W-:-:S03]  /*168c0*/  IADD3 R5, P5, R161, R17, RZ ;  /* 0x00000011a1057210 */ /* 0x008fc60007fbe0ff */
        /* <DEDUP_REMOVED lines=191> */
[-C--:B------:R-:W-:Y:S02]  /*174c0*/  LEA.HI.X.SX32 R2, R2, R16.reuse, 0x1, P3 ;  /* 0x0000001002027211 */ /* 0x080fe400018f0eff */
[-C--:B---3--:R-:W-:Y:S01]  /*174d0*/  LEA.HI.X.SX32 R5, R204, R16.reuse, 0x1, P5 ;  /* 0x00000010cc057211 */ /* 0x088fe200028f0eff */
[----:B------:R2:W-:Y:S04]  /*174e0*/  STL [R1+0x9ac], R6 ;  /* 0x0009ac0601007387 */ /* 0x0005e80000100800 */
[----:B------:R3:W-:Y:S01]  /*174f0*/  STL [R1+0x9b4], R5 ;  /* 0x0009b40501007387 */ /* 0x0007e20000100800 */
[-C--:B0-----:R-:W-:Y:S02]  /*17500*/  LEA.HI.X.SX32 R4, R205, R16.reuse, 0x1, P6 ;  /* 0x00000010cd047211 */ /* 0x081fe400030f0eff */
[----:B--2---:R-:W-:-:S03]  /*17510*/  LEA.HI.X.SX32 R6, R206, R16, 0x1, P0 ;  /* 0x00000010ce067211 */ /* 0x004fc600000f0eff */
[----:B------:R0:W-:Y:S01]  /*17520*/  STL [R1+0x9bc], R4 ;  /* 0x0009bc0401007387 */ /* 0x0001e20000100800 */
[----:B---3--:R-:W-:-:S03]  /*17530*/  LEA.HI.X.SX32 R5, R207, R16, 0x1, P1 ;  /* 0x00000010cf057211 */ /* 0x008fc600008f0eff */
[----:B------:R-:W-:Y:S04]  /*17540*/  STL [R1+0x9c4], R6 ;  /* 0x0009c40601007387 */ /* 0x000fe80000100800 */
[----:B------:R2:W-:Y:S01]  /*17550*/  STL [R1+0x9cc], R5 ;  /* 0x0009cc0501007387 */ /* 0x0005e20000100800 */
[----:B0-----:R-:W-:-:S05]  /*17560*/  LEA.HI.X.SX32 R4, R208, R16, 0x1, P2 ;  /* 0x00000010d0047211 */ /* 0x001fca00010f0eff */
[----:B------:R0:W-:Y:S01]  /*17570*/  STL [R1+0x9d4], R4 ;  /* 0x0009d40401007387 */ /* 0x0001e20000100800 */
[----:B--2---:R-:W-:-:S03]  /*17580*/  LOP3.LUT R5, R3, 0x20, RZ, 0x3c, !PT ;  /* 0x0000002003057812 */ /* 0x004fc600078e3cff */
[----:B------:R2:W-:Y:S01]  /*17590*/  STL [R1+0x9dc], R2 ;  /* 0x0009dc0201007387 */ /* 0x0005e20000100800 */
[C---:B0-----:R-:W-:Y:S02]  /*175a0*/  LOP3.LUT R4, R3.reuse, 0x30, RZ, 0x3c, !PT ;  /* 0x0000003003047812 */ /* 0x041fe400078e3cff */
[----:B--2---:R-:W-:-:S05]  /*175b0*/  LOP3.LUT R2, R3, 0x10, RZ, 0x3c, !PT ;  /* 0x0000001003027812 */ /* 0x004fca00078e3cff */
[----:B------:R0:W-:Y:S04]  /*175c0*/  STL [R1+0xe20], R2 ;  /* 0x000e200201007387 */ /* 0x0001e80000100800 */
[----:B------:R2:W-:Y:S04]  /*175d0*/  STL [R1+0xe1c], R5 ;  /* 0x000e1c0501007387 */ /* 0x0005e80000100800 */
[----:B------:R3:W-:Y:S01]  /*175e0*/  STL [R1+0xe18], R4 ;  /* 0x000e180401007387 */ /* 0x0007e20000100800 */
[C---:B0-----:R-:W-:Y:S02]  /*175f0*/  LOP3.LUT R2, R3.reuse, 0x40, RZ, 0x3c, !PT ;  /* 0x0000004003027812 */ /* 0x041fe400078e3cff */
[----:B--2---:R-:W-:-:S03]  /*17600*/  LOP3.LUT R5, R3, 0x50, RZ, 0x3c, !PT ;  /* 0x0000005003057812 */ /* 0x004fc600078e3cff */
[----:B------:R0:W-:Y:S01]  /*17610*/  STL [R1+0xe14], R2 ;  /* 0x000e140201007387 */ /* 0x0001e20000100800 */
[----:B---3--:R-:W-:-:S03]  /*17620*/  LOP3.LUT R4, R3, 0x60, RZ, 0x3c, !PT ;  /* 0x0000006003047812 */ /* 0x008fc600078e3cff */
[----:B------:R1:W-:Y:S04]  /*17630*/  STL [R1+0xe10], R5 ;  /* 0x000e100501007387 */ /* 0x0003e80000100800 */
[----:B------:R1:W-:Y:S01]  /*17640*/  STL [R1+0xe0c], R4 ;  /* 0x000e0c0401007387 */ /* 0x0003e20000100800 */
[----:B0-----:R-:W-:-:S05]  /*17650*/  LOP3.LUT R2, R3, 0x70, RZ, 0x3c, !PT ;  /* 0x0000007003027812 */ /* 0x001fca00078e3cff */
[----:B------:R1:W-:Y:S02]  /*17660*/  STL [R1+0xe08], R2 ;  /* 0x000e080201007387 */ /* 0x0003e40000100800 */
.L_x_2:
[----:B------:R-:W2:Y:S01]  /*17670*/  LDL.LU R202, [R1+0x200] ;  /* 0x0002000001ca7983 */ /* 0x000ea20000300800 */
[----:B-1----:R-:W2:Y:S03]  /*17680*/  LDC R2, c[0x0][0x230] ;  /* 0x00008c00ff027b82 */ /* 0x002ea60000000800 */
[----:B------:R-:W3:Y:S04]  /*17690*/  LDL.LU R10, [R1+0x9c0] ;  /* 0x0009c000010a7983 */ /* 0x000ee80000300800 */
[----:B0-----:R0:W-:Y:S04]  /*176a0*/  STL [R1+0xea4], R125 ;  /* 0x000ea47d01007387 */ /* 0x0011e80000100800 */
[----:B0-----:R-:W4:Y:S04]  /*176b0*/  LDL.LU R125, [R1+0x8d8] ;  /* 0x0008d800017d7983 */ /* 0x001f280000300800 */
[----:B------:R0:W-:Y:S04]  /*176c0*/  STL [R1+0xea0], R126 ;  /* 0x000ea07e01007387 */ /* 0x0001e80000100800 */
        /* <DEDUP_REMOVED lines=37> */
[----:B------:R0:W-:Y:S01]  /*17920*/  STL [R1+0xe54], R145 ;  /* 0x000e549101007387 */ /* 0x0001e20000100800 */
[----:B------:R-:W-:-:S03]  /*17930*/  PRMT R232, RZ, 0x7610, R232 ;  /* 0x00007610ffe87816 */ /* 0x000fc600000000e8 */
[----:B0-----:R-:W4:Y:S01]  /*17940*/  LDL.LU R145, [R1+0x888] ;  /* 0x0008880001917983 */ /* 0x001f220000300800 */
[----:B--2---:R-:W-:-:S03]  /*17950*/  IMAD R2, R202, -0x80, R2 ;  /* 0xffffff80ca027824 */ /* 0x004fc600078e0202 */
[----:B------:R0:W-:Y:S02]  /*17960*/  STL [R1+0xe50], R146 ;  /* 0x000e509201007387 */ /* 0x0001e40000100800 */
[----:B------:R-:W-:Y:S02]  /*17970*/  ISETP.GT.AND P0, PT, R2, RZ, PT ;  /* 0x000000ff0200720c */ /* 0x000fe40003f04270 */
[----:B0-----:R-:W2:Y:S04]  /*17980*/  LDL.LU R146, [R1+0x8ac] ;  /* 0x0008ac0001927983 */ /* 0x001ea80000300800 */
[----:B------:R0:W-:Y:S07]  /*17990*/  STL [R1+0xe4c], R147 ;  /* 0x000e4c9301007387 */ /* 0x0001ee0000100800 */
[----:B------:R-:W-:-:S02]  /*179a0*/  @P0 IMAD.MOV.U32 R4, RZ, RZ, R17 ;  /* 0x000000ffff040224 */ /* 0x000fc400078e0011 */
[----:B------:R-:W-:-:S05]  /*179b0*/  @P0 IMAD.MOV.U32 R5, RZ, RZ, R16 ;  /* 0x000000ffff050224 */ /* 0x000fca00078e0010 */
[----:B------:R1:W2:Y:S04]  /*179c0*/  @P0 LDG.E.U8 R232, desc[UR16][R4.64] ;  /* 0x0000001004e80981 */ /* 0x0002a8000c1e1100 */
[----:B0-----:R-:W2:Y:S04]  /*179d0*/  LDL.LU R147, [R1+0x880] ;  /* 0x0008800001937983 */ /* 0x001ea80000300800 */
[----:B------:R0:W-:Y:S04]  /*179e0*/  STL [R1+0xe48], R148 ;  /* 0x000e489401007387 */ /* 0x0001e80000100800 */
[----:B0-----:R-:W2:Y:S04]  /*179f0*/  LDL.LU R148, [R1+0x8a4] ;  /* 0x0008a40001947983 */ /* 0x001ea80000300800 */
[----:B------:R0:W-:Y:S04]  /*17a00*/  STL [R1+0xe44], R149 ;  /* 0x000e449501007387 */ /* 0x0001e80000100800 */
[----:B0-----:R-:W3:Y:S04]  /*17a10*/  LDL R149, [R1+0x9d0] ;  /* 0x0009d00001957983 */ /* 0x001ee80000100800 */
[----:B------:R0:W-:Y:S04]  /*17a20*/  STL [R1+0xe40], R150 ;  /* 0x000e409601007387 */ /* 0x0001e80000100800 */
[----:B0-----:R-:W2:Y:S04]  /*17a30*/  LDL.LU R150, [R1+0x89c] ;  /* 0x00089c0001967983 */ /* 0x001ea80000300800 */
[----:B------:R0:W-:Y:S04]  /*17a40*/  STL [R1+0xe3c], R151 ;  /* 0x000e3c9701007387 */ /* 0x0001e80000100800 */
[----:B0-----:R-:W4:Y:S01]  /*17a50*/  LDL R151, [R1+0x9cc] ;  /* 0x0009cc0001977983 */ /* 0x001f220000100800 */
[----:B------:R-:W-:-:S02]  /*17a60*/  ISETP.GT.AND P2, PT, R2, 0x1, PT ;  /* 0x000000010200780c */ /* 0x000fc40003f44270 */
[----:B------:R-:W-:Y:S01]  /*17a70*/  PRMT R3, RZ, 0x7610, R3 ;  /* 0x00007610ff037816 */ /* 0x000fe20000000003 */
[----:B-----5:R-:W-:Y:S01]  /*17a80*/  STL [R1+0xe2c], R0 ;  /* 0x000e2c0001007387 */ /* 0x020fe20000100800 */
[C---:B------:R-:W-:Y:S02]  /*17a90*/  ISETP.GT.AND P3, PT, R2.reuse, 0x2, PT ;  /* 0x000000020200780c */ /* 0x040fe40003f64270 */
[----:B------:R-:W-:Y:S01]  /*17aa0*/  ISETP.GT.AND P4, PT, R2, 0x3, PT ;  /* 0x000000030200780c */ /* 0x000fe20003f84270 */
[----:B------:R0:W-:Y:S04]  /*17ab0*/  STL [R1+0x10a8], R16 ;  /* 0x0010a81001007387 */ /* 0x0001e80000100800 */
[----:B0-----:R-:W2:Y:S04]  /*17ac0*/  LDL.LU R16, [R1+0x9c8] ;  /* 0x0009c80001107983 */ /* 0x001ea80000300800 */
[----:B------:R-:W1:Y:S04]  /*17ad0*/  LDL R4, [R1+0x9dc] ;  /* 0x0009dc0001047983 */ /* 0x000e680000100800 */
[----:B------:R-:W1:Y:S02]  /*17ae0*/  LDL R5, [R1+0x9e0] ;  /* 0x0009e00001057983 */ /* 0x000e640000100800 */
[----:B-1----:R-:W-:-:S04]  /*17af0*/  @P2 LOP3.LUT R5, R5, R4, RZ, 0x3c, !PT ;  /* 0x0000000405052212 */ /* 0x002fc800078e3cff */
[----:B------:R-:W-:-:S04]  /*17b00*/  @P2 LOP3.LUT R4, R5, R4, RZ, 0x3c, !PT ;  /* 0x0000000405042212 */ /* 0x000fc800078e3cff */
[----:B------:R-:W-:-:S05]  /*17b10*/  @P2 LOP3.LUT R5, R5, R4, RZ, 0x3c, !PT ;  /* 0x0000000405052212 */ /* 0x000fca00078e3cff */
[----:B------:R0:W2:Y:S04]  /*17b20*/  @P2 LDG.E.U8 R3, desc[UR16][R4.64] ;  /* 0x0000001004032981 */ /* 0x0000a8000c1e1100 */
[----:B------:R-:W0:Y:S04]  /*17b30*/  LDL R4, [R1+0x9d4] ;  /* 0x0009d40001047983 */ /* 0x000e280000100800 */
[----:B------:R-:W0:Y:S01]  /*17b40*/  LDL R5, [R1+0x9d8] ;  /* 0x0009d80001057983 */ /* 0x000e220000100800 */
[----:B------:R-:W-:Y:S02]  /*17b50*/  PRMT R245, RZ, 0x7610, R245 ;  /* 0x00007610fff57816 */ /* 0x000fe400000000f5 */
[----:B------:R-:W-:-:S02]  /*17b60*/  PRMT R247, RZ, 0x7610, R247 ;  /* 0x00007610fff77816 */ /* 0x000fc400000000f7 */
[----:B0-----:R-:W-:-:S04]  /*17b70*/  @P3 LOP3.LUT R5, R5, R4, RZ, 0x3c, !PT ;  /* 0x0000000405053212 */ /* 0x001fc800078e3cff */
[----:B------:R-:W-:-:S04]  /*17b80*/  @P3 LOP3.LUT R4, R5, R4, RZ, 0x3c, !PT ;  /* 0x0000000405043212 */ /* 0x000fc800078e3cff */
[----:B------:R-:W-:-:S05]  /*17b90*/  @P3 LOP3.LUT R5, R5, R4, RZ, 0x3c, !PT ;  /* 0x0000000405053212 */ /* 0x000fca00078e3cff */
[----:B------:R3:W2:Y:S02]  /*17ba0*/  @P3 LDG.E.U8 R245, desc[UR16][R4.64] ;  /* 0x0000001004f53981 */ /* 0x0006a4000c1e1100 */
[----:B---3--:R-:W-:Y:S02]  /*17bb0*/  @P4 IMAD.MOV.U32 R4, RZ, RZ, R149 ;  /* 0x000000ffff044224 */ /* 0x008fe400078e0095 */
[----:B----4-:R-:W-:Y:S01]  /*17bc0*/  @P4 IMAD.MOV.U32 R5, RZ, RZ, R151 ;  /* 0x000000ffff054224 */ /* 0x010fe200078e0097 */
[----:B------:R-:W-:Y:S01]  /*17bd0*/  ISETP.GT.AND P1, PT, R2, 0x4, PT ;  /* 0x000000040200780c */ /* 0x000fe20003f24270 */
[----:B------:R-:W3:Y:S04]  /*17be0*/  LDL R151, [R1+0x9a4] ;  /* 0x0009a40001977983 */ /* 0x000ee80000100800 */
[----:B------:R2:W4:Y:S01]  /*17bf0*/  @P4 LDG.E.U8 R247, desc[UR16][R4.64] ;  /* 0x0000001004f74981 */ /* 0x000522000c1e1100 */
[----:B------:R-:W-:-:S02]  /*17c00*/  PRMT R6, RZ, 0x7610, R6 ;  /* 0x00007610ff067816 */ /* 0x000fc40000000006 */
[----:B------:R-:W-:Y:S01]  /*17c10*/  ISETP.GT.AND P0, PT, R2, 0x5, PT ;  /* 0x000000050200780c */ /* 0x000fe20003f04270 */
[----:B------:R-:W3:Y:S04]  /*17c20*/  LDL R149, [R1+0x9a8] ;  /* 0x0009a80001957983 */ /* 0x000ee80000100800 */
[----:B------:R-:W4:Y:S01]  /*17c30*/  LDL R5, [R1+0x9c4] ;  /* 0x0009c40001057983 */ /* 0x000f220000100800 */
[----:B--2---:R-:W-:Y:S01]  /*17c40*/  @P1 IMAD.MOV.U32 R4, RZ, RZ, R16 ;  /* 0x000000ffff041224 */ /* 0x004fe200078e0010 */
[----:B------:R-:W-:-:S04]  /*17c50*/  PRMT R236, RZ, 0x7610, R236 ;  /* 0x00007610ffec7816 */ /* 0x000fc800000000ec */
[----:B----4-:R0:W2:Y:S04]  /*17c60*/  @P1 LDG.E.U8 R6, desc[UR16][R4.64] ;  /* 0x0000001004061981 */ /* 0x0100a8000c1e1100 */
[----:B------:R-:W4:Y:S01]  /*17c70*/  LDL R5, [R1+0x9bc] ;  /* 0x0009bc0001057983 */ /* 0x000f220000100800 */
[----:B0-----:R-:W-:Y:S01]  /*17c80*/  @P0 IMAD.MOV.U32 R4, RZ, RZ, R10 ;  /* 0x000000ffff040224 */ /* 0x001fe200078e000a */
[----:B------:R-:W-:-:S04]  /*17c90*/  ISETP.GT.AND P2, PT, R2, 0x6, PT ;  /* 0x000000060200780c */ /* 0x000fc80003f44270 */
[----:B----4-:R0:W4:Y:S04]  /*17ca0*/  @P0 LDG.E.U8 R236, desc[UR16][R4.64] ;  /* 0x0000001004ec0981 */ /* 0x010128000c1e1100 */
[----:B------:R-:W0:Y:S04]  /*17cb0*/  LDL R4, [R1+0x9b4] ;  /* 0x0009b40001047983 */ /* 0x000e280000100800 */
[----:B------:R-:W0:Y:S01]  /*17cc0*/  LDL R5, [R1+0x9b8] ;  /* 0x0009b80001057983 */ /* 0x000e220000100800 */
[----:B------:R-:W-:Y:S02]  /*17cd0*/  PRMT R241, RZ, 0x7610, R241 ;  /* 0x00007610fff17816 */ /* 0x000fe400000000f1 */
[----:B0-----:R-:W-:-:S04]  /*17ce0*/  @P2 LOP3.LUT R5, R5, R4, RZ, 0x3c, !PT ;  /* 0x0000000405052212 */ /* 0x001fc800078e3cff */
[----:B------:R-:W-:-:S04]  /*17cf0*/  @P2 LOP3.LUT R4, R5, R4, RZ, 0x3c, !PT ;  /* 0x0000000405042212 */ /* 0x000fc800078e3cff */
[----:B------:R-:W-:-:S05]  /*17d00*/  @P2 LOP3.LUT R5, R5, R4, RZ, 0x3c, !PT ;  /* 0x0000000405052212 */ /* 0x000fca00078e3cff */
[----:B------:R0:W2:Y:S04]  /*17d10*/  @P2 LDG.E.U8 R241, desc[UR16][R4.64] ;  /* 0x0000001004f12981 */ /* 0x0000a8000c1e1100 */
[----:B------:R-:W0:Y:S04]  /*17d20*/  LDL R4, [R1+0x9ac] ;  /* 0x0009ac0001047983 */ /* 0x000e280000100800 */
[----:B------:R-:W0:Y:S01]  /*17d30*/  LDL R5, [R1+0x9b0] ;  /* 0x0009b00001057983 */ /* 0x000e220000100800 */
[C---:B------:R-:W-:Y:S02]  /*17d40*/  ISETP.GT.AND P3, PT, R2.reuse, 0x7, PT ;  /* 0x000000070200780c */ /* 0x040fe40003f64270 */
[----:B------:R-:W-:-:S02]  /*17d50*/  ISETP.GT.AND P4, PT, R2, 0x8, PT ;  /* 0x000000080200780c */ /* 0x000fc40003f84270 */
[----:B------:R-:W-:Y:S02]  /*17d60*/  PRMT R244, RZ, 0x7610, R244 ;  /* 0x00007610fff47816 */ /* 0x000fe400000000f4 */
[----:B------:R-:W-:-:S07]  /*17d70*/  PRMT R248, RZ, 0x7610, R248 ;  /* 0x00007610fff87816 */ /* 0x000fce00000000f8 */
[----:B0-----:R-:W-:-:S04]  /*17d80*/  @P3 LOP3.LUT R5, R5, R4, RZ, 0x3c, !PT ;  /* 0x0000000405053212 */ /* 0x001fc800078e3cff */
[----:B------:R-:W-:-:S04]  /*17d90*/  @P3 LOP3.LUT R4, R5, R4, RZ, 0x3c, !PT ;  /* 0x0000000405043212 */ /* 0x000fc800078e3cff */
[----:B------:R-:W-:-:S05]  /*17da0*/  @P3 LOP3.LUT R5, R5, R4, RZ, 0x3c, !PT ;  /* 0x0000000405053212 */ /* 0x000fca00078e3cff */
[----:B------:R3:W2:Y:S02]  /*17db0*/  @P3 LDG.E.U8 R244, desc[UR16][R4.64] ;  /* 0x0000001004f43981 */ /* 0x0006a4000c1e1100 */
[----:B---3--:R-:W-:Y:S02]  /*17dc0*/  @P4 IMAD.MOV.U32 R4, RZ, RZ, R149 ;  /* 0x000000ffff044224 */ /* 0x008fe400078e0095 */
[----:B------:R-:W-:Y:S01]  /*17dd0*/  @P4 IMAD.MOV.U32 R5, RZ, RZ, R151 ;  /* 0x000000ffff054224 */ /* 0x000fe200078e0097 */
[----:B------:R-:W-:Y:S01]  /*17de0*/  ISETP.GT.AND P1, PT, R2, 0x9, PT ;  /* 0x000000090200780c */ /* 0x000fe20003f24270 */
[----:B------:R-:W3:Y:S04]  /*17df0*/  LDL R151, [R1+0x97c] ;  /* 0x00097c0001977983 */ /* 0x000ee80000100800 */
[----:B------:R0:W2:Y:S01]  /*17e00*/  @P4 LDG.E.U8 R248, desc[UR16][R4.64] ;  /* 0x0000001004f84981 */ /* 0x0000a2000c1e1100 */
[----:B------:R-:W-:-:S02]  /*17e10*/  PRMT R240, RZ, 0x7610, R240 ;  /* 0x00007610fff07816 */ /* 0x000fc400000000f0 */
[----:B------:R-:W-:Y:S01]  /*17e20*/  ISETP.GT.AND P0, PT, R2, 0xa, PT ;  /* 0x0000000a0200780c */ /* 0x000fe20003f04270 */
[----:B------:R-:W4:Y:S04]  /*17e30*/  LDL R149, [R1+0x980] ;  /* 0x0009800001957983 */ /* 0x000f280000100800 */
[----:B------:R-:W0:Y:S04]  /*17e40*/  LDL R4, [R1+0x99c] ;  /* 0x00099c0001047983 */ /* 0x000e280000100800 */
[----:B------:R-:W0:Y:S02]  /*17e50*/  LDL R5, [R1+0x9a0] ;  /* 0x0009a00001057983 */ /* 0x000e240000100800 */
[----:B0-----:R-:W-:-:S04]  /*17e60*/  @P1 LOP3.LUT R5, R5, R4, RZ, 0x3c, !PT ;  /* 0x0000000405051212 */ /* 0x001fc800078e3cff */
[----:B------:R-:W-:-:S04]  /*17e70*/  @P1 LOP3.LUT R4, R5, R4, RZ, 0x3c, !PT ;  /* 0x0000000405041212 */ /* 0x000fc800078e3cff */
[----:B------:R-:W-:-:S05]  /*17e80*/  @P1 LOP3.LUT R5, R5, R4, RZ, 0x3c, !PT ;  /* 0x0000000405051212 */ /* 0x000fca00078e3cff */
[----:B------:R0:W2:Y:S04]  /*17e90*/  @P1 LDG.E.U8 R240, desc[UR16][R4.64] ;  /* 0x0000001004f01981 */ /* 0x0000a8000c1e1100 */
        /* <DEDUP_REMOVED lines=9> */
[----:B------:R-:W-:Y:S02]  /*17f30*/  ISETP.GT.AND P2, PT, R2, 0xb, PT ;  /* 0x0000000b0200780c */ /* 0x000fe40003f44270 */
[----:B------:R-:W-:-:S11]  /*17f40*/  PRMT R9, RZ, 0x7610, R9 ;  /* 0x00007610ff097816 */ /* 0x000fd60000000009 */
        /* <DEDUP_REMOVED lines=14> */
[----:B----4-:R-:W-:Y:S02]  /*18030*/  @P4 IMAD.MOV.U32 R4, RZ, RZ, R149 ;  /* 0x000000ffff044224 */ /* 0x010fe400078e0095 */
[----:B---3--:R-:W-:Y:S01]  /*18040*/  @P4 IMAD.MOV.U32 R5, RZ, RZ, R151 ;  /* 0x000000ffff054224 */ /* 0x008fe200078e0097 */
[----:B------:R-:W-:Y:S01]  /*18050*/  ISETP.GT.AND P1, PT, R2, 0xe, PT ;  /* 0x0000000e0200780c */ /* 0x000fe20003f24270 */
[----:B------:R-:W3:Y:S04]  /*18060*/  LDL R151, [R1+0x954] ;  /* 0x0009540001977983 */ /* 0x000ee80000100800 */
[----:B------:R0:W4:Y:S01]  /*18070*/  @P4 LDG.E.U8 R239, desc[UR16][R4.64] ;  /* 0x0000001004ef4981 */ /* 0x000122000c1e1100 */
[----:B------:R-:W-:-:S02]  /*18080*/  PRMT R7, RZ, 0x7610, R7 ;  /* 0x00007610ff077816 */ /* 0x000fc40000000007 */
[----:B------:R-:W-:Y:S01]  /*18090*/  ISETP.GT.AND P0, PT, R2, 0xf, PT ;  /* 0x0000000f0200780c */ /* 0x000fe20003f04270 */
[----:B------:R-:W2:Y:S04]  /*180a0*/  LDL R149, [R1+0x958] ;  /* 0x0009580001957983 */ /* 0x000ea80000100800 */
[----:B------:R-:W0:Y:S04]  /*180b0*/  LDL R4, [R1+0x974] ;  /* 0x0009740001047983 */ /* 0x000e280000100800 */
[----:B------:R-:W0:Y:S02]  /*180c0*/  LDL R5, [R1+0x978] ;  /* 0x0009780001057983 */ /* 0x000e240000100800 */
[----:B0-----:R-:W-:-:S04]  /*180d0*/  @P1 LOP3.LUT R5, R5, R4, RZ, 0x3c, !PT ;  /* 0x0000000405051212 */ /* 0x001fc800078e3cff */
[----:B------:R-:W-:-:S04]  /*180e0*/  @P1 LOP3.LUT R4, R5, R4, RZ, 0x3c, !PT ;  /* 0x0000000405041212 */ /* 0x000fc800078e3cff */
[----:B------:R-:W-:-:S05]  /*180f0*/  @P1 LOP3.LUT R5, R5, R4, RZ, 0x3c, !PT ;  /* 0x0000000405051212 */ /* 0x000fca00078e3cff */
[----:B------:R0:W4:Y:S04]  /*18100*/  @P1 LDG.E.U8 R7, desc[UR16][R4.64] ;  /* 0x0000001004071981 */ /* 0x000128000c1e1100 */
[----:B------:R-:W0:Y:S04]  /*18110*/  LDL R4, [R1+0x96c] ;  /* 0x00096c0001047983 */ /* 0x000e280000100800 */
[----:B------:R-:W0:Y:S01]  /*18120*/  LDL R5, [R1+0x970] ;  /* 0x0009700001057983 */ /* 0x000e220000100800 */
[----:B------:R-:W-:Y:S02]  /*18130*/  PRMT R8, RZ, 0x7610, R8 ;  /* 0x00007610ff087816 */ /* 0x000fe40000000008 */
[----:B0-----:R-:W-:-:S04]  /*18140*/  @P0 LOP3.LUT R5, R5, R4, RZ, 0x3c, !PT ;  /* 0x0000000405050212 */ /* 0x001fc800078e3cff */
[----:B------:R-:W-:-:S04]  /*18150*/  @P0 LOP3.LUT R4, R5, R4, RZ, 0x3c, !PT ;  /* 0x0000000405040212 */ /* 0x000fc800078e3cff */
[----:B------:R-:W-:-:S05]  /*18160*/  @P0 LOP3.LUT R5, R5, R4, RZ, 0x3c, !PT ;  /* 0x0000000405050212 */ /* 0x000fca00078e3cff */
[----:B------:R0:W4:Y:S04]  /*18170*/  @P0 LDG.E.U8 R8, desc[UR16][R4.64] ;  /* 0x0000001004080981 */ /* 0x000128000c1e1100 */
[----:B------:R-:W0:Y:S04]  /*18180*/  LDL R4, [R1+0x964] ;  /* 0x0009640001047983 */ /* 0x000e280000100800 */
[----:B------:R-:W0:Y:S01]  /*18190*/  LDL R5, [R1+0x968] ;  /* 0x0009680001057983 */ /* 0x000e220000100800 */
[----:B------:R-:W-:Y:S02]  /*181a0*/  ISETP.GT.AND P2, PT, R2, 0x10, PT ;  /* 0x000000100200780c */ /* 0x000fe40003f44270 */
[----:B------:R-:W-:-:S11]  /*181b0*/  PRMT R238, RZ, 0x7610, R238 ;  /* 0x00007610ffee7816 */ /* 0x000fd600000000ee */
[----:B0-----:R-:W-:-:S04]  /*181c0*/  @P2 LOP3.LUT R5, R5, R4, RZ, 0x3c, !PT ;  /* 0x0000000405052212 */ /* 0x001fc800078e3cff */
[----:B------:R-:W-:-:S04]  /*181d0*/  @P2 LOP3.LUT R4, R5, R4, RZ, 0x3c, !PT ;  /* 0x0000000405042212 */ /* 0x000fc800078e3cff */
[----:B------:R-:W-:-:S05]  /*181e0*/  @P2 LOP3.LUT R5, R5, R4, RZ, 0x3c, !PT ;  /* 0x0000000405052212 */ /* 0x000fca00078e3cff */
[----:B------:R0:W4:Y:S04]  /*181f0*/  @P2 LDG.E.U8 R238, desc[UR16][R4.64] ;  /* 0x0000001004ee2981 */ /* 0x000128000c1e1100 */
        /* <DEDUP_REMOVED lines=9> */
[----:B------:R2:W4:Y:S02]  /*18290*/  @P3 LDG.E.U8 R242, desc[UR16][R4.64] ;  /* 0x0000001004f23981 */ /* 0x000524000c1e1100 */
[----:B--2---:R-:W-:Y:S02]  /*182a0*/  @P4 IMAD.MOV.U32 R4, RZ, RZ, R149 ;  /* 0x000000ffff044224 */ /* 0x004fe400078e0095 */
[----:B---3--:R-:W-:Y:S01]  /*182b0*/  @P4 IMAD.MOV.U32 R5, RZ, RZ, R151 ;  /* 0x000000ffff054224 */ /* 0x008fe200078e0097 */
[----:B------:R-:W-:Y:S01]  /*182c0*/  ISETP.GT.AND P1, PT, R2, 0x13, PT ;  /* 0x000000130200780c */ /* 0x000fe20003f24270 */
[----:B------:R-:W2:Y:S04]  /*182d0*/  LDL R151, [R1+0x92c] ;  /* 0x00092c0001977983 */ /* 0x000ea80000100800 */
[----:B------:R0:W3:Y:S01]  /*182e0*/  @P4 LDG.E.U8 R246, desc[UR16][R4.64] ;  /* 0x0000001004f64981 */ /* 0x0000e2000c1e1100 */
        /* <DEDUP_REMOVED lines=8> */
[----:B------:R0:W3:Y:S04]  /*18370*/  @P1 LDG.E.U8 R231, desc[UR16][R4.64] ;  /* 0x0000001004e71981 */ /* 0x0000e8000c1e1100 */
[----:B------:R-:W0:Y:S04]  /*18380*/  LDL R4, [R1+0x944] ;  /* 0x0009440001047983 */ /* 0x000e280000100800 */
[----:B------:R-:W0:Y:S01]  /*18390*/  LDL R5, [R1+0x948] ;  /* 0x0009480001057983 */ /* 0x000e220000100800 */
[----:B------:R-:W-:Y:S02]  /*183a0*/  PRMT R234, RZ, 0x7610, R234 ;  /* 0x00007610ffea7816 */ /* 0x000fe400000000ea */
[----:B0-----:R-:W-:-:S04]  /*183b0*/  @P0 LOP3.LUT R5, R5, R4, RZ, 0x3c, !PT ;  /* 0x0000000405050212 */ /* 0x001fc800078e3cff */
[----:B------:R-:W-:-:S04]  /*183c0*/  @P0 LOP3.LUT R4, R5, R4, RZ, 0x3c, !PT ;  /* 0x0000000405040212 */ /* 0x000fc800078e3cff */
[----:B------:R-:W-:-:S05]  /*183d0*/  @P0 LOP3.LUT R5, R5, R4, RZ, 0x3c, !PT ;  /* 0x0000000405050212 */ /* 0x000fca00078e3cff */
[----:B------:R0:W3:Y:S04]  /*183e0*/  @P0 LDG.E.U8 R234, desc[UR16][R4.64] ;  /* 0x0000001004ea0981 */ /* 0x0000e8000c1e1100 */
[----:B------:R-:W0:Y:S04]  /*183f0*/  LDL R4, [R1+0x93c] ;  /* 0x00093c0001047983 */ /* 0x000e280000100800 */
[----:B------:R-:W0:Y:S01]  /*18400*/  LDL R5, [R1+0x940] ;  /* 0x0009400001057983 */ /* 0x000e220000100800 */
[----:B------:R-:W-:Y:S02]  /*18410*/  ISETP.GT.AND P2, PT, R2, 0x15, PT ;  /* 0x000000150200780c */ /* 0x000fe40003f44270 */
[----:B------:R-:W-:-:S11]  /*18420*/  PRMT R226, RZ, 0x7610, R226 ;  /* 0x00007610ffe27816 */ /* 0x000fd600000000e2 */
[----:B0-----:R-:W-:-:S04]  /*18430*/  @P2 LOP3.LUT R5, R5, R4, RZ, 0x3c, !PT ;  /* 0x0000000405052212 */ /* 0x001fc800078e3cff */
[----:B------:R-:W-:-:S04]  /*18440*/  @P2 LOP3.LUT R4, R5, R4, RZ, 0x3c, !PT ;  /* 0x0000000405042212 */ /* 0x000fc800078e3cff */
[----:B------:R-:W-:-:S05]  /*18450*/  @P2 LOP3.LUT R5, R5, R4, RZ, 0x3c, !PT ;  /* 0x0000000405052212 */ /* 0x000fca00078e3cff */
[----:B------:R0:W3:Y:S04]  /*18460*/  @P2 LDG.E.U8 R226, desc[UR16][R4.64] ;  /* 0x0000001004e22981 */ /* 0x0000e8000c1e1100 */
        /* <DEDUP_REMOVED lines=9> */
[----:B------:R4:W3:Y:S02]  /*18500*/  @P3 LDG.E.U8 R228, desc[UR16][R4.64] ;  /* 0x0000001004e43981 */ /* 0x0008e4000c1e1100 */
[----:B----4-:R-:W-:Y:S02]  /*18510*/  @P4 IMAD.MOV.U32 R4, RZ, RZ, R149 ;  /* 0x000000ffff044224 */ /* 0x010fe400078e0095 */
[----:B--2---:R-:W-:Y:S01]  /*18520*/  @P4 IMAD.MOV.U32 R5, RZ, RZ, R151 ;  /* 0x000000ffff054224 */ /* 0x004fe200078e0097 */
[----:B------:R-:W-:Y:S01]  /*18530*/  ISETP.GT.AND P1, PT, R2, 0x18, PT ;  /* 0x000000180200780c */ /* 0x000fe20003f24270 */
[----:B------:R-:W2:Y:S04]  /*18540*/  LDL R151, [R1+0x904] ;  /* 0x0009040001977983 */ /* 0x000ea80000100800 */
[----:B------:R0:W4:Y:S01]  /*18550*/  @P4 LDG.E.U8 R230, desc[UR16][R4.64] ;  /* 0x0000001004e64981 */ /* 0x000122000c1e1100 */
[----:B------:R-:W-:-:S02]  /*18560*/  PRMT R221, RZ, 0x7610, R221 ;  /* 0x00007610ffdd7816 */ /* 0x000fc400000000dd */
[----:B------:R-:W-:Y:S01]  /*18570*/  ISETP.GT.AND P0, PT, R2, 0x19, PT ;  /* 0x000000190200780c */ /* 0x000fe20003f04270 */
[----:B------:R-:W3:Y:S04]  /*18580*/  LDL R149, [R1+0x908] ;  /* 0x0009080001957983 */ /* 0x000ee80000100800 */
        /* <DEDUP_REMOVED lines=31> */
[----:B---3--:R-:W-:Y:S02]  /*18780*/  @P4 IMAD.MOV.U32 R4, RZ, RZ, R149 ;  /* 0x000000ffff044224 */ /* 0x008fe400078e0095 */
[----:B--2---:R-:W-:Y:S01]  /*18790*/  @P4 IMAD.MOV.U32 R5, RZ, RZ, R151 ;  /* 0x000000ffff054224 */ /* 0x004fe200078e0097 */
[----:B------:R-:W-:Y:S01]  /*187a0*/  ISETP.GT.AND P1, PT, R2, 0x1d, PT ;  /* 0x0000001d0200780c */ /* 0x000fe20003f24270 */
[----:B------:R-:W2:Y:S04]  /*187b0*/  LDL R151, [R1+0x8e8] ;  /* 0x0008e80001977983 */ /* 0x000ea80000100800 */
[----:B------:R0:W3:Y:S01]  /*187c0*/  @P4 LDG.E.U8 R220, desc[UR16][R4.64] ;  /* 0x0000001004dc4981 */ /* 0x0000e2000c1e1100 */
[----:B------:R-:W-:-:S02]  /*187d0*/  PRMT R208, RZ, 0x7610, R208 ;  /* 0x00007610ffd07816 */ /* 0x000fc400000000d0 */
[----:B------:R-:W-:Y:S01]  /*187e0*/  ISETP.GT.AND P0, PT, R2, 0x1e, PT ;  /* 0x0000001e0200780c */ /* 0x000fe20003f04270 */
[----:B------:R-:W4:Y:S04]  /*187f0*/  LDL R149, [R1+0x8e0] ;  /* 0x0008e00001957983 */ /* 0x000f280000100800 */
[----:B------:R-:W0:Y:S02]  /*18800*/  LDL R5, [R1+0x900] ;  /* 0x0009000001057983 */ /* 0x000e240000100800 */
[----:B0-----:R-:W-:Y:S02]  /*18810*/  @P1 IMAD.MOV.U32 R4, RZ, RZ, R5 ;  /* 0x000000ffff041224 */ /* 0x001fe400078e0005 */
[----:B------:R-:W-:-:S05]  /*18820*/  @P1 IMAD.MOV.U32 R5, RZ, RZ, R126 ;  /* 0x000000ffff051224 */ /* 0x000fca00078e007e */
[----:B------:R0:W3:Y:S04]  /*18830*/  @P1 LDG.E.U8 R208, desc[UR16][R4.64] ;  /* 0x0000001004d01981 */ /* 0x0000e8000c1e1100 */
[----:B------:R-:W0:Y:S01]  /*18840*/  LDL R5, [R1+0x8f8] ;  /* 0x0008f80001057983 */ /* 0x000e220000100800 */
[----:B------:R-:W-:Y:S02]  /*18850*/  PRMT R210, RZ, 0x7610, R210 ;  /* 0x00007610ffd27816 */ /* 0x000fe400000000d2 */
[----:B------:R-:W-:Y:S01]  /*18860*/  ISETP.GT.AND P2, PT, R2, 0x1f, PT ;  /* 0x0000001f0200780c */ /* 0x000fe20003f44270 */
[----:B0-----:R-:W-:Y:S02]  /*18870*/  @P0 IMAD.MOV.U32 R4, RZ, RZ, R5 ;  /* 0x000000ffff040224 */ /* 0x001fe400078e0005 */
[----:B------:R-:W-:-:S05]  /*18880*/  @P0 IMAD.MOV.U32 R5, RZ, RZ, R128 ;  /* 0x000000ffff050224 */ /* 0x000fca00078e0080 */
[----:B------:R0:W3:Y:S04]  /*18890*/  @P0 LDG.E.U8 R210, desc[UR16][R4.64] ;  /* 0x0000001004d20981 */ /* 0x0000e8000c1e1100 */
[----:B------:R-:W0:Y:S01]  /*188a0*/  LDL R5, [R1+0x8f0] ;  /* 0x0008f00001057983 */ /* 0x000e220000100800 */
[C---:B------:R-:W-:Y:S02]  /*188b0*/  ISETP.GT.AND P3, PT, R2.reuse, 0x20, PT ;  /* 0x000000200200780c */ /* 0x040fe40003f64270 */
[----:B------:R-:W-:Y:S02]  /*188c0*/  ISETP.GT.AND P4, PT, R2, 0x21, PT ;  /* 0x000000210200780c */ /* 0x000fe40003f84270 */
[----:B------:R-:W-:Y:S02]  /*188d0*/  PRMT R201, RZ, 0x7610, R201 ;  /* 0x00007610ffc97816 */ /* 0x000fe400000000c9 */
[----:B------:R-:W-:-:S02]  /*188e0*/  PRMT R214, RZ, 0x7610, R214 ;  /* 0x00007610ffd67816 */ /* 0x000fc400000000d6 */
[C---:B------:R-:W-:Y:S02]  /*188f0*/  ISETP.GT.AND P1, PT, R2.reuse, 0x22, PT ;  /* 0x000000220200780c */ /* 0x040fe40003f24270 */
[----:B------:R-:W-:Y:S02]  /*18900*/  PRMT R217, RZ, 0x7610, R217 ;  /* 0x00007610ffd97816 */ /* 0x000fe400000000d9 */
[----:B------:R-:W-:Y:S02]  /*18910*/  ISETP.GT.AND P0, PT, R2, 0x23, PT ;  /* 0x000000230200780c */ /* 0x000fe40003f04270 */
[----:B------:R-:W-:Y:S02]  /*18920*/  PRMT R205, RZ, 0x7610, R205 ;  /* 0x00007610ffcd7816 */ /* 0x000fe400000000cd */
[----:B------:R-:W-:Y:S02]  /*18930*/  PRMT R207, RZ, 0x7610, R207 ;  /* 0x00007610ffcf7816 */ /* 0x000fe400000000cf */
[----:B------:R-:W-:-:S02]  /*18940*/  PRMT R198, RZ, 0x7610, R198 ;  /* 0x00007610ffc67816 */ /* 0x000fc400000000c6 */
[----:B------:R-:W-:Y:S01]  /*18950*/  PRMT R200, RZ, 0x7610, R200 ;  /* 0x00007610ffc87816 */ /* 0x000fe200000000c8 */
[----:B0-----:R-:W-:Y:S02]  /*18960*/  @P2 IMAD.MOV.U32 R4, RZ, RZ, R5 ;  /* 0x000000ffff042224 */ /* 0x001fe400078e0005 */
[----:B------:R-:W-:-:S05]  /*18970*/  @P2 IMAD.MOV.U32 R5, RZ, RZ, R130 ;  /* 0x000000ffff052224 */ /* 0x000fca00078e0082 */
[----:B------:R2:W3:Y:S02]  /*18980*/  @P2 LDG.E.U8 R201, desc[UR16][R4.64] ;  /* 0x0000001004c92981 */ /* 0x0004e4000c1e1100 */
[----:B--2---:R-:W-:Y:S02]  /*18990*/  @P3 IMAD.MOV.U32 R4, RZ, RZ, R151 ;  /* 0x000000ffff043224 */ /* 0x004fe400078e0097 */
[----:B------:R-:W-:Y:S01]  /*189a0*/  @P3 IMAD.MOV.U32 R5, RZ, RZ, R132 ;  /* 0x000000ffff053224 */ /* 0x000fe200078e0084 */
[----:B------:R-:W2:Y:S04]  /*189b0*/  LDL R151, [R1+0x894] ;  /* 0x0008940001977983 */ /* 0x000ea80000100800 */
[----:B------:R4:W3:Y:S02]  /*189c0*/  @P3 LDG.E.U8 R214, desc[UR16][R4.64] ;  /* 0x0000001004d63981 */ /* 0x0008e4000c1e1100 */
[----:B----4-:R-:W-:-:S02]  /*189d0*/  @P4 IMAD.MOV.U32 R4, RZ, RZ, R149 ;  /* 0x000000ffff044224 */ /* 0x010fc400078e0095 */
[----:B------:R-:W4:Y:S01]  /*189e0*/  LDL R149, [R1+0x88c] ;  /* 0x00088c0001957983 */ /* 0x000f220000100800 */
[----:B------:R-:W-:Y:S01]  /*189f0*/  @P4 IMAD.MOV.U32 R5, RZ, RZ, R134 ;  /* 0x000000ffff054224 */ /* 0x000fe200078e0086 */
[----:B------:R-:W-:-:S04]  /*18a00*/  ISETP.GT.AND P2, PT, R2, 0x24, PT ;  /* 0x000000240200780c */ /* 0x000fc80003f44270 */
[----:B------:R0:W3:Y:S01]  /*18a10*/  @P4 LDG.E.U8 R217, desc[UR16][R4.64] ;  /* 0x0000001004d94981 */ /* 0x0000e2000c1e1100 */
[----:B------:R-:W-:Y:S01]  /*18a20*/  ISETP.GT.AND P3, PT, R2, 0x25, PT ;  /* 0x000000250200780c */ /* 0x000fe20003f64270 */
[----:B0-----:R-:W-:Y:S02]  /*18a30*/  @P1 IMAD.MOV.U32 R4, RZ, RZ, R125 ;  /* 0x000000ffff041224 */ /* 0x001fe400078e007d */
[----:B------:R-:W-:-:S05]  /*18a40*/  @P1 IMAD.MOV.U32 R5, RZ, RZ, R136 ;  /* 0x000000ffff051224 */ /* 0x000fca00078e0088 */
        /* <DEDUP_REMOVED lines=9> */
[----:B------:R-:W-:Y:S02]  /*18ae0*/  PRMT R204, RZ, 0x7610, R204 ;  /* 0x00007610ffcc7816 */ /* 0x000fe400000000cc */
        /* <DEDUP_REMOVED lines=14> */
[----:B------:R-:W-:Y:S02]  /*18bd0*/  ISETP.GT.AND P4, PT, R2, 0x2b, PT ;  /* 0x0000002b0200780c */ /* 0x000fe40003f84270 */
[----:B------:R-:W-:Y:S01]  /*18be0*/  PRMT R191, RZ, 0x7610, R191 ;  /* 0x00007610ffbf7816 */ /* 0x000fe200000000bf */
[----:B0-----:R-:W-:Y:S02]  /*18bf0*/  @P0 IMAD.MOV.U32 R4, RZ, RZ, R137 ;  /* 0x000000ffff040224 */ /* 0x001fe400078e0089 */
[----:B------:R-:W-:-:S05]  /*18c00*/  @P0 IMAD.MOV.U32 R5, RZ, RZ, R148 ;  /* 0x000000ffff050224 */ /* 0x000fca00078e0094 */
[----:B------:R0:W3:Y:S01]  /*18c10*/  @P0 LDG.E.U8 R197, desc[UR16][R4.64] ;  /* 0x0000001004c50981 */ /* 0x0000e2000c1e1100 */
[----:B------:R-:W-:Y:S01]  /*18c20*/  PRMT R194, RZ, 0x7610, R194 ;  /* 0x00007610ffc27816 */ /* 0x000fe200000000c2 */
[----:B0-----:R-:W-:Y:S02]  /*18c30*/  @P2 IMAD.MOV.U32 R4, RZ, RZ, R139 ;  /* 0x000000ffff042224 */ /* 0x001fe400078e008b */
[----:B------:R-:W-:-:S05]  /*18c40*/  @P2 IMAD.MOV.U32 R5, RZ, RZ, R150 ;  /* 0x000000ffff052224 */ /* 0x000fca00078e0096 */
[----:B------:R0:W3:Y:S01]  /*18c50*/  @P2 LDG.E.U8 R191, desc[UR16][R4.64] ;  /* 0x0000001004bf2981 */ /* 0x0000e2000c1e1100 */
[----:B------:R-:W-:Y:S01]  /*18c60*/  PRMT R195, RZ, 0x7610, R195 ;  /* 0x00007610ffc37816 */ /* 0x000fe200000000c3 */
[----:B0-----:R-:W-:Y:S02]  /*18c70*/  @P3 IMAD.MOV.U32 R4, RZ, RZ, R141 ;  /* 0x000000ffff043224 */ /* 0x001fe400078e008d */
[----:B--2---:R-:W-:-:S05]  /*18c80*/  @P3 IMAD.MOV.U32 R5, RZ, RZ, R151 ;  /* 0x000000ffff053224 */ /* 0x004fca00078e0097 */
[----:B------:R0:W2:Y:S02]  /*18c90*/  @P3 LDG.E.U8 R194, desc[UR16][R4.64] ;  /* 0x0000001004c23981 */ /* 0x0000a4000c1e1100 */
[----:B0-----:R-:W-:Y:S02]  /*18ca0*/  @P4 IMAD.MOV.U32 R4, RZ, RZ, R143 ;  /* 0x000000ffff044224 */ /* 0x001fe400078e008f */
[----:B----4-:R-:W-:Y:S02]  /*18cb0*/  @P4 IMAD.MOV.U32 R5, RZ, RZ, R149 ;  /* 0x000000ffff054224 */ /* 0x010fe400078e0095 */
[----:B------:R-:W4:Y:S04]  /*18cc0*/  LDL.LU R149, [R1+0x878] ;  /* 0x0008780001957983 */ /* 0x000f280000300800 */
[----:B------:R-:W3:Y:S04]  /*18cd0*/  LDL.LU R151, [R1+0x870] ;  /* 0x0008700001977983 */ /* 0x000ee80000300800 */
[----:B------:R0:W2:Y:S04]  /*18ce0*/  @P4 LDG.E.U8 R195, desc[UR16][R4.64] ;  /* 0x0000001004c34981 */ /* 0x0000a8000c1e1100 */
[----:B------:R-:W4:Y:S01]  /*18cf0*/  LDL R5, [R1+0x884] ;  /* 0x0008840001057983 */ /* 0x000f220000100800 */
[----:B------:R-:W-:-:S02]  /*18d00*/  ISETP.GT.AND P1, PT, R2, 0x2c, PT ;  /* 0x0000002c0200780c */ /* 0x000fc40003f24270 */
[----:B------:R-:W-:-:S11]  /*18d10*/  PRMT R186, RZ, 0x7610, R186 ;  /* 0x00007610ffba7816 */ /* 0x000fd600000000ba */
[----:B0-----:R-:W-:Y:S01]  /*18d20*/  @P1 IMAD.MOV.U32 R4, RZ, RZ, R145 ;  /* 0x000000ffff041224 */ /* 0x001fe200078e0091 */
[----:B------:R-:W-:-:S04]  /*18d30*/  ISETP.GT.AND P0, PT, R2, 0x2d, PT ;  /* 0x0000002d0200780c */ /* 0x000fc80003f04270 */
[----:B----4-:R0:W4:Y:S04]  /*18d40*/  @P1 LDG.E.U8 R186, desc[UR16][R4.64] ;  /* 0x0000001004ba1981 */ /* 0x010128000c1e1100 */
[----:B------:R-:W3:Y:S01]  /*18d50*/  LDL R5, [R1+0x87c] ;  /* 0x00087c0001057983 */ /* 0x000ee20000100800 */
[----:B------:R-:W-:-:S04]  /*18d60*/  PRMT R188, RZ, 0x7610, R188 ;  /* 0x00007610ffbc7816 */ /* 0x000fc800000000bc */
[----:B0-----:R-:W-:Y:S01]  /*18d70*/  @P0 IMAD.MOV.U32 R4, RZ, RZ, R147 ;  /* 0x000000ffff040224 */ /* 0x001fe200078e0093 */
[C---:B------:R-:W-:Y:S02]  /*18d80*/  ISETP.GT.AND P2, PT, R2.reuse, 0x2e, PT ;  /* 0x0000002e0200780c */ /* 0x040fe40003f44270 */
[----:B------:R-:W-:Y:S02]  /*18d90*/  ISETP.GT.AND P3, PT, R2, 0x2f, PT ;  /* 0x0000002f0200780c */ /* 0x000fe40003f64270 */
[----:B---3--:R0:W3:Y:S04]  /*18da0*/  @P0 LDG.E.U8 R188, desc[UR16][R4.64] ;  /* 0x0000001004bc0981 */ /* 0x0080e8000c1e1100 */
[----:B------:R-:W2:Y:S01]  /*18db0*/  LDL R5, [R1+0x874] ;  /* 0x0008740001057983 */ /* 0x000ea20000100800 */
[----:B------:R-:W-:-:S04]  /*18dc0*/  PRMT R180, RZ, 0x7610, R180 ;  /* 0x00007610ffb47816 */ /* 0x000fc800000000b4 */
[----:B0-----:R-:W-:-:S05]  /*18dd0*/  @P2 IMAD.MOV.U32 R4, RZ, RZ, R149 ;  /* 0x000000ffff042224 */ /* 0x001fca00078e0095 */
[----:B--2---:R0:W2:Y:S04]  /*18de0*/  @P2 LDG.E.U8 R180, desc[UR16][R4.64] ;  /* 0x0000001004b42981 */ /* 0x0040a8000c1e1100 */
[----:B------:R-:W4:Y:S01]  /*18df0*/  LDL R5, [R1+0x86c] ;  /* 0x00086c0001057983 */ /* 0x000f220000100800 */
[----:B0-----:R-:W-:-:S03]  /*18e00*/  @P3 IMAD.MOV.U32 R4, RZ, RZ, R151 ;  /* 0x000000ffff043224 */ /* 0x001fc600078e0097 */
[----:B------:R0:W-:Y:S04]  /*18e10*/  STL.64 [R1+0x10a0], R150 ;  /* 0x0010a09601007387 */ /* 0x0001e80000100a00 */
[----:B0-----:R-:W3:Y:S04]  /*18e20*/  LDL R150, [R1+0x83c] ;  /* 0x00083c0001967983 */ /* 0x001ee80000100800 */
[----:B------:R-:W2:Y:S04]  /*18e30*/  LDL R151, [R1+0x840] ;  /* 0x0008400001977983 */ /* 0x000ea80000100800 */
        /* <DEDUP_REMOVED lines=15> */
[----:B------:R-:W-:Y:S04]  /*18f30*/  STL.64 [R1+0x1070], R138 ;  /* 0x0010708a01007387 */ /* 0x000fe80000100a00 */
        /* <DEDUP_REMOVED lines=52> */
[----:B------:R0:W-:Y:S04]  /*19280*/  STL.64 [R1+0xec8], R32 ;  /* 0x000ec82001007387 */ /* 0x0001e80000100a00 */
[----:B------:R1:W-:Y:S04]  /*19290*/  STL.64 [R1+0xec0], R30 ;  /* 0x000ec01e01007387 */ /* 0x0003e80000100a00 */
[----:B------:R2:W-:Y:S04]  /*192a0*/  STL.64 [R1+0xeb8], R28 ;  /* 0x000eb81c01007387 */ /* 0x0005e80000100a00 */
[----:B------:R2:W-:Y:S04]  /*192b0*/  STL.64 [R1+0xeb0], R26 ;  /* 0x000eb01a01007387 */ /* 0x0005e80000100a00 */
[----:B------:R2:W-:Y:S04]  /*192c0*/  STL.64 [R1+0xea8], R24 ;  /* 0x000ea81801007387 */ /* 0x0005e80000100a00 */
[----:B0-----:R-:W2:Y:S04]  /*192d0*/  LDL R32, [R1+0x838] ;  /* 0x0008380001207983 */ /* 0x001ea80000100800 */
[----:B------:R-:W2:Y:S04]  /*192e0*/  LDL R38, [R1+0x834] ;  /* 0x0008340001267983 */ /* 0x000ea80000100800 */
[----:B------:R-:W2:Y:S04]  /*192f0*/  LDL R37, [R1+0x82c] ;  /* 0x00082c0001257983 */ /* 0x000ea80000100800 */
[----:B------:R-:W2:Y:S04]  /*19300*/  LDL R35, [R1+0x830] ;  /* 0x0008300001237983 */ /* 0x000ea80000100800 */
[----:B------:R-:W2:Y:S04]  /*19310*/  LDL R44, [R1+0x824] ;  /* 0x00082400012c7983 */ /* 0x000ea80000100800 */
[----:B------:R-:W2:Y:S04]  /*19320*/  LDL R43, [R1+0x828] ;  /* 0x00082800012b7983 */ /* 0x000ea80000100800 */
[----:B------:R-:W2:Y:S04]  /*19330*/  LDL R40, [R1+0x81c] ;  /* 0x00081c0001287983 */ /* 0x000ea80000100800 */
[----:B------:R-:W2:Y:S04]  /*19340*/  LDL R36, [R1+0x820] ;  /* 0x0008200001247983 */ /* 0x000ea80000100800 */
[----:B-1----:R-:W2:Y:S01]  /*19350*/  LDL R30, [R1+0x818] ;  /* 0x00081800011e7983 */ /* 0x002ea20000100800 */
[----:B------:R-:W-:-:S02]  /*19360*/  ISETP.GT.AND P4, PT, R2, 0x30, PT ;  /* 0x000000300200780c */ /* 0x000fc40003f84270 */
[----:B------:R-:W-:Y:S01]  /*19370*/  PRMT R183, RZ, 0x7610, R183 ;  /* 0x00007610ffb77816 */ /* 0x000fe200000000b7 */
[----:B------:R-:W2:Y:S01]  /*19380*/  LDL R34, [R1+0x814] ;  /* 0x0008140001227983 */ /* 0x000ea20000100800 */
[C---:B------:R-:W-:Y:S02]  /*19390*/  ISETP.GT.AND P0, PT, R2.reuse, 0x31, PT ;  /* 0x000000310200780c */ /* 0x040fe40003f04270 */
[----:B------:R-:W-:Y:S01]  /*193a0*/  PRMT R193, RZ, 0x7610, R193 ;  /* 0x00007610ffc17816 */ /* 0x000fe200000000c1 */
[----:B------:R-:W2:Y:S01]  /*193b0*/  LDL R42, [R1+0x80c] ;  /* 0x00080c00012a7983 */ /* 0x000ea20000100800 */
[----:B------:R-:W-:-:S03]  /*193c0*/  ISETP.GT.AND P1, PT, R2, 0x32, PT ;  /* 0x000000320200780c */ /* 0x000fc60003f24270 */
[----:B----4-:R3:W4:Y:S01]  /*193d0*/  @P3 LDG.E.U8 R183, desc[UR16][R4.64] ;  /* 0x0000001004b73981 */ /* 0x010722000c1e1100 */
[----:B------:R-:W-:Y:S02]  /*193e0*/  PRMT R182, RZ, 0x7610, R182 ;  /* 0x00007610ffb67816 */ /* 0x000fe400000000b6 */
[----:B------:R-:W-:Y:S01]  /*193f0*/  ISETP.GT.AND P2, PT, R2, 0x33, PT ;  /* 0x000000330200780c */ /* 0x000fe20003f44270 */
[----:B------:R-:W4:Y:S01]  /*19400*/  LDL R39, [R1+0x810] ;  /* 0x0008100001277983 */ /* 0x000f220000100800 */
[----:B------:R-:W-:Y:S02]  /*19410*/  PRMT R185, RZ, 0x7610, R185 ;  /* 0x00007610ffb97816 */ /* 0x000fe400000000b9 */
[----:B------:R-:W-:Y:S01]  /*19420*/  PRMT R178, RZ, 0x7610, R178 ;  /* 0x00007610ffb27816 */ /* 0x000fe200000000b2 */
[----:B------:R-:W4:Y:S01]  /*19430*/  LDL R46, [R1+0x644] ;  /* 0x00064400012e7983 */ /* 0x000f220000100800 */
[----:B------:R-:W-:Y:S02]  /*19440*/  PRMT R176, RZ, 0x7610, R176 ;  /* 0x00007610ffb07816 */ /* 0x000fe400000000b0 */
[----:B------:R-:W-:Y:S01]  /*19450*/  PRMT R174, RZ, 0x7610, R174 ;  /* 0x00007610ffae7816 */ /* 0x000fe200000000ae */
[----:B------:R-:W4:Y:S01]  /*19460*/  LDL R45, [R1+0x648] ;  /* 0x00064800012d7983 */ /* 0x000f220000100800 */
[----:B---3--:R-:W-:Y:S01]  /*19470*/  @P4 IMAD.MOV.U32 R5, RZ, RZ, R140 ;  /* 0x000000ffff054224 */ /* 0x008fe200078e008c */
[----:B------:R-:W-:-:S02]  /*19480*/  PRMT R172, RZ, 0x7610, R172 ;  /* 0x00007610ffac7816 */ /* 0x000fc400000000ac */
[----:B------:R-:W3:Y:S01]  /*19490*/  LDL R48, [R1+0xdd4] ;  /* 0x000dd40001307983 */ /* 0x000ee20000100800 */
[----:B--2---:R-:W-:Y:S01]  /*194a0*/  @P4 IMAD.MOV.U32 R4, RZ, RZ, R141 ;  /* 0x000000ffff044224 */ /* 0x004fe200078e008d */
[----:B------:R-:W-:Y:S02]  /*194b0*/  PRMT R170, RZ, 0x7610, R170 ;  /* 0x00007610ffaa7816 */ /* 0x000fe400000000aa */
[----:B------:R-:W2:Y:S04]  /*194c0*/  LDL R47, [R1+0xd94] ;  /* 0x000d9400012f7983 */ /* 0x000ea80000100800 */
[----:B------:R0:W3:Y:S02]  /*194d0*/  @P4 LDG.E.U8 R193, desc[UR16][R4.64] ;  /* 0x0000001004c14981 */ /* 0x0000e4000c1e1100 */
[----:B0-----:R-:W-:-:S02]  /*194e0*/  @P0 IMAD.MOV.U32 R4, RZ, RZ, R143 ;  /* 0x000000ffff040224 */ /* 0x001fc400078e008f */
[----:B------:R-:W-:-:S05]  /*194f0*/  @P0 IMAD.MOV.U32 R5, RZ, RZ, R142 ;  /* 0x000000ffff050224 */ /* 0x000fca00078e008e */
[----:B------:R0:W2:Y:S01]  /*19500*/  @P0 LDG.E.U8 R182, desc[UR16][R4.64] ;  /* 0x0000001004b60981 */ /* 0x0000a2000c1e1100 */
[----:B------:R-:W-:Y:S01]  /*19510*/  ISETP.GT.AND P0, PT, R2, 0x34, PT ;  /* 0x000000340200780c */ /* 0x000fe20003f04270 */
[----:B0-----:R-:W-:Y:S02]  /*19520*/  @P1 IMAD.MOV.U32 R4, RZ, RZ, R145 ;  /* 0x000000ffff041224 */ /* 0x001fe400078e0091 */
[----:B------:R-:W-:-:S05]  /*19530*/  @P1 IMAD.MOV.U32 R5, RZ, RZ, R144 ;  /* 0x000000ffff051224 */ /* 0x000fca00078e0090 */
[----:B------:R0:W2:Y:S01]  /*19540*/  @P1 LDG.E.U8 R185, desc[UR16][R4.64] ;  /* 0x0000001004b91981 */ /* 0x0000a2000c1e1100 */
[----:B------:R-:W-:Y:S01]  /*19550*/  ISETP.GT.AND P1, PT, R2, 0x35, PT ;  /* 0x000000350200780c */ /* 0x000fe20003f24270 */
[----:B0-----:R-:W-:Y:S02]  /*19560*/  @P2 IMAD.MOV.U32 R4, RZ, RZ, R147 ;  /* 0x000000ffff042224 */ /* 0x001fe400078e0093 */
[----:B------:R-:W-:-:S05]  /*19570*/  @P2 IMAD.MOV.U32 R5, RZ, RZ, R146 ;  /* 0x000000ffff052224 */ /* 0x000fca00078e0092 */
[----:B------:R0:W3:Y:S02]  /*19580*/  @P2 LDG.E.U8 R178, desc[UR16][R4.64] ;  /* 0x0000001004b22981 */ /* 0x0000e4000c1e1100 */
[----:B0-----:R-:W-:Y:S02]  /*19590*/  @P0 IMAD.MOV.U32 R4, RZ, RZ, R149 ;  /* 0x000000ffff040224 */ /* 0x001fe400078e0095 */
[----:B------:R-:W-:-:S05]  /*195a0*/  @P0 IMAD.MOV.U32 R5, RZ, RZ, R148 ;  /* 0x000000ffff050224 */ /* 0x000fca00078e0094 */
[----:B------:R0:W2:Y:S01]  /*195b0*/  @P0 LDG.E.U8 R176, desc[UR16][R4.64] ;  /* 0x0000001004b00981 */ /* 0x0000a2000c1e1100 */
[----:B------:R-:W-:Y:S01]  /*195c0*/  ISETP.GT.AND P0, PT, R2, 0x36, PT ;  /* 0x000000360200780c */ /* 0x000fe20003f04270 */
[----:B0-----:R-:W-:Y:S02]  /*195d0*/  @P1 IMAD.MOV.U32 R4, RZ, RZ, R151 ;  /* 0x000000ffff041224 */ /* 0x001fe400078e0097 */
[----:B------:R-:W-:-:S05]  /*195e0*/  @P1 IMAD.MOV.U32 R5, RZ, RZ, R150 ;  /* 0x000000ffff051224 */ /* 0x000fca00078e0096 */
[----:B------:R0:W2:Y:S01]  /*195f0*/  @P1 LDG.E.U8 R174, desc[UR16][R4.64] ;  /* 0x0000001004ae1981 */ /* 0x0000a2000c1e1100 */
[----:B------:R-:W-:Y:S02]  /*19600*/  ISETP.GT.AND P1, PT, R2, 0x37, PT ;  /* 0x000000370200780c */ /* 0x000fe40003f24270 */
[----:B------:R-:W-:Y:S02]  /*19610*/  PRMT R168, RZ, 0x7610, R168 ;  /* 0x00007610ffa87816 */ /* 0x000fe400000000a8 */
[----:B------:R-:W-:Y:S01]  /*19620*/  PRMT R166, RZ, 0x7610, R166 ;  /* 0x00007610ffa67816 */ /* 0x000fe200000000a6 */
[----:B0-----:R-:W-:Y:S02]  /*19630*/  @P0 IMAD.MOV.U32 R4, RZ, RZ, R32 ;  /* 0x000000ffff040224 */ /* 0x001fe400078e0020 */
[----:B------:R-:W3:Y:S01]  /*19640*/  LDL R32, [R1+0x808] ;  /* 0x0008080001207983 */ /* 0x000ee20000100800 */
[----:B------:R-:W-:-:S03]  /*19650*/  @P0 IMAD.MOV.U32 R5, RZ, RZ, R38 ;  /* 0x000000ffff050224 */ /* 0x000fc600078e0026 */
[----:B------:R-:W2:Y:S04]  /*19660*/  LDL R38, [R1+0x804] ;  /* 0x0008040001267983 */ /* 0x000ea80000100800 */
[----:B------:R0:W2:Y:S01]  /*19670*/  @P0 LDG.E.U8 R172, desc[UR16][R4.64] ;  /* 0x0000001004ac0981 */ /* 0x0000a2000c1e1100 */
[C---:B------:R-:W-:Y:S01]  /*19680*/  ISETP.GT.AND P0, PT, R2.reuse, 0x38, PT ;  /* 0x000000380200780c */ /* 0x040fe20003f04270 */
[----:B0-----:R-:W-:Y:S02]  /*19690*/  @P1 IMAD.MOV.U32 R4, RZ, RZ, R35 ;  /* 0x000000ffff041224 */ /* 0x001fe400078e0023 */
[----:B------:R-:W-:Y:S01]  /*196a0*/  @P1 IMAD.MOV.U32 R5, RZ, RZ, R37 ;  /* 0x000000ffff051224 */ /* 0x000fe200078e0025 */
[----:B------:R-:W2:Y:S04]  /*196b0*/  LDL R35, [R1+0x800] ;  /* 0x0008000001237983 */ /* 0x000ea80000100800 */
[----:B------:R-:W2:Y:S04]  /*196c0*/  LDL R37, [R1+0x7fc] ;  /* 0x0007fc0001257983 */ /* 0x000ea80000100800 */
[----:B------:R0:W2:Y:S01]  /*196d0*/  @P1 LDG.E.U8 R170, desc[UR16][R4.64] ;  /* 0x0000001004aa1981 */ /* 0x0000a2000c1e1100 */
[----:B------:R-:W-:Y:S01]  /*196e0*/  ISETP.GT.AND P1, PT, R2, 0x39, PT ;  /* 0x000000390200780c */ /* 0x000fe20003f24270 */
[----:B0-----:R-:W-:-:S02]  /*196f0*/  @P0 IMAD.MOV.U32 R4, RZ, RZ, R43 ;  /* 0x000000ffff040224 */ /* 0x001fc400078e002b */
        /* <DEDUP_REMOVED lines=9> */
[----:B------:R0:W2:Y:S02]  /*19790*/  @P1 LDG.E.U8 R166, desc[UR16][R4.64] ;  /* 0x0000001004a61981 */ /* 0x0000a4000c1e1100 */
[----:B0-----:R-:W-:-:S02]  /*197a0*/  @P0 IMAD.MOV.U32 R4, RZ, RZ, R30 ;  /* 0x000000ffff040224 */ /* 0x001fc400078e001e */
[----:B------:R-:W2:Y:S01]  /*197b0*/  LDL R30, [R1+0x7e8] ;  /* 0x0007e800011e7983 */ /* 0x000ea20000100800 */
[----:B------:R-:W-:Y:S01]  /*197c0*/  PRMT R164, RZ, 0x7610, R164 ;  /* 0x00007610ffa47816 */ /* 0x000fe200000000a4 */
[----:B------:R-:W-:Y:S01]  /*197d0*/  @P0 IMAD.MOV.U32 R5, RZ, RZ, R34 ;  /* 0x000000ffff050224 */ /* 0x000fe200078e0022 */
[C---:B------:R-:W-:Y:S01]  /*197e0*/  ISETP.GT.AND P1, PT, R2.reuse, 0x3b, PT ;  /* 0x0000003b0200780c */ /* 0x040fe20003f24270 */
[----:B------:R-:W2:Y:S04]  /*197f0*/  LDL R34, [R1+0x7e4] ;  /* 0x0007e40001227983 */ /* 0x000ea80000100800 */
[----:B------:R4:W2:Y:S01]  /*19800*/  @P0 LDG.E.U8 R164, desc[UR16][R4.64] ;  /* 0x0000001004a40981 */ /* 0x0008a2000c1e1100 */
[----:B------:R-:W-:Y:S02]  /*19810*/  ISETP.GT.AND P0, PT, R2, 0x3c, PT ;  /* 0x0000003c0200780c */ /* 0x000fe40003f04270 */
[----:B------:R-:W-:-:S05]  /*19820*/  PRMT R162, RZ, 0x7610, R162 ;  /* 0x00007610ffa27816 */ /* 0x000fca00000000a2 */
[----:B----4-:R-:W-:Y:S02]  /*19830*/  @P1 IMAD.MOV.U32 R4, RZ, RZ, R39 ;  /* 0x000000ffff041224 */ /* 0x010fe400078e0027 */
[----:B------:R-:W-:Y:S01]  /*19840*/  @P1 IMAD.MOV.U32 R5, RZ, RZ, R42 ;  /* 0x000000ffff051224 */ /* 0x000fe200078e002a */
[----:B------:R-:W4:Y:S04]  /*19850*/  LDL R39, [R1+0x7e0] ;  /* 0x0007e00001277983 */ /* 0x000f280000100800 */
[----:B------:R-:W4:Y:S04]  /*19860*/  LDL R42, [R1+0x7dc] ;  /* 0x0007dc00012a7983 */ /* 0x000f280000100800 */
[----:B------:R3:W4:Y:S01]  /*19870*/  @P1 LDG.E.U8 R162, desc[UR16][R4.64] ;  /* 0x0000001004a21981 */ /* 0x000722000c1e1100 */
[----:B------:R-:W-:-:S02]  /*19880*/  ISETP.GT.AND P1, PT, R2, 0x3d, PT ;  /* 0x0000003d0200780c */ /* 0x000fc40003f24270 */
[----:B------:R-:W-:Y:S02]  /*19890*/  PRMT R160, RZ, 0x7610, R160 ;  /* 0x00007610ffa07816 */ /* 0x000fe400000000a0 */
[----:B------:R-:W-:Y:S02]  /*198a0*/  PRMT R158, RZ, 0x7610, R158 ;  /* 0x00007610ff9e7816 */ /* 0x000fe4000000009e */
[----:B------:R-:W-:Y:S02]  /*198b0*/  PRMT R156, RZ, 0x7610, R156 ;  /* 0x00007610ff9c7816 */ /* 0x000fe4000000009c */
[----:B------:R-:W-:Y:S01]  /*198c0*/  PRMT R154, RZ, 0x7610, R154 ;  /* 0x00007610ff9a7816 */ /* 0x000fe2000000009a */
[----:B---3--:R-:W-:Y:S02]  /*198d0*/  @P0 IMAD.MOV.U32 R4, RZ, RZ, R32 ;  /* 0x000000ffff040224 */ /* 0x008fe400078e0020 */
[----:B------:R-:W3:Y:S01]  /*198e0*/  LDL R32, [R1+0x7d8] ;  /* 0x0007d80001207983 */ /* 0x000ee20000100800 */
[----:B--2---:R-:W-:-:S03]  /*198f0*/  @P0 IMAD.MOV.U32 R5, RZ, RZ, R38 ;  /* 0x000000ffff050224 */ /* 0x004fc600078e0026 */
[----:B------:R-:W2:Y:S04]  /*19900*/  LDL R38, [R1+0x7d4] ;  /* 0x0007d40001267983 */ /* 0x000ea80000100800 */
[----:B------:R0:W2:Y:S01]  /*19910*/  @P0 LDG.E.U8 R160, desc[UR16][R4.64] ;  /* 0x0000001004a00981 */ /* 0x0000a2000c1e1100 */
[----:B------:R-:W-:Y:S01]  /*19920*/  ISETP.GT.AND P0, PT, R2, 0x3e, PT ;  /* 0x0000003e0200780c */ /* 0x000fe20003f04270 */
[----:B0-----:R-:W-:Y:S02]  /*19930*/  @P1 IMAD.MOV.U32 R4, RZ, RZ, R35 ;  /* 0x000000ffff041224 */ /* 0x001fe400078e0023 */
[----:B------:R-:W2:Y:S01]  /*19940*/  LDL R35, [R1+0x7d0] ;  /* 0x0007d00001237983 */ /* 0x000ea20000100800 */
[----:B------:R-:W-:-:S03]  /*19950*/  @P1 IMAD.MOV.U32 R5, RZ, RZ, R37 ;  /* 0x000000ffff051224 */ /* 0x000fc600078e0025 */
        /* <DEDUP_REMOVED lines=13> */
[----:B------:R0:W2:Y:S02]  /*19a30*/  @P1 LDG.E.U8 R154, desc[UR16][R4.64] ;  /* 0x00000010049a1981 */ /* 0x0000a4000c1e1100 */
[----:B0-----:R-:W-:Y:S02]  /*19a40*/  @P0 IMAD.MOV.U32 R4, RZ, RZ, R30 ;  /* 0x000000ffff040224 */ /* 0x001fe400078e001e */
[----:B------:R-:W2:Y:S01]  /*19a50*/  LDL R30, [R1+0x7b8] ;  /* 0x0007b800011e7983 */ /* 0x000ea20000100800 */
[----:B------:R-:W-:Y:S01]  /*19a60*/  PRMT R159, RZ, 0x7610, R159 ;  /* 0x00007610ff9f7816 */ /* 0x000fe2000000009f */
[----:B------:R-:W-:Y:S01]  /*19a70*/  @P0 IMAD.MOV.U32 R5, RZ, RZ, R34 ;  /* 0x000000ffff050224 */ /* 0x000fe200078e0022 */
[C---:B------:R-:W-:Y:S01]  /*19a80*/  ISETP.GT.AND P1, PT, R2.reuse, 0x41, PT ;  /* 0x000000410200780c */ /* 0x040fe20003f24270 */
[----:B------:R-:W2:Y:S04]  /*19a90*/  LDL R34, [R1+0x7b4] ;  /* 0x0007b40001227983 */ /* 0x000ea80000100800 */
[----:B------:R4:W2:Y:S01]  /*19aa0*/  @P0 LDG.E.U8 R159, desc[UR16][R4.64] ;  /* 0x00000010049f0981 */ /* 0x0008a2000c1e1100 */
[----:B------:R-:W-:-:S02]  /*19ab0*/  ISETP.GT.AND P0, PT, R2, 0x42, PT ;  /* 0x000000420200780c */ /* 0x000fc40003f04270 */
[----:B------:R-:W-:-:S05]  /*19ac0*/  PRMT R157, RZ, 0x7610, R157 ;  /* 0x00007610ff9d7816 */ /* 0x000fca000000009d */
[----:B----4-:R-:W-:Y:S02]  /*19ad0*/  @P1 IMAD.MOV.U32 R4, RZ, RZ, R39 ;  /* 0x000000ffff041224 */ /* 0x010fe400078e0027 */
[----:B------:R-:W4:Y:S01]  /*19ae0*/  LDL R39, [R1+0x7b0] ;  /* 0x0007b00001277983 */ /* 0x000f220000100800 */
[----:B------:R-:W-:-:S03]  /*19af0*/  @P1 IMAD.MOV.U32 R5, RZ, RZ, R42 ;  /* 0x000000ffff051224 */ /* 0x000fc600078e002a */
[----:B------:R-:W4:Y:S04]  /*19b00*/  LDL R42, [R1+0x7ac] ;  /* 0x0007ac00012a7983 */ /* 0x000f280000100800 */
[----:B------:R3:W4:Y:S01]  /*19b10*/  @P1 LDG.E.U8 R157, desc[UR16][R4.64] ;  /* 0x00000010049d1981 */ /* 0x000722000c1e1100 */
[----:B------:R-:W-:Y:S02]  /*19b20*/  ISETP.GT.AND P1, PT, R2, 0x43, PT ;  /* 0x000000430200780c */ /* 0x000fe40003f24270 */
[----:B------:R-:W-:Y:S02]  /*19b30*/  PRMT R155, RZ, 0x7610, R155 ;  /* 0x00007610ff9b7816 */ /* 0x000fe4000000009b */
[----:B------:R-:W-:Y:S02]  /*19b40*/  PRMT R153, RZ, 0x7610, R153 ;  /* 0x00007610ff997816 */ /* 0x000fe40000000099 */
[----:B------:R-:W-:-:S02]  /*19b50*/  PRMT R152, RZ, 0x7610, R152 ;  /* 0x00007610ff987816 */ /* 0x000fc40000000098 */
        /* <DEDUP_REMOVED lines=307> */
[----:B0-----:R-:W-:Y:S01]  /*1ae90*/  @P0 IMAD.MOV.U32 R4, RZ, RZ, R43 ;  /* 0x000000ffff040224 */ /* 0x001fe200078e002b */
[----:B------:R-:W-:Y:S01]  /*1aea0*/  PRMT R33, RZ, 0x7610, R33 ;  /* 0x00007610ff217816 */ /* 0x000fe20000000021 */
[----:B------:R-:W2:Y:S01]  /*1aeb0*/  LDL R43, [R1+0x630] ;  /* 0x00063000012b7983 */ /* 0x000ea20000100800 */
[----:B------:R-:W-:Y:S01]  /*1aec0*/  @P0 IMAD.MOV.U32 R5, RZ, RZ, R44 ;  /* 0x000000ffff050224 */ /* 0x000fe200078e002c */
[----:B------:R-:W-:-:S02]  /*1aed0*/  PRMT R31, RZ, 0x7610, R31 ;  /* 0x00007610ff1f7816 */ /* 0x000fc4000000001f */
        /* <DEDUP_REMOVED lines=10> */
[----:B------:R-:W-:Y:S01]  /*1af80*/  ISETP.GT.AND P1, PT, R2, 0x71, PT ;  /* 0x000000710200780c */ /* 0x000fe20003f24270 */
[----:B------:R-:W-:-:S02]  /*1af90*/  @P0 IMAD.MOV.U32 R5, RZ, RZ, R34 ;  /* 0x000000ffff050224 */ /* 0x000fc400078e0022 */
[----:B------:R-:W2:Y:S04]  /*1afa0*/  LDL R34, [R1+0x634] ;  /* 0x0006340001227983 */ /* 0x000ea80000100800 */
[----:B------:R4:W2:Y:S01]  /*1afb0*/  @P0 LDG.E.U8 R33, desc[UR16][R4.64] ;  /* 0x0000001004210981 */ /* 0x0008a2000c1e1100 */
[----:B------:R-:W-:-:S05]  /*1afc0*/  ISETP.GT.AND P0, PT, R2, 0x72, PT ;  /* 0x000000720200780c */ /* 0x000fca0003f04270 */
[----:B----4-:R-:W-:Y:S02]  /*1afd0*/  @P1 IMAD.MOV.U32 R4, RZ, RZ, R39 ;  /* 0x000000ffff041224 */ /* 0x010fe400078e0027 */
[----:B------:R-:W4:Y:S01]  /*1afe0*/  LDL R39, [R1+0x624] ;  /* 0x0006240001277983 */ /* 0x000f220000100800 */
[----:B------:R-:W-:Y:S01]  /*1aff0*/  @P1 IMAD.MOV.U32 R5, RZ, RZ, R42 ;  /* 0x000000ffff051224 */ /* 0x000fe200078e002a */
[----:B------:R-:W-:Y:S02]  /*1b000*/  PRMT R29, RZ, 0x7610, R29 ;  /* 0x00007610ff1d7816 */ /* 0x000fe4000000001d */
[----:B------:R-:W4:Y:S04]  /*1b010*/  LDL R42, [R1+0x61c] ;  /* 0x00061c00012a7983 */ /* 0x000f280000100800 */
[----:B------:R3:W4:Y:S01]  /*1b020*/  @P1 LDG.E.U8 R31, desc[UR16][R4.64] ;  /* 0x00000010041f1981 */ /* 0x000722000c1e1100 */
[----:B------:R-:W-:-:S02]  /*1b030*/  ISETP.GT.AND P1, PT, R2, 0x73, PT ;  /* 0x000000730200780c */ /* 0x000fc40003f24270 */
        /* <DEDUP_REMOVED lines=14> */
[C---:B------:R-:W-:Y:S01]  /*1b120*/  ISETP.GT.AND P1, PT, R2.reuse, 0x75, PT ;  /* 0x000000750200780c */ /* 0x040fe20003f24270 */
[----:B0-----:R-:W-:Y:S02]  /*1b130*/  @P0 IMAD.MOV.U32 R4, RZ, RZ, R45 ;  /* 0x000000ffff040224 */ /* 0x001fe400078e002d */
[----:B------:R-:W-:Y:S01]  /*1b140*/  @P0 IMAD.MOV.U32 R5, RZ, RZ, R46 ;  /* 0x000000ffff050224 */ /* 0x000fe200078e002e */
[----:B------:R-:W-:Y:S01]  /*1b150*/  PRMT R25, RZ, 0x7610, R25 ;  /* 0x00007610ff197816 */ /* 0x000fe20000000019 */
[----:B------:R-:W2:Y:S04]  /*1b160*/  LDL R46, [R1+0xd98] ;  /* 0x000d9800012e7983 */ /* 0x000ea80000100800 */
[----:B------:R0:W2:Y:S01]  /*1b170*/  @P0 LDG.E.U8 R27, desc[UR16][R4.64] ;  /* 0x00000010041b0981 */ /* 0x0000a2000c1e1100 */
[----:B------:R-:W-:-:S02]  /*1b180*/  ISETP.GT.AND P0, PT, R2, 0x76, PT ;  /* 0x000000760200780c */ /* 0x000fc40003f04270 */
[----:B------:R-:W-:Y:S01]  /*1b190*/  PRMT R24, RZ, 0x7610, R24 ;  /* 0x00007610ff187816 */ /* 0x000fe20000000018 */
[----:B------:R-:W2:Y:S01]  /*1b1a0*/  LDL R45, [R1+0xd54] ;  /* 0x000d5400012d7983 */ /* 0x000ea20000100800 */
[----:B0-----:R-:W-:-:S03]  /*1b1b0*/  @P1 IMAD.MOV.U32 R4, RZ, RZ, R36 ;  /* 0x000000ffff041224 */ /* 0x001fc600078e0024 */
[----:B------:R-:W2:Y:S01]  /*1b1c0*/  LDL R36, [R1+0x610] ;  /* 0x0006100001247983 */ /* 0x000ea20000100800 */
[----:B------:R-:W-:-:S03]  /*1b1d0*/  @P1 IMAD.MOV.U32 R5, RZ, RZ, R40 ;  /* 0x000000ffff051224 */ /* 0x000fc600078e0028 */
[----:B------:R-:W2:Y:S04]  /*1b1e0*/  LDL R40, [R1+0x60c] ;  /* 0x00060c0001287983 */ /* 0x000ea80000100800 */
[----:B------:R0:W2:Y:S02]  /*1b1f0*/  @P1 LDG.E.U8 R26, desc[UR16][R4.64] ;  /* 0x00000010041a1981 */ /* 0x0000a4000c1e1100 */
[----:B0-----:R-:W-:Y:S02]  /*1b200*/  @P0 IMAD.MOV.U32 R4, RZ, RZ, R30 ;  /* 0x000000ffff040224 */ /* 0x001fe400078e001e */
[----:B------:R-:W2:Y:S01]  /*1b210*/  LDL R30, [R1+0x608] ;  /* 0x00060800011e7983 */ /* 0x000ea20000100800 */
[C---:B------:R-:W-:Y:S01]  /*1b220*/  ISETP.GT.AND P1, PT, R2.reuse, 0x77, PT ;  /* 0x000000770200780c */ /* 0x040fe20003f24270 */
[----:B------:R-:W-:Y:S01]  /*1b230*/  @P0 IMAD.MOV.U32 R5, RZ, RZ, R34 ;  /* 0x000000ffff050224 */ /* 0x000fe200078e0022 */
[----:B------:R-:W-:Y:S01]  /*1b240*/  PRMT R252, RZ, 0x7610, R252 ;  /* 0x00007610fffc7816 */ /* 0x000fe200000000fc */
[----:B------:R-:W2:Y:S04]  /*1b250*/  LDL R34, [R1+0x604] ;  /* 0x0006040001227983 */ /* 0x000ea80000100800 */
[----:B------:R0:W2:Y:S01]  /*1b260*/  @P0 LDG.E.U8 R25, desc[UR16][R4.64] ;  /* 0x0000001004190981 */ /* 0x0000a2000c1e1100 */
[----:B------:R-:W-:-:S05]  /*1b270*/  ISETP.GT.AND P0, PT, R2, 0x78, PT ;  /* 0x000000780200780c */ /* 0x000fca0003f04270 */
[----:B0-----:R-:W-:Y:S02]  /*1b280*/  @P1 IMAD.MOV.U32 R4, RZ, RZ, R43 ;  /* 0x000000ffff041224 */ /* 0x001fe400078e002b */
[----:B------:R-:W-:Y:S01]  /*1b290*/  @P1 IMAD.MOV.U32 R5, RZ, RZ, R44 ;  /* 0x000000ffff051224 */ /* 0x000fe200078e002c */
[----:B------:R-:W-:Y:S01]  /*1b2a0*/  PRMT R251, RZ, 0x7610, R251 ;  /* 0x00007610fffb7816 */ /* 0x000fe200000000fb */
[----:B------:R-:W2:Y:S04]  /*1b2b0*/  LDL R44, [R1+0xd58] ;  /* 0x000d5800012c7983 */ /* 0x000ea80000100800 */
[----:B------:R4:W2:Y:S01]  /*1b2c0*/  @P1 LDG.E.U8 R24, desc[UR16][R4.64] ;  /* 0x0000001004181981 */ /* 0x0008a2000c1e1100 */
[----:B------:R-:W-:Y:S02]  /*1b2d0*/  ISETP.GT.AND P1, PT, R2, 0x79, PT ;  /* 0x000000790200780c */ /* 0x000fe40003f24270 */
[----:B------:R-:W-:Y:S01]  /*1b2e0*/  PRMT R250, RZ, 0x7610, R250 ;  /* 0x00007610fffa7816 */ /* 0x000fe200000000fa */
[----:B------:R-:W2:Y:S01]  /*1b2f0*/  LDL R43, [R1+0xd14] ;  /* 0x000d1400012b7983 */ /* 0x000ea20000100800 */
[----:B----4-:R-:W-:-:S03]  /*1b300*/  @P0 IMAD.MOV.U32 R5, RZ, RZ, R39 ;  /* 0x000000ffff050224 */ /* 0x010fc600078e0027 */
[----:B------:R-:W4:Y:S01]  /*1b310*/  LDL R39, [R1+0x5fc] ;  /* 0x0005fc0001277983 */ /* 0x000f220000100800 */
[----:B------:R-:W-:Y:S02]  /*1b320*/  LOP3.LUT R3, R3, 0xffff, RZ, 0xc0, !PT ;  /* 0x0000ffff03037812 */ /* 0x000fe400078ec0ff */
[----:B------:R-:W-:Y:S01]  /*1b330*/  PRMT R249, RZ, 0x7610, R249 ;  /* 0x00007610fff97816 */ /* 0x000fe200000000f9 */
[----:B---3--:R-:W-:Y:S02]  /*1b340*/  @P0 IMAD.MOV.U32 R4, RZ, RZ, R32 ;  /* 0x000000ffff040224 */ /* 0x008fe400078e0020 */
[----:B------:R-:W3:Y:S04]  /*1b350*/  LDL R32, [R1+0x600] ;  /* 0x0006000001207983 */ /* 0x000ee80000100800 */
[----:B------:R2:W3:Y:S01]  /*1b360*/  @P0 LDG.E.U8 R252, desc[UR16][R4.64] ;  /* 0x0000001004fc0981 */ /* 0x0004e2000c1e1100 */
[----:B------:R-:W-:Y:S01]  /*1b370*/  ISETP.GT.AND P0, PT, R2, 0x7a, PT ;  /* 0x0000007a0200780c */ /* 0x000fe20003f04270 */
[----:B--2---:R-:W-:-:S02]  /*1b380*/  @P1 IMAD.MOV.U32 R4, RZ, RZ, R38 ;  /* 0x000000ffff041224 */ /* 0x004fc400078e0026 */
[----:B------:R-:W-:Y:S01]  /*1b390*/  @P1 IMAD.MOV.U32 R5, RZ, RZ, R42 ;  /* 0x000000ffff051224 */ /* 0x000fe200078e002a */
[----:B------:R-:W2:Y:S04]  /*1b3a0*/  LDL R38, [R1+0x5f4] ;  /* 0x0005f40001267983 */ /* 0x000ea80000100800 */
[----:B------:R0:W2:Y:S04]  /*1b3b0*/  @P1 LDG.E.U8 R251, desc[UR16][R4.64] ;  /* 0x0000001004fb1981 */ /* 0x0000a8000c1e1100 */
[----:B------:R-:W2:Y:S01]  /*1b3c0*/  LDL R42, [R1+0xd18] ;  /* 0x000d1800012a7983 */ /* 0x000ea20000100800 */
[----:B0-----:R-:W-:-:S02]  /*1b3d0*/  @P0 IMAD.MOV.U32 R4, RZ, RZ, R35 ;  /* 0x000000ffff040224 */ /* 0x001fc400078e0023 */
[----:B------:R-:W-:Y:S02]  /*1b3e0*/  @P0 IMAD.MOV.U32 R5, RZ, RZ, R37 ;  /* 0x000000ffff050224 */ /* 0x000fe400078e0025 */
[----:B------:R-:W2:Y:S04]  /*1b3f0*/  LDL R37, [R1+0x5f8] ;  /* 0x0005f80001257983 */ /* 0x000ea80000100800 */
[----:B------:R0:W2:Y:S01]  /*1b400*/  @P0 LDG.E.U8 R250, desc[UR16][R4.64] ;  /* 0x0000001004fa0981 */ /* 0x0000a2000c1e1100 */
[----:B------:R-:W-:Y:S02]  /*1b410*/  ISETP.GT.AND P0, PT, R2, 0x7b, PT ;  /* 0x0000007b0200780c */ /* 0x000fe40003f04270 */
[----:B0-----:R-:W-:-:S04]  /*1b420*/  LOP3.LUT R4, R232, 0xffff, RZ, 0xc0, !PT ;  /* 0x0000ffffe8047812 */ /* 0x001fc800078ec0ff */
[----:B------:R-:W-:-:S07]  /*1b430*/  PRMT R35, R4, 0x3340, R3 ;  /* 0x0000334004237816 */ /* 0x000fce0000000003 */
[----:B------:R-:W-:Y:S02]  /*1b440*/  @P0 IMAD.MOV.U32 R4, RZ, RZ, R36 ;  /* 0x000000ffff040224 */ /* 0x000fe400078e0024 */
[----:B------:R-:W-:Y:S01]  /*1b450*/  @P0 IMAD.MOV.U32 R5, RZ, RZ, R40 ;  /* 0x000000ffff050224 */ /* 0x000fe200078e0028 */
[----:B------:R-:W-:Y:S01]  /*1b460*/  LOP3.LUT R3, R247, 0xffff, RZ, 0xc0, !PT ;  /* 0x0000fffff7037812 */ /* 0x000fe200078ec0ff */
[----:B------:R-:W2:Y:S04]  /*1b470*/  LDL R40, [R1+0xcd4] ;  /* 0x000cd40001287983 */ /* 0x000ea80000100800 */
[----:B------:R0:W2:Y:S01]  /*1b480*/  @P0 LDG.E.U8 R249, desc[UR16][R4.64] ;  /* 0x0000001004f90981 */ /* 0x0000a2000c1e1100 */
[----:B------:R-:W-:Y:S02]  /*1b490*/  ISETP.GT.AND P0, PT, R2, 0x7c, PT ;  /* 0x0000007c0200780c */ /* 0x000fe40003f04270 */
[----:B0-----:R-:W-:-:S04]  /*1b4a0*/  LOP3.LUT R4, R245, 0xffff, RZ, 0xc0, !PT ;  /* 0x0000fffff5047812 */ /* 0x001fc800078ec0ff */
[----:B------:R-:W-:-:S07]  /*1b4b0*/  PRMT R36, R4, 0x3340, R3 ;  /* 0x0000334004247816 */ /* 0x000fce0000000003 */
[----:B------:R-:W-:Y:S02]  /*1b4c0*/  @P0 IMAD.MOV.U32 R4, RZ, RZ, R30 ;  /* 0x000000ffff040224 */ /* 0x000fe400078e001e */
[----:B------:R-:W2:Y:S01]  /*1b4d0*/  LDL R30, [R1+0x5f0] ;  /* 0x0005f000011e7983 */ /* 0x000ea20000100800 */
[----:B------:R-:W-:Y:S01]  /*1b4e0*/  @P0 IMAD.MOV.U32 R5, RZ, RZ, R34 ;  /* 0x000000ffff050224 */ /* 0x000fe200078e0022 */
[----:B------:R-:W-:Y:S02]  /*1b4f0*/  PRMT R245, RZ, 0x7610, R245 ;  /* 0x00007610fff57816 */ /* 0x000fe400000000f5 */
[----:B------:R-:W2:Y:S04]  /*1b500*/  LDL R34, [R1+0x5ec] ;  /* 0x0005ec0001227983 */ /* 0x000ea80000100800 */
[----:B------:R0:W2:Y:S01]  /*1b510*/  @P0 LDG.E.U8 R245, desc[UR16][R4.64] ;  /* 0x0000001004f50981 */ /* 0x0000a2000c1e1100 */
[----:B------:R-:W-:-:S02]  /*1b520*/  ISETP.GT.AND P0, PT, R2, 0x7d, PT ;  /* 0x0000007d0200780c */ /* 0x000fc40003f04270 */
[----:B------:R-:W-:Y:S02]  /*1b530*/  LOP3.LUT R3, R236, 0xffff, RZ, 0xc0, !PT ;  /* 0x0000ffffec037812 */ /* 0x000fe400078ec0ff */
[----:B------:R-:W-:Y:S02]  /*1b540*/  PRMT R236, RZ, 0x7610, R236 ;  /* 0x00007610ffec7816 */ /* 0x000fe400000000ec */
[----:B0-----:R-:W-:-:S04]  /*1b550*/  LOP3.LUT R4, R6, 0xffff, RZ, 0xc0, !PT ;  /* 0x0000ffff06047812 */ /* 0x001fc800078ec0ff */
[----:B------:R-:W-:-:S03]  /*1b560*/  PRMT R247, R4, 0x3340, R3 ;  /* 0x0000334004f77816 */ /* 0x000fc60000000003 */
[----:B----4-:R-:W-:Y:S01]  /*1b570*/  @P0 IMAD.MOV.U32 R5, RZ, RZ, R39 ;  /* 0x000000ffff050224 */ /* 0x010fe200078e0027 */
[----:B------:R-:W-:Y:S01]  /*1b580*/  LOP3.LUT R3, R244, 0xffff, RZ, 0xc0, !PT ;  /* 0x0000fffff4037812 */ /* 0x000fe200078ec0ff */
[----:B------:R-:W4:Y:S01]  /*1b590*/  LDL R39, [R1+0xcd8] ;  /* 0x000cd80001277983 */ /* 0x000f220000100800 */
[----:B------:R-:W-:Y:S01]  /*1b5a0*/  PRMT R232, RZ, 0x7610, R232 ;  /* 0x00007610ffe87816 */ /* 0x000fe200000000e8 */
[----:B---3--:R-:W-:Y:S02]  /*1b5b0*/  @P0 IMAD.MOV.U32 R4, RZ, RZ, R32 ;  /* 0x000000ffff040224 */ /* 0x008fe400078e0020 */
[----:B------:R-:W3:Y:S04]  /*1b5c0*/  LDL R32, [R1+0xe00] ;  /* 0x000e000001207983 */ /* 0x000ee80000100800 */
[----:B------:R0:W4:Y:S01]  /*1b5d0*/  @P0 LDG.E.U8 R236, desc[UR16][R4.64] ;  /* 0x0000001004ec0981 */ /* 0x000122000c1e1100 */
[----:B------:R-:W-:-:S02]  /*1b5e0*/  ISETP.GT.AND P0, PT, R2, 0x7e, PT ;  /* 0x0000007e0200780c */ /* 0x000fc40003f04270 */
[----:B0-----:R-:W-:-:S04]  /*1b5f0*/  LOP3.LUT R4, R241, 0xffff, RZ, 0xc0, !PT ;  /* 0x0000fffff1047812 */ /* 0x001fc800078ec0ff */
[----:B------:R-:W-:-:S07]  /*1b600*/  PRMT R241, R4, 0x3340, R3 ;  /* 0x0000334004f17816 */ /* 0x000fce0000000003 */
[----:B--2---:R-:W-:Y:S01]  /*1b610*/  @P0 IMAD.MOV.U32 R5, RZ, RZ, R38 ;  /* 0x000000ffff050224 */ /* 0x004fe200078e0026 */
[----:B------:R-:W-:Y:S01]  /*1b620*/  LOP3.LUT R3, R9, 0xffff, RZ, 0xc0, !PT ;  /* 0x0000ffff09037812 */ /* 0x000fe200078ec0ff */
[----:B------:R-:W2:Y:S01]  /*1b630*/  LDL R38, [R1+0xc94] ;  /* 0x000c940001267983 */ /* 0x000ea20000100800 */
[----:B------:R-:W-:Y:S01]  /*1b640*/  @P0 IMAD.MOV.U32 R4, RZ, RZ, R37 ;  /* 0x000000ffff040224 */ /* 0x000fe200078e0025 */
[----:B------:R-:W-:Y:S02]  /*1b650*/  LOP3.LUT R6, R248, 0xffff, RZ, 0xc0, !PT ;  /* 0x0000fffff8067812 */ /* 0x000fe400078ec0ff */
[----:B------:R-:W2:Y:S04]  /*1b660*/  LDL R37, [R1+0xc98] ;  /* 0x000c980001257983 */ /* 0x000ea80000100800 */
[----:B------:R0:W2:Y:S01]  /*1b670*/  @P0 LDG.E.U8 R232, desc[UR16][R4.64] ;  /* 0x0000001004e80981 */ /* 0x0000a2000c1e1100 */
[----:B------:R-:W-:-:S02]  /*1b680*/  ISETP.GT.AND P0, PT, R2, 0x7f, PT ;  /* 0x0000007f0200780c */ /* 0x000fc40003f04270 */
[----:B0-----:R-:W-:-:S04]  /*1b690*/  LOP3.LUT R4, R243, 0xffff, RZ, 0xc0, !PT ;  /* 0x0000fffff3047812 */ /* 0x001fc800078ec0ff */
[----:B------:R-:W-:Y:S02]  /*1b6a0*/  PRMT R9, R4, 0x3340, R3 ;  /* 0x0000334004097816 */ /* 0x000fe40000000003 */
[----:B------:R-:W-:-:S05]  /*1b6b0*/  LOP3.LUT R3, R8, 0xffff, RZ, 0xc0, !PT ;  /* 0x0000ffff08037812 */ /* 0x000fca00078ec0ff */
[----:B------:R-:W-:Y:S02]  /*1b6c0*/  @P0 IMAD.MOV.U32 R8, RZ, RZ, R30 ;  /* 0x000000ffff080224 */ /* 0x000fe400078e001e */
[----:B------:R-:W4:Y:S01]  /*1b6d0*/  LDL R30, [R1+0xe20] ;  /* 0x000e2000011e7983 */ /* 0x000f220000100800 */
[----:B------:R-:W-:-:S04]  /*1b6e0*/  LOP3.LUT R5, R240, 0xffff, RZ, 0xc0, !PT ;  /* 0x0000fffff0057812 */ /* 0x000fc800078ec0ff */
[----:B------:R-:W-:Y:S02]  /*1b6f0*/  PRMT R240, R6, 0x3340, R5 ;  /* 0x0000334006f07816 */ /* 0x000fe40000000005 */
[----:B------:R-:W-:Y:S02]  /*1b700*/  LOP3.LUT R6, R211, 0xffff, RZ, 0xc0, !PT ;  /* 0x0000ffffd3067812 */ /* 0x000fe400078ec0ff */
[----:B------:R-:W-:Y:S02]  /*1b710*/  LOP3.LUT R5, R239, 0xffff, RZ, 0xc0, !PT ;  /* 0x0000ffffef057812 */ /* 0x000fe400078ec0ff */
[----:B------:R-:W-:Y:S02]  /*1b720*/  LOP3.LUT R4, R7, 0xffff, RZ, 0xc0, !PT ;  /* 0x0000ffff07047812 */ /* 0x000fe400078ec0ff */
[----:B------:R-:W-:Y:S02]  /*1b730*/  PRMT R7, R6, 0x3340, R5 ;  /* 0x0000334006077816 */ /* 0x000fe40000000005 */
[----:B------:R-:W-:Y:S01]  /*1b740*/  PRMT R6, R240, 0x5410, R9 ;  /* 0x00005410f0067816 */ /* 0x000fe20000000009 */
[----:B------:R-:W-:Y:S01]  /*1b750*/  @P0 IMAD.MOV.U32 R9, RZ, RZ, R34 ;  /* 0x000000ffff090224 */ /* 0x000fe200078e0022 */
[----:B------:R-:W-:Y:S01]  /*1b760*/  PRMT R211, RZ, 0x7610, R211 ;  /* 0x00007610ffd37816 */ /* 0x000fe200000000d3 */
[----:B------:R-:W2:Y:S05]  /*1b770*/  LDL R34, [R1+0x9fc] ;  /* 0x0009fc0001227983 */ /* 0x000eaa0000100800 */
[----:B------:R0:W2:Y:S01]  /*1b780*/  @P0 LDG.E.U8 R211, desc[UR16][R8.64] ;  /* 0x0000001008d30981 */ /* 0x0000a2000c1e1100 */
[----:B------:R-:W-:-:S02]  /*1b790*/  PRMT R3, R4, 0x3340, R3 ;  /* 0x0000334004037816 */ /* 0x000fc40000000003 */
[----:B------:R-:W-:Y:S02]  /*1b7a0*/  PRMT R4, R35, 0x5410, R36 ;  /* 0x0000541023047816 */ /* 0x000fe40000000024 */
[----:B------:R-:W-:Y:S01]  /*1b7b0*/  PRMT R5, R247, 0x5410, R241 ;  /* 0x00005410f7057816 */ /* 0x000fe200000000f1 */
[----:B------:R-:W2:Y:S01]  /*1b7c0*/  LDL R35, [R1+0xe14] ;  /* 0x000e140001237983 */ /* 0x000ea20000100800 */
[----:B------:R-:W-:Y:S01]  /*1b7d0*/  PRMT R7, R7, 0x5410, R3 ;  /* 0x0000541007077816 */ /* 0x000fe20000000003 */
[----:B------:R-:W-:Y:S01]  /*1b7e0*/  BAR.SYNC.DEFER_BLOCKING 0x0 ;  /* 0x0000000000007b1d */ /* 0x000fe20000010000 */
[----:B------:R-:W-:-:S05]  /*1b7f0*/  LOP3.LUT R3, R231, 0xffff, RZ, 0xc0, !PT ;  /* 0x0000ffffe7037812 */ /* 0x000fca00078ec0ff */
[----:B------:R-:W2:Y:S04]  /*1b800*/  LDL R36, [R1+0xc54] ;  /* 0x000c540001247983 */ /* 0x000ea80000100800 */
[----:B---3--:R1:W-:Y:S04]  /*1b810*/  STS.128 [R32+UR8+0x8000], R4 ;  /* 0x0080000420007988 */ /* 0x0083e80008000c08 */
[----:B-1----:R-:W3:Y:S01]  /*1b820*/  LDL R32, [R1+0xe1c] ;  /* 0x000e1c0001207983 */ /* 0x002ee20000100800 */
[----:B------:R-:W-:Y:S02]  /*1b830*/  LOP3.LUT R6, R238, 0xffff, RZ, 0xc0, !PT ;  /* 0x0000ffffee067812 */ /* 0x000fe400078ec0ff */
[----:B------:R-:W-:-:S02]  /*1b840*/  LOP3.LUT R5, R242, 0xffff, RZ, 0xc0, !PT ;  /* 0x0000fffff2057812 */ /* 0x000fc400078ec0ff */
[----:B------:R-:W-:Y:S02]  /*1b850*/  LOP3.LUT R4, R246, 0xffff, RZ, 0xc0, !PT ;  /* 0x0000fffff6047812 */ /* 0x000fe400078ec0ff */
[----:B------:R-:W-:Y:S02]  /*1b860*/  PRMT R238, R6, 0x3340, R5 ;  /* 0x0000334006ee7816 */ /* 0x000fe40000000005 */
[----:B------:R-:W-:Y:S02]  /*1b870*/  PRMT R231, R4, 0x3340, R3 ;  /* 0x0000334004e77816 */ /* 0x000fe40000000003 */
[----:B------:R-:W-:Y:S02]  /*1b880*/  LOP3.LUT R6, R234, 0xffff, RZ, 0xc0, !PT ;  /* 0x0000ffffea067812 */ /* 0x000fe400078ec0ff */
        /* <DEDUP_REMOVED lines=9> */
[----:B0-----:R-:W-:Y:S02]  /*1b920*/  PRMT R9, R6, 0x3340, R5 ;  /* 0x0000334006097816 */ /* 0x001fe40000000005 */
[----:B------:R-:W-:Y:S02]  /*1b930*/  PRMT R8, R4, 0x3340, R3 ;  /* 0x0000334004087816 */ /* 0x000fe40000000003 */
[----:B------:R-:W-:Y:S02]  /*1b940*/  LOP3.LUT R6, R220, 0xffff, RZ, 0xc0, !PT ;  /* 0x0000ffffdc067812 */ /* 0x000fe400078ec0ff */
[----:B------:R-:W-:Y:S02]  /*1b950*/  LOP3.LUT R5, R208, 0xffff, RZ, 0xc0, !PT ;  /* 0x0000ffffd0057812 */ /* 0x000fe400078ec0ff */
[----:B------:R-:W-:-:S02]  /*1b960*/  LOP3.LUT R4, R210, 0xffff, RZ, 0xc0, !PT ;  /* 0x0000ffffd2047812 */ /* 0x000fc400078ec0ff */
[----:B------:R-:W-:Y:S02]  /*1b970*/  LOP3.LUT R3, R201, 0xffff, RZ, 0xc0, !PT ;  /* 0x0000ffffc9037812 */ /* 0x000fe400078ec0ff */
[----:B------:R-:W-:Y:S02]  /*1b980*/  PRMT R7, R6, 0x3340, R5 ;  /* 0x0000334006077816 */ /* 0x000fe40000000005 */
[----:B------:R-:W-:Y:S02]  /*1b990*/  PRMT R3, R4, 0x3340, R3 ;  /* 0x0000334004037816 */ /* 0x000fe40000000003 */
[----:B------:R-:W-:Y:S02]  /*1b9a0*/  PRMT R4, R238, 0x5410, R231 ;  /* 0x00005410ee047816 */ /* 0x000fe400000000e7 */
[----:B------:R-:W-:Y:S02]  /*1b9b0*/  PRMT R5, R228, 0x5410, R226 ;  /* 0x00005410e4057816 */ /* 0x000fe400000000e2 */
[----:B------:R-:W-:-:S02]  /*1b9c0*/  PRMT R6, R9, 0x5410, R8 ;  /* 0x0000541009067816 */ /* 0x000fc40000000008 */
[----:B------:R-:W-:-:S05]  /*1b9d0*/  PRMT R7, R7, 0x5410, R3 ;  /* 0x0000541007077816 */ /* 0x000fca0000000003 */
[----:B----4-:R0:W-:Y:S04]  /*1b9e0*/  STS.128 [R30+UR8+0x8000], R4 ;  /* 0x008000041e007988 */ /* 0x0101e80008000c08 */
[----:B0-----:R-:W4:Y:S01]  /*1b9f0*/  LDL R30, [R1+0xe18] ;  /* 0x000e1800011e7983 */ /* 0x001f220000100800 */
[----:B------:R-:W-:Y:S02]  /*1ba00*/  LOP3.LUT R6, R214, 0xffff, RZ, 0xc0, !PT ;  /* 0x0000ffffd6067812 */ /* 0x000fe400078ec0ff */
[----:B------:R-:W-:Y:S02]  /*1ba10*/  LOP3.LUT R5, R217, 0xffff, RZ, 0xc0, !PT ;  /* 0x0000ffffd9057812 */ /* 0x000fe400078ec0ff */
[----:B------:R-:W-:Y:S02]  /*1ba20*/  LOP3.LUT R4, R205, 0xffff, RZ, 0xc0, !PT ;  /* 0x0000ffffcd047812 */ /* 0x000fe400078ec0ff */
[----:B------:R-:W-:-:S02]  /*1ba30*/  LOP3.LUT R3, R207, 0xffff, RZ, 0xc0, !PT ;  /* 0x0000ffffcf037812 */ /* 0x000fc400078ec0ff */
[----:B------:R-:W-:Y:S02]  /*1ba40*/  PRMT R205, R6, 0x3340, R5 ;  /* 0x0000334006cd7816 */ /* 0x000fe40000000005 */
[----:B------:R-:W-:Y:S02]  /*1ba50*/  PRMT R201, R4, 0x3340, R3 ;  /* 0x0000334004c97816 */ /* 0x000fe40000000003 */
        /* <DEDUP_REMOVED lines=18> */
[----:B------:R-:W-:Y:S02]  /*1bb80*/  PRMT R4, R205, 0x5410, R201 ;  /* 0x00005410cd047816 */ /* 0x000fe400000000c9 */
[----:B------:R-:W-:Y:S02]  /*1bb90*/  PRMT R5, R198, 0x5410, R196 ;  /* 0x00005410c6057816 */ /* 0x000fe400000000c4 */
[----:B------:R-:W-:Y:S02]  /*1bba0*/  PRMT R6, R9, 0x5410, R8 ;  /* 0x0000541009067816 */ /* 0x000fe40000000008 */
[----:B------:R-:W-:-:S02]  /*1bbb0*/  PRMT R7, R7, 0x5410, R3 ;  /* 0x0000541007077816 */ /* 0x000fc40000000003 */
[----:B------:R-:W-:-:S03]  /*1bbc0*/  LOP3.LUT R3, R178, 0xffff, RZ, 0xc0, !PT ;  /* 0x0000ffffb2037812 */ /* 0x000fc600078ec0ff */
[----:B---3--:R0:W-:Y:S02]  /*1bbd0*/  STS.128 [R32+UR8+0x8000], R4 ;  /* 0x0080000420007988 */ /* 0x0081e40008000c08 */
[----:B0-----:R-:W-:Y:S02]  /*1bbe0*/  LOP3.LUT R6, R193, 0xffff, RZ, 0xc0, !PT ;  /* 0x0000ffffc1067812 */ /* 0x001fe400078ec0ff */
[----:B------:R-:W3:Y:S01]  /*1bbf0*/  LDL R32, [R1+0xdf8] ;  /* 0x000df80001207983 */ /* 0x000ee20000100800 */
[----:B------:R-:W-:Y:S02]  /*1bc00*/  LOP3.LUT R5, R182, 0xffff, RZ, 0xc0, !PT ;  /* 0x0000ffffb6057812 */ /* 0x000fe400078ec0ff */
[----:B------:R-:W-:Y:S02]  /*1bc10*/  LOP3.LUT R4, R185, 0xffff, RZ, 0xc0, !PT ;  /* 0x0000ffffb9047812 */ /* 0x000fe400078ec0ff */
[----:B------:R-:W-:Y:S02]  /*1bc20*/  PRMT R180, R6, 0x3340, R5 ;  /* 0x0000334006b47816 */ /* 0x000fe40000000005 */
[----:B------:R-:W-:-:S02]  /*1bc30*/  PRMT R178, R4, 0x3340, R3 ;  /* 0x0000334004b27816 */ /* 0x000fc40000000003 */
[----:B------:R-:W-:Y:S02]  /*1bc40*/  LOP3.LUT R6, R176, 0xffff, RZ, 0xc0, !PT ;  /* 0x0000ffffb0067812 */ /* 0x000fe400078ec0ff */
[----:B------:R-:W-:Y:S02]  /*1bc50*/  LOP3.LUT R5, R174, 0xffff, RZ, 0xc0, !PT ;  /* 0x0000ffffae057812 */ /* 0x000fe400078ec0ff */
        /* <DEDUP_REMOVED lines=16> */
[----:B------:R-:W-:Y:S02]  /*1bd60*/  PRMT R4, R180, 0x5410, R178 ;  /* 0x00005410b4047816 */ /* 0x000fe400000000b2 */
[----:B------:R-:W-:Y:S02]  /*1bd70*/  PRMT R5, R172, 0x5410, R170 ;  /* 0x00005410ac057816 */ /* 0x000fe400000000aa */
[----:B------:R-:W-:Y:S02]  /*1bd80*/  PRMT R6, R9, 0x5410, R8 ;  /* 0x0000541009067816 */ /* 0x000fe40000000008 */
[----:B------:R-:W-:-:S05]  /*1bd90*/  PRMT R7, R7, 0x5410, R3 ;  /* 0x0000541007077816 */ /* 0x000fca0000000003 */
[----:B----4-:R0:W-:Y:S04]  /*1bda0*/  STS.128 [R30+UR8+0x8000], R4 ;  /* 0x008000041e007988 */ /* 0x0101e80008000c08 */
[----:B0-----:R-:W4:Y:S01]  /*1bdb0*/  LDL R30, [R1+0xdd8] ;  /* 0x000dd800011e7983 */ /* 0x001f220000100800 */
[----:B------:R-:W0:Y:S01]  /*1bdc0*/  S2R R174, SR_TID.X ;  /* 0x0000000000ae7919 */ /* 0x000e220000002100 */
[----:B------:R-:W-:Y:S02]  /*1bdd0*/  LOP3.LUT R5, R159, 0xffff, RZ, 0xc0, !PT ;  /* 0x0000ffff9f057812 */ /* 0x000fe400078ec0ff */
[----:B------:R-:W-:-:S04]  /*1bde0*/  LOP3.LUT R4, R157, 0xffff, RZ, 0xc0, !PT ;  /* 0x0000ffff9d047812 */ /* 0x000fc800078ec0ff */
[----:B------:R-:W-:Y:S02]  /*1bdf0*/  PRMT R154, R5, 0x3340, R4 ;  /* 0x00003340059a7816 */ /* 0x000fe40000000004 */
[----:B------:R-:W-:Y:S02]  /*1be00*/  LOP3.LUT R5, R152, 0xffff, RZ, 0xc0, !PT ;  /* 0x0000ffff98057812 */ /* 0x000fe400078ec0ff */
[----:B------:R-:W-:Y:S02]  /*1be10*/  LOP3.LUT R4, R23, 0xffff, RZ, 0xc0, !PT ;  /* 0x0000ffff17047812 */ /* 0x000fe400078ec0ff */
[----:B0-----:R-:W-:-:S04]  /*1be20*/  LOP3.LUT R3, R174, 0x7f, RZ, 0xc0, !PT ;  /* 0x0000007fae037812 */ /* 0x001fc800078ec0ff */
[----:B------:R-:W-:Y:S02]  /*1be30*/  ISETP.GE.AND P0, PT, R3, R2, PT ;  /* 0x000000020300720c */ /* 0x000fe40003f06270 */
[----:B------:R-:W-:Y:S02]  /*1be40*/  LOP3.LUT R3, R155, 0xffff, RZ, 0xc0, !PT ;  /* 0x0000ffff9b037812 */ /* 0x000fe400078ec0ff */
[----:B------:R-:W-:-:S04]  /*1be50*/  LOP3.LUT R2, R153, 0xffff, RZ, 0xc0, !PT ;  /* 0x0000ffff99027812 */ /* 0x000fc800078ec0ff */
[----:B------:R-:W-:Y:S02]  /*1be60*/  PRMT R153, R3, 0x3340, R2 ;  /* 0x0000334003997816 */ /* 0x000fe40000000002 */
[----:B------:R-:W-:Y:S02]  /*1be70*/  LOP3.LUT R3, R22, 0xffff, RZ, 0xc0, !PT ;  /* 0x0000ffff16037812 */ /* 0x000fe400078ec0ff */
[----:B------:R-:W-:Y:S02]  /*1be80*/  LOP3.LUT R2, R21, 0xffff, RZ, 0xc0, !PT ;  /* 0x0000ffff15027812 */ /* 0x000fe400078ec0ff */
[----:B------:R-:W-:Y:S02]  /*1be90*/  PRMT R21, R5, 0x3340, R4 ;  /* 0x0000334005157816 */ /* 0x000fe40000000004 */
[----:B------:R-:W-:Y:S02]  /*1bea0*/  PRMT R9, R3, 0x3340, R2 ;  /* 0x0000334003097816 */ /* 0x000fe40000000002 */
[----:B------:R-:W-:-:S02]  /*1beb0*/  LOP3.LUT R5, R20, 0xffff, RZ, 0xc0, !PT ;  /* 0x0000ffff14057812 */ /* 0x000fc400078ec0ff */
[----:B------:R-:W-:Y:S02]  /*1bec0*/  LOP3.LUT R4, R19, 0xffff, RZ, 0xc0, !PT ;  /* 0x0000ffff13047812 */ /* 0x000fe400078ec0ff */
[----:B------:R-:W-:Y:S02]  /*1bed0*/  LOP3.LUT R3, R18, 0xffff, RZ, 0xc0, !PT ;  /* 0x0000ffff12037812 */ /* 0x000fe400078ec0ff */
[----:B------:R-:W-:Y:S02]  /*1bee0*/  LOP3.LUT R2, R15, 0xffff, RZ, 0xc0, !PT ;  /* 0x0000ffff0f027812 */ /* 0x000fe400078ec0ff */
[----:B------:R-:W-:Y:S02]  /*1bef0*/  PRMT R8, R5, 0x3340, R4 ;  /* 0x0000334005087816 */ /* 0x000fe40000000004 */
[----:B------:R-:W-:Y:S02]  /*1bf00*/  PRMT R6, R3, 0x3340, R2 ;  /* 0x0000334003067816 */ /* 0x000fe40000000002 */
[----:B------:R-:W-:-:S02]  /*1bf10*/  LOP3.LUT R5, R14, 0xffff, RZ, 0xc0, !PT ;  /* 0x0000ffff0e057812 */ /* 0x000fc400078ec0ff */
[----:B------:R-:W-:Y:S02]  /*1bf20*/  LOP3.LUT R4, R13, 0xffff, RZ, 0xc0, !PT ;  /* 0x0000ffff0d047812 */ /* 0x000fe400078ec0ff */
[----:B------:R-:W-:Y:S01]  /*1bf30*/  LOP3.LUT R3, R12, 0xffff, RZ, 0xc0, !PT ;  /* 0x0000ffff0c037812 */ /* 0x000fe200078ec0ff */
[----:B------:R-:W4:Y:S01]  /*1bf40*/  LDL R13, [R1+0xbd8] ;  /* 0x000bd800010d7983 */ /* 0x000f220000100800 */
[----:B------:R-:W-:Y:S02]  /*1bf50*/  LOP3.LUT R2, R11, 0xffff, RZ, 0xc0, !PT ;  /* 0x0000ffff0b027812 */ /* 0x000fe400078ec0ff */
[----:B------:R-:W-:Y:S01]  /*1bf60*/  PRMT R7, R5, 0x3340, R4 ;  /* 0x0000334005077816 */ /* 0x000fe20000000004 */
[----:B------:R-:W4:Y:S01]  /*1bf70*/  LDL R12, [R1+0xb94] ;  /* 0x000b9400010c7983 */ /* 0x000f220000100800 */
[----:B------:R-:W-:Y:S02]  /*1bf80*/  PRMT R2, R3, 0x3340, R2 ;  /* 0x0000334003027816 */ /* 0x000fe40000000002 */
[----:B------:R-:W-:Y:S01]  /*1bf90*/  PRMT R4, R154, 0x5410, R153 ;  /* 0x000054109a047816 */ /* 0x000fe20000000099 */
[----:B------:R-:W4:Y:S01]  /*1bfa0*/  LDL R11, [R1+0xb98] ;  /* 0x000b9800010b7983 */ /* 0x000f220000100800 */
[----:B------:R-:W-:-:S02]  /*1bfb0*/  PRMT R5, R21, 0x5410, R9 ;  /* 0x0000541015057816 */ /* 0x000fc40000000009 */
[----:B------:R-:W-:Y:S01]  /*1bfc0*/  PRMT R6, R8, 0x5410, R6 ;  /* 0x0000541008067816 */ /* 0x000fe20000000006 */
[----:B--2---:R-:W-:Y:S01]  /*1bfd0*/  @!P0 IMAD.MOV.U32 R3, RZ, RZ, R34 ;  /* 0x000000ffff038224 */ /* 0x004fe200078e0022 */
[----:B------:R-:W-:Y:S01]  /*1bfe0*/  PRMT R7, R7, 0x5410, R2 ;  /* 0x0000541007077816 */ /* 0x000fe20000000002 */
[----:B------:R-:W2:Y:S04]  /*1bff0*/  LDL R34, [R1+0xc14] ;  /* 0x000c140001227983 */ /* 0x000ea80000100800 */
[----:B------:R0:W-:Y:S01]  /*1c000*/  STS.128 [R35+UR8+0x8000], R4 ;  /* 0x0080000423007988 */ /* 0x0001e20008000c08 */
[----:B------:R-:W-:-:S03]  /*1c010*/  PRMT R185, RZ, 0x7610, R185 ;  /* 0x00007610ffb97816 */ /* 0x000fc600000000b9 */
[----:B------:R-:W2:Y:S04]  /*1c020*/  LDL R9, [R1+0xb54] ;  /* 0x000b540001097983 */ /* 0x000ea80000100800 */
[----:B------:R-:W2:Y:S04]  /*1c030*/  LDL R8, [R1+0xb58] ;  /* 0x000b580001087983 */ /* 0x000ea80000100800 */
[----:B0-----:R-:W2:Y:S04]  /*1c040*/  LDL R35, [R1+0xc58] ;  /* 0x000c580001237983 */ /* 0x001ea80000100800 */
[----:B------:R-:W2:Y:S04]  /*1c050*/  LDL R7, [R1+0xb14] ;  /* 0x000b140001077983 */ /* 0x000ea80000100800 */
[----:B------:R-:W2:Y:S01]  /*1c060*/  LDL R6, [R1+0xb18] ;  /* 0x000b180001067983 */ /* 0x000ea20000100800 */
[----:B------:R-:W-:-:S03]  /*1c070*/  PRMT R180, RZ, 0x7610, R180 ;  /* 0x00007610ffb47816 */ /* 0x000fc600000000b4 */
[----:B------:R-:W2:Y:S04]  /*1c080*/  LDL R5, [R1+0xad4] ;  /* 0x000ad40001057983 */ /* 0x000ea80000100800 */
[----:B------:R-:W2:Y:S01]  /*1c090*/  LDL R4, [R1+0xad8] ;  /* 0x000ad80001047983 */ /* 0x000ea20000100800 */
[----:B---3--:R-:W-:-:S03]  /*1c0a0*/  @!P0 IMAD.MOV.U32 R2, RZ, RZ, R32 ;  /* 0x000000ffff028224 */ /* 0x008fc600078e0020 */
[----:B------:R-:W3:Y:S04]  /*1c0b0*/  LDL R32, [R1+0xc18] ;  /* 0x000c180001207983 */ /* 0x000ee80000100800 */
[----:B------:R4:W3:Y:S02]  /*1c0c0*/  @!P0 LDG.E.U8 R185, desc[UR16][R2.64] ;  /* 0x0000001002b98981 */ /* 0x0008e4000c1e1100 */
[----:B----4-:R-:W-:Y:S02]  /*1c0d0*/  @!P0 IMAD.MOV.U32 R2, RZ, RZ, R30 ;  /* 0x000000ffff028224 */ /* 0x010fe400078e001e */
[----:B------:R-:W4:Y:S01]  /*1c0e0*/  LDL R30, [R1+0xbd4] ;  /* 0x000bd400011e7983 */ /* 0x000f220000100800 */
[----:B------:R-:W-:Y:S01]  /*1c0f0*/  @!P0 IMAD.MOV.U32 R3, RZ, RZ, R48 ;  /* 0x000000ffff038224 */ /* 0x000fe200078e0030 */
[----:B------:R-:W-:-:S02]  /*1c100*/  PRMT R183, RZ, 0x7610, R183 ;  /* 0x00007610ffb77816 */ /* 0x000fc400000000b7 */
[----:B------:R-:W-:Y:S01]  /*1c110*/  PRMT R188, RZ, 0x7610, R188 ;  /* 0x00007610ffbc7816 */ /* 0x000fe200000000bc */
[----:B------:R-:W4:Y:S04]  /*1c120*/  LDL R48, [R1+0x5bc] ;  /* 0x0005bc0001307983 */ /* 0x000f280000100800 */
[----:B------:R0:W4:Y:S02]  /*1c130*/  @!P0 LDG.E.U8 R180, desc[UR16][R2.64] ;  /* 0x0000001002b48981 */ /* 0x000124000c1e1100 */
[----:B0-----:R-:W-:Y:S02]  /*1c140*/  @!P0 IMAD.MOV.U32 R2, RZ, RZ, R46 ;  /* 0x000000ffff028224 */ /* 0x001fe400078e002e */
[----:B------:R-:W-:Y:S01]  /*1c150*/  @!P0 IMAD.MOV.U32 R3, RZ, RZ, R47 ;  /* 0x000000ffff038224 */ /* 0x000fe200078e002f */
[----:B------:R-:W-:Y:S01]  /*1c160*/  PRMT R182, RZ, 0x7610, R182 ;  /* 0x00007610ffb67816 */ /* 0x000fe200000000b6 */
[----:B------:R-:W4:Y:S04]  /*1c170*/  LDL R47, [R1+0x57c] ;  /* 0x00057c00012f7983 */ /* 0x000f280000100800 */
[----:B------:R0:W4:Y:S01]  /*1c180*/  @!P0 LDG.E.U8 R183, desc[UR16][R2.64] ;  /* 0x0000001002b78981 */ /* 0x000122000c1e1100 */
[----:B------:R-:W-:-:S02]  /*1c190*/  PRMT R186, RZ, 0x7610, R186 ;  /* 0x00007610ffba7816 */ /* 0x000fc400000000ba */
[----:B------:R-:W-:Y:S01]  /*1c1a0*/  PRMT R191, RZ, 0x7610, R191 ;  /* 0x00007610ffbf7816 */ /* 0x000fe200000000bf */
[----:B------:R-:W4:Y:S01]  /*1c1b0*/  LDL R46, [R1+0x580] ;  /* 0x00058000012e7983 */ /* 0x000f220000100800 */
        /* <DEDUP_REMOVED lines=18> */
[----:B------:R-:W4:Y:S04]  /*1c2e0*/  LDL R39, [R1+0xa94] ;  /* 0x000a940001277983 */ /* 0x000f280000100800 */
[----:B------:R0:W4:Y:S02]  /*1c2f0*/  @!P0 LDG.E.U8 R186, desc[UR16][R2.64] ;  /* 0x0000001002ba8981 */ /* 0x000124000c1e1100 */
[----:B0-----:R-:W-:-:S02]  /*1c300*/  @!P0 IMAD.MOV.U32 R2, RZ, RZ, R37 ;  /* 0x000000ffff028224 */ /* 0x001fc400078e0025 */
[----:B------:R-:W-:Y:S01]  /*1c310*/  @!P0 IMAD.MOV.U32 R3, RZ, RZ, R38 ;  /* 0x000000ffff038224 */ /* 0x000fe200078e0026 */
[----:B------:R-:W4:Y:S04]  /*1c320*/  LDL R37, [R1+0xe10] ;  /* 0x000e100001257983 */ /* 0x000f280000100800 */
[----:B------:R-:W4:Y:S04]  /*1c330*/  LDL R38, [R1+0xa98] ;  /* 0x000a980001267983 */ /* 0x000f280000100800 */
[----:B------:R2:W4:Y:S02]  /*1c340*/  @!P0 LDG.E.U8 R191, desc[UR16][R2.64] ;  /* 0x0000001002bf8981 */ /* 0x000524000c1e1100 */
[----:B--2---:R-:W-:-:S02]  /*1c350*/  @!P0 IMAD.MOV.U32 R2, RZ, RZ, R35 ;  /* 0x000000ffff028224 */ /* 0x004fc400078e0023 */
[----:B------:R-:W-:Y:S01]  /*1c360*/  @!P0 IMAD.MOV.U32 R3, RZ, RZ, R36 ;  /* 0x000000ffff038224 */ /* 0x000fe200078e0024 */
[----:B------:R-:W2:Y:S04]  /*1c370*/  LDL R35, [R1+0xa58] ;  /* 0x000a580001237983 */ /* 0x000ea80000100800 */
[----:B------:R-:W2:Y:S04]  /*1c380*/  LDL R36, [R1+0xa54] ;  /* 0x000a540001247983 */ /* 0x000ea80000100800 */
[----:B------:R0:W2:Y:S02]  /*1c390*/  @!P0 LDG.E.U8 R193, desc[UR16][R2.64] ;  /* 0x0000001002c18981 */ /* 0x0000a4000c1e1100 */
[----:B0-----:R-:W-:-:S02]  /*1c3a0*/  @!P0 IMAD.MOV.U32 R3, RZ, RZ, R34 ;  /* 0x000000ffff038224 */ /* 0x001fc400078e0022 */
[----:B------:R-:W2:Y:S01]  /*1c3b0*/  LDL R34, [R1+0xa14] ;  /* 0x000a140001227983 */ /* 0x000ea20000100800 */
[----:B---3--:R-:W-:-:S03]  /*1c3c0*/  @!P0 IMAD.MOV.U32 R2, RZ, RZ, R32 ;  /* 0x000000ffff028224 */ /* 0x008fc600078e0020 */
[----:B------:R-:W3:Y:S04]  /*1c3d0*/  LDL R32, [R1+0xa18] ;  /* 0x000a180001207983 */ /* 0x000ee80000100800 */
[----:B------:R4:W3:Y:S02]  /*1c3e0*/  @!P0 LDG.E.U8 R194, desc[UR16][R2.64] ;  /* 0x0000001002c28981 */ /* 0x0008e4000c1e1100 */
[----:B----4-:R-:W-:Y:S02]  /*1c3f0*/  @!P0 IMAD.MOV.U32 R3, RZ, RZ, R30 ;  /* 0x000000ffff038224 */ /* 0x010fe400078e001e */
[----:B------:R-:W4:Y:S01]  /*1c400*/  LDL R30, [R1+0x5c0] ;  /* 0x0005c000011e7983 */ /* 0x000f220000100800 */
[----:B------:R-:W-:-:S05]  /*1c410*/  @!P0 IMAD.MOV.U32 R2, RZ, RZ, R13 ;  /* 0x000000ffff028224 */ /* 0x000fca00078e000d */
[----:B------:R0:W4:Y:S02]  /*1c420*/  @!P0 LDG.E.U8 R195, desc[UR16][R2.64] ;  /* 0x0000001002c38981 */ /* 0x000124000c1e1100 */
[----:B0-----:R-:W-:Y:S02]  /*1c430*/  @!P0 IMAD.MOV.U32 R2, RZ, RZ, R11 ;  /* 0x000000ffff028224 */ /* 0x001fe400078e000b */
[----:B------:R-:W-:-:S05]  /*1c440*/  @!P0 IMAD.MOV.U32 R3, RZ, RZ, R12 ;  /* 0x000000ffff038224 */ /* 0x000fca00078e000c */
[----:B------:R0:W4:Y:S02]  /*1c450*/  @!P0 LDG.E.U8 R196, desc[UR16][R2.64] ;  /* 0x0000001002c48981 */ /* 0x000124000c1e1100 */
[----:B0-----:R-:W-:Y:S02]  /*1c460*/  @!P0 IMAD.MOV.U32 R2, RZ, RZ, R8 ;  /* 0x000000ffff028224 */ /* 0x001fe400078e0008 */
[----:B------:R-:W-:-:S05]  /*1c470*/  @!P0 IMAD.MOV.U32 R3, RZ, RZ, R9 ;  /* 0x000000ffff038224 */ /* 0x000fca00078e0009 */
[----:B------:R0:W4:Y:S01]  /*1c480*/  @!P0 LDG.E.U8 R197, desc[UR16][R2.64] ;  /* 0x0000001002c58981 */ /* 0x000122000c1e1100 */
[----:B------:R-:W-:Y:S01]  /*1c490*/  PRMT R0, RZ, 0x7610, R0 ;  /* 0x00007610ff007816 */ /* 0x000fe20000000000 */
[----:B0-----:R-:W-:Y:S02]  /*1c4a0*/  @!P0 IMAD.MOV.U32 R2, RZ, RZ, R6 ;  /* 0x000000ffff028224 */ /* 0x001fe400078e0006 */
[----:B------:R-:W-:-:S05]  /*1c4b0*/  @!P0 IMAD.MOV.U32 R3, RZ, RZ, R7 ;  /* 0x000000ffff038224 */ /* 0x000fca00078e0007 */
[----:B------:R0:W4:Y:S02]  /*1c4c0*/  @!P0 LDG.E.U8 R69, desc[UR16][R2.64] ;  /* 0x0000001002458981 */ /* 0x000124000c1e1100 */
[----:B0-----:R-:W-:Y:S02]  /*1c4d0*/  @!P0 IMAD.MOV.U32 R2, RZ, RZ, R4 ;  /* 0x000000ffff028224 */ /* 0x001fe400078e0004 */
[----:B------:R-:W-:Y:S01]  /*1c4e0*/  @!P0 IMAD.MOV.U32 R3, RZ, RZ, R5 ;  /* 0x000000ffff038224 */ /* 0x000fe200078e0005 */
[----:B------:R-:W-:Y:S02]  /*1c4f0*/  LOP3.LUT R5, R192, 0xffff, RZ, 0xc0, !PT ;  /* 0x0000ffffc0057812 */ /* 0x000fe400078ec0ff */
[----:B------:R-:W-:Y:S02]  /*1c500*/  LOP3.LUT R4, R190, 0xffff, RZ, 0xc0, !PT ;  /* 0x0000ffffbe047812 */ /* 0x000fe400078ec0ff */
[----:B------:R0:W4:Y:S02]  /*1c510*/  @!P0 LDG.E.U8 R0, desc[UR16][R2.64] ;  /* 0x0000001002008981 */ /* 0x000124000c1e1100 */
[----:B------:R-:W-:-:S02]  /*1c520*/  PRMT R13, R5, 0x3340, R4 ;  /* 0x00003340050d7816 */ /* 0x000fc40000000004 */
[----:B------:R-:W-:Y:S02]  /*1c530*/  LOP3.LUT R5, R184, 0xffff, RZ, 0xc0, !PT ;  /* 0x0000ffffb8057812 */ /* 0x000fe400078ec0ff */
[----:B0-----:R-:W-:Y:S02]  /*1c540*/  LOP3.LUT R3, R189, 0xffff, RZ, 0xc0, !PT ;  /* 0x0000ffffbd037812 */ /* 0x001fe400078ec0ff */
[----:B------:R-:W-:Y:S02]  /*1c550*/  LOP3.LUT R2, R187, 0xffff, RZ, 0xc0, !PT ;  /* 0x0000ffffbb027812 */ /* 0x000fe400078ec0ff */
[----:B------:R-:W-:Y:S02]  /*1c560*/  LOP3.LUT R4, R181, 0xffff, RZ, 0xc0, !PT ;  /* 0x0000ffffb5047812 */ /* 0x000fe400078ec0ff */
[----:B------:R-:W-:Y:S02]  /*1c570*/  PRMT R12, R3, 0x3340, R2 ;  /* 0x00003340030c7816 */ /* 0x000fe40000000002 */
        /* <DEDUP_REMOVED lines=15> */
[----:B------:R-:W-:Y:S01]  /*1c670*/  PRMT R2, R3, 0x3340, R2 ;  /* 0x0000334003027816 */ /* 0x000fe20000000002 */
[----:B------:R-:W-:Y:S01]  /*1c680*/  @!P0 IMAD.MOV.U32 R3, RZ, RZ, R39 ;  /* 0x000000ffff038224 */ /* 0x000fe200078e0027 */
[----:B------:R-:W-:Y:S01]  /*1c690*/  PRMT R165, RZ, 0x7610, R165 ;  /* 0x00007610ffa57816 */ /* 0x000fe200000000a5 */
[----:B------:R-:W4:Y:S01]  /*1c6a0*/  LDL R39, [R1+0x4bc] ;  /* 0x0004bc0001277983 */ /* 0x000f220000100800 */
[----:B------:R-:W-:Y:S01]  /*1c6b0*/  PRMT R7, R7, 0x5410, R2 ;  /* 0x0000541007077816 */ /* 0x000fe20000000002 */
[----:B------:R-:W-:Y:S01]  /*1c6c0*/  @!P0 IMAD.MOV.U32 R2, RZ, RZ, R38 ;  /* 0x000000ffff028224 */ /* 0x000fe200078e0026 */
[----:B------:R-:W-:Y:S01]  /*1c6d0*/  PRMT R167, RZ, 0x7610, R167 ;  /* 0x00007610ffa77816 */ /* 0x000fe200000000a7 */
[----:B------:R-:W4:Y:S01]  /*1c6e0*/  LDL R38, [R1+0x4c0] ;  /* 0x0004c00001267983 */ /* 0x000f220000100800 */
[----:B------:R-:W-:-:S03]  /*1c6f0*/  PRMT R4, R13, 0x5410, R12 ;  /* 0x000054100d047816 */ /* 0x000fc6000000000c */
[----:B------:R2:W4:Y:S01]  /*1c700*/  @!P0 LDG.E.U8 R165, desc[UR16][R2.64] ;  /* 0x0000001002a58981 */ /* 0x000522000c1e1100 */
[----:B------:R-:W-:Y:S02]  /*1c710*/  PRMT R5, R11, 0x5410, R9 ;  /* 0x000054100b057816 */ /* 0x000fe40000000009 */
[----:B------:R-:W-:Y:S01]  /*1c720*/  PRMT R6, R8, 0x5410, R6 ;  /* 0x0000541008067816 */ /* 0x000fe20000000006 */
[----:B--2---:R-:W-:Y:S02]  /*1c730*/  @!P0 IMAD.MOV.U32 R2, RZ, RZ, R35 ;  /* 0x000000ffff028224 */ /* 0x004fe400078e0023 */
[----:B------:R-:W-:Y:S02]  /*1c740*/  @!P0 IMAD.MOV.U32 R3, RZ, RZ, R36 ;  /* 0x000000ffff038224 */ /* 0x000fe400078e0024 */
[----:B------:R0:W-:Y:S04]  /*1c750*/  STS.128 [R37+UR8+0x8000], R4 ;  /* 0x0080000425007988 */ /* 0x0001e80008000c08 */
[----:B------:R1:W2:Y:S04]  /*1c760*/  @!P0 LDG.E.U8 R167, desc[UR16][R2.64] ;  /* 0x0000001002a78981 */ /* 0x0002a8000c1e1100 */
[----:B------:R-:W2:Y:S04]  /*1c770*/  LDL R36, [R1+0x43c] ;  /* 0x00043c0001247983 */ /* 0x000ea80000100800 */
[----:B------:R-:W2:Y:S01]  /*1c780*/  LDL R35, [R1+0x440] ;  /* 0x0004400001237983 */ /* 0x000ea20000100800 */
[----:B-1----:R-:W-:-:S03]  /*1c790*/  @!P0 IMAD.MOV.U32 R3, RZ, RZ, R34 ;  /* 0x000000ffff038224 */ /* 0x002fc600078e0022 */
[----:B0-----:R-:W2:Y:S04]  /*1c7a0*/  LDL R37, [R1+0x47c] ;  /* 0x00047c0001257983 */ /* 0x001ea80000100800 */
[----:B------:R-:W2:Y:S01]  /*1c7b0*/  LDL R34, [R1+0x3fc] ;  /* 0x0003fc0001227983 */ /* 0x000ea20000100800 */
[----:B------:R-:W-:Y:S01]  /*1c7c0*/  PRMT R164, RZ, 0x7610, R164 ;  /* 0x00007610ffa47816 */ /* 0x000fe200000000a4 */
[----:B---3--:R-:W-:Y:S02]  /*1c7d0*/  @!P0 IMAD.MOV.U32 R2, RZ, RZ, R32 ;  /* 0x000000ffff028224 */ /* 0x008fe400078e0020 */
[----:B------:R-:W3:Y:S04]  /*1c7e0*/  LDL R32, [R1+0x400] ;  /* 0x0004000001207983 */ /* 0x000ee80000100800 */
[----:B------:R-:W3:Y:S04]  /*1c7f0*/  LDL.LU R40, [R1+0x480] ;  /* 0x0004800001287983 */ /* 0x000ee80000300800 */
[----:B------:R4:W3:Y:S04]  /*1c800*/  @!P0 LDG.E.U8 R164, desc[UR16][R2.64] ;  /* 0x0000001002a48981 */ /* 0x0008e8000c1e1100 */
[----:B------:R-:W3:Y:S01]  /*1c810*/  LDL R13, [R1+0x3c0] ;  /* 0x0003c000010d7983 */ /* 0x000ee20000100800 */
[----:B------:R-:W-:-:S03]  /*1c820*/  PRMT R166, RZ, 0x7610, R166 ;  /* 0x00007610ffa67816 */ /* 0x000fc600000000a6 */
[----:B------:R-:W3:Y:S04]  /*1c830*/  LDL R12, [R1+0x37c] ;  /* 0x00037c00010c7983 */ /* 0x000ee80000100800 */
        /* <DEDUP_REMOVED lines=10> */
[----:B------:R-:W-:Y:S02]  /*1c8e0*/  PRMT R170, RZ, 0x7610, R170 ;  /* 0x00007610ffaa7816 */ /* 0x000fe400000000aa */
[----:B------:R-:W-:Y:S01]  /*1c8f0*/  PRMT R172, RZ, 0x7610, R172 ;  /* 0x00007610ffac7816 */ /* 0x000fe200000000ac */
[----:B------:R-:W3:Y:S01]  /*1c900*/  LDL R53, [R1+0xdcc] ;  /* 0x000dcc0001357983 */ /* 0x000ee20000100800 */
[----:B------:R-:W-:Y:S02]  /*1c910*/  PRMT R173, RZ, 0x7610, R173 ;  /* 0x00007610ffad7816 */ /* 0x000fe400000000ad */
[----:B------:R-:W-:Y:S01]  /*1c920*/  PRMT R174, RZ, 0x7610, R174 ;  /* 0x00007610ffae7816 */ /* 0x000fe200000000ae */
[----:B------:R-:W3:Y:S04]  /*1c930*/  LDL R52, [R1+0xd8c] ;  /* 0x000d8c0001347983 */ /* 0x000ee80000100800 */
[----:B------:R-:W3:Y:S01]  /*1c940*/  LDL R51, [R1+0xd90] ;  /* 0x000d900001337983 */ /* 0x000ee20000100800 */
[----:B----4-:R-:W-:-:S03]  /*1c950*/  @!P0 IMAD.MOV.U32 R2, RZ, RZ, R30 ;  /* 0x000000ffff028224 */ /* 0x010fc600078e001e */
        /* <DEDUP_REMOVED lines=15> */
[----:B--2---:R-:W-:Y:S02]  /*1ca50*/  @!P0 IMAD.MOV.U32 R3, RZ, RZ, R37 ;  /* 0x000000ffff038224 */ /* 0x004fe400078e0025 */
[----:B------:R-:W2:Y:S01]  /*1ca60*/  LDL R37, [R1+0xe0c] ;  /* 0x000e0c0001257983 */ /* 0x000ea20000100800 */
[----:B---3--:R-:W-:-:S05]  /*1ca70*/  @!P0 IMAD.MOV.U32 R2, RZ, RZ, R40 ;  /* 0x000000ffff028224 */ /* 0x008fca00078e0028 */
[----:B------:R0:W3:Y:S02]  /*1ca80*/  @!P0 LDG.E.U8 R172, desc[UR16][R2.64] ;  /* 0x0000001002ac8981 */ /* 0x0000e4000c1e1100 */
[----:B0-----:R-:W-:Y:S02]  /*1ca90*/  @!P0 IMAD.MOV.U32 R2, RZ, RZ, R35 ;  /* 0x000000ffff028224 */ /* 0x001fe400078e0023 */
[----:B------:R-:W-:Y:S01]  /*1caa0*/  @!P0 IMAD.MOV.U32 R3, RZ, RZ, R36 ;  /* 0x000000ffff038224 */ /* 0x000fe200078e0024 */
[----:B------:R-:W3:Y:S04]  /*1cab0*/  LDL R35, [R1+0x9f8] ;  /* 0x0009f80001237983 */ /* 0x000ee80000100800 */
[----:B------:R0:W3:Y:S04]  /*1cac0*/  @!P0 LDG.E.U8 R173, desc[UR16][R2.64] ;  /* 0x0000001002ad8981 */ /* 0x0000e8000c1e1100 */
[----:B------:R-:W3:Y:S01]  /*1cad0*/  LDL R36, [R1+0x5e8] ;  /* 0x0005e80001247983 */ /* 0x000ee20000100800 */
[----:B0-----:R-:W-:-:S03]  /*1cae0*/  @!P0 IMAD.MOV.U32 R3, RZ, RZ, R34 ;  /* 0x000000ffff038224 */ /* 0x001fc600078e0022 */
[----:B------:R-:W3:Y:S01]  /*1caf0*/  LDL R34, [R1+0xdd0] ;  /* 0x000dd00001227983 */ /* 0x000ee20000100800 */
[----:B------:R-:W-:-:S03]  /*1cb00*/  @!P0 IMAD.MOV.U32 R2, RZ, RZ, R32 ;  /* 0x000000ffff028224 */ /* 0x000fc600078e0020 */
[----:B------:R-:W3:Y:S04]  /*1cb10*/  LDL.LU R47, [R1+0x240] ;  /* 0x00024000012f7983 */ /* 0x000ee80000300800 */
[----:B------:R-:W3:Y:S04]  /*1cb20*/  LDL.LU R42, [R1+0x27c] ;  /* 0x00027c00012a7983 */ /* 0x000ee80000300800 */
[----:B------:R-:W3:Y:S04]  /*1cb30*/  LDL.LU R32, [R1+0x280] ;  /* 0x0002800001207983 */ /* 0x000ee80000300800 */
[----:B------:R4:W3:Y:S02]  /*1cb40*/  @!P0 LDG.E.U8 R174, desc[UR16][R2.64] ;  /* 0x0000001002ae8981 */ /* 0x0008e4000c1e1100 */
[----:B----4-:R-:W-:-:S02]  /*1cb50*/  @!P0 IMAD.MOV.U32 R3, RZ, RZ, R30 ;  /* 0x000000ffff038224 */ /* 0x010fc400078e001e */
[----:B------:R-:W4:Y:S01]  /*1cb60*/  LDL.LU R30, [R1+0x23c] ;  /* 0x00023c00011e7983 */ /* 0x000f220000300800 */
[----:B------:R-:W-:Y:S01]  /*1cb70*/  PRMT R175, RZ, 0x7610, R175 ;  /* 0x00007610ffaf7816 */ /* 0x000fe200000000af */
[----:B------:R-:W-:Y:S01]  /*1cb80*/  @!P0 IMAD.MOV.U32 R2, RZ, RZ, R13 ;  /* 0x000000ffff028224 */ /* 0x000fe200078e000d */
[----:B------:R-:W-:Y:S01]  /*1cb90*/  PRMT R176, RZ, 0x7610, R176 ;  /* 0x00007610ffb07816 */ /* 0x000fe200000000b0 */
[----:B------:R-:W4:Y:S04]  /*1cba0*/  LDL R50, [R1+0xd4c] ;  /* 0x000d4c0001327983 */ /* 0x000f280000100800 */
[----:B------:R0:W4:Y:S01]  /*1cbb0*/  @!P0 LDG.E.U8 R175, desc[UR16][R2.64] ;  /* 0x0000001002af8981 */ /* 0x000122000c1e1100 */
[----:B------:R-:W-:Y:S02]  /*1cbc0*/  PRMT R177, RZ, 0x7610, R177 ;  /* 0x00007610ffb17816 */ /* 0x000fe400000000b1 */
[----:B------:R-:W-:Y:S01]  /*1cbd0*/  PRMT R178, RZ, 0x7610, R178 ;  /* 0x00007610ffb27816 */ /* 0x000fe200000000b2 */
[----:B------:R-:W4:Y:S01]  /*1cbe0*/  LDL R49, [R1+0xd50] ;  /* 0x000d500001317983 */ /* 0x000f220000100800 */
[----:B------:R-:W-:-:S03]  /*1cbf0*/  PRMT R179, RZ, 0x7610, R179 ;  /* 0x00007610ffb37816 */ /* 0x000fc600000000b3 */
[----:B------:R-:W4:Y:S01]  /*1cc00*/  LDL R48, [R1+0xd0c] ;  /* 0x000d0c0001307983 */ /* 0x000f220000100800 */
[----:B0-----:R-:W-:Y:S02]  /*1cc10*/  @!P0 IMAD.MOV.U32 R2, RZ, RZ, R11 ;  /* 0x000000ffff028224 */ /* 0x001fe400078e000b */
[----:B------:R-:W-:Y:S01]  /*1cc20*/  @!P0 IMAD.MOV.U32 R3, RZ, RZ, R12 ;  /* 0x000000ffff038224 */ /* 0x000fe200078e000c */
[----:B------:R-:W4:Y:S04]  /*1cc30*/  LDL R46, [R1+0xd10] ;  /* 0x000d1000012e7983 */ /* 0x000f280000100800 */
[----:B------:R0:W4:Y:S04]  /*1cc40*/  @!P0 LDG.E.U8 R176, desc[UR16][R2.64] ;  /* 0x0000001002b08981 */ /* 0x000128000c1e1100 */
[----:B------:R-:W4:Y:S04]  /*1cc50*/  LDL R45, [R1+0xccc] ;  /* 0x000ccc00012d7983 */ /* 0x000f280000100800 */
[----:B------:R-:W4:Y:S01]  /*1cc60*/  LDL R44, [R1+0xcd0] ;  /* 0x000cd000012c7983 */ /* 0x000f220000100800 */
[----:B0-----:R-:W-:-:S02]  /*1cc70*/  @!P0 IMAD.MOV.U32 R2, RZ, RZ, R8 ;  /* 0x000000ffff028224 */ /* 0x001fc400078e0008 */
[----:B------:R-:W-:Y:S01]  /*1cc80*/  @!P0 IMAD.MOV.U32 R3, RZ, RZ, R9 ;  /* 0x000000ffff038224 */ /* 0x000fe200078e0009 */
[----:B------:R-:W-:Y:S01]  /*1cc90*/  PRMT R18, RZ, 0x7610, R18 ;  /* 0x00007610ff127816 */ /* 0x000fe20000000012 */
[----:B------:R-:W4:Y:S04]  /*1cca0*/  LDL R43, [R1+0xc8c] ;  /* 0x000c8c00012b7983 */ /* 0x000f280000100800 */
[----:B------:R0:W4:Y:S04]  /*1ccb0*/  @!P0 LDG.E.U8 R177, desc[UR16][R2.64] ;  /* 0x0000001002b18981 */ /* 0x000128000c1e1100 */
[----:B------:R-:W4:Y:S01]  /*1ccc0*/  LDL R39, [R1+0xc90] ;  /* 0x000c900001277983 */ /* 0x000f220000100800 */
[----:B------:R-:W-:-:S03]  /*1ccd0*/  PRMT R21, RZ, 0x7610, R21 ;  /* 0x00007610ff157816 */ /* 0x000fc60000000015 */
[----:B------:R-:W4:Y:S01]  /*1cce0*/  LDL R38, [R1+0xc4c] ;  /* 0x000c4c0001267983 */ /* 0x000f220000100800 */
        /* <DEDUP_REMOVED lines=31> */
[----:B------:R-:W-:Y:S01]  /*1cee0*/  PRMT R7, R7, 0x5410, R2 ;  /* 0x0000541007077816 */ /* 0x000fe20000000002 */
[----:B------:R-:W4:Y:S01]  /*1cef0*/  LDL R13, [R1+0xbd0] ;  /* 0x000bd000010d7983 */ /* 0x000f220000100800 */
[----:B------:R-:W-:-:S02]  /*1cf00*/  PRMT R5, R11, 0x5410, R9 ;  /* 0x000054100b057816 */ /* 0x000fc40000000009 */
[----:B------:R-:W-:Y:S01]  /*1cf10*/  PRMT R6, R8, 0x5410, R6 ;  /* 0x0000541008067816 */ /* 0x000fe20000000006 */
[----:B------:R-:W4:Y:S01]  /*1cf20*/  LDL R12, [R1+0xb8c] ;  /* 0x000b8c00010c7983 */ /* 0x000f220000100800 */
[----:B------:R-:W-:-:S03]  /*1cf30*/  PRMT R20, RZ, 0x7610, R20 ;  /* 0x00007610ff147816 */ /* 0x000fc60000000014 */
[----:B------:R-:W4:Y:S04]  /*1cf40*/  LDL R11, [R1+0xb90] ;  /* 0x000b9000010b7983 */ /* 0x000f280000100800 */
[----:B------:R-:W4:Y:S04]  /*1cf50*/  LDL R9, [R1+0xb4c] ;  /* 0x000b4c0001097983 */ /* 0x000f280000100800 */
[----:B------:R-:W4:Y:S04]  /*1cf60*/  LDL R8, [R1+0xb50] ;  /* 0x000b500001087983 */ /* 0x000f280000100800 */
[----:B--2---:R0:W-:Y:S04]  /*1cf70*/  STS.128 [R37+UR8+0x8000], R4 ;  /* 0x0080000425007988 */ /* 0x0041e80008000c08 */
[----:B0-----:R-:W2:Y:S04]  /*1cf80*/  LDL R37, [R1+0xc50] ;  /* 0x000c500001257983 */ /* 0x001ea80000100800 */
[----:B------:R-:W2:Y:S04]  /*1cf90*/  LDL R7, [R1+0xb0c] ;  /* 0x000b0c0001077983 */ /* 0x000ea80000100800 */
[----:B------:R-:W2:Y:S04]  /*1cfa0*/  LDL R6, [R1+0xb10] ;  /* 0x000b100001067983 */ /* 0x000ea80000100800 */
[----:B------:R-:W2:Y:S04]  /*1cfb0*/  LDL R5, [R1+0xacc] ;  /* 0x000acc0001057983 */ /* 0x000ea80000100800 */
[----:B------:R-:W2:Y:S01]  /*1cfc0*/  LDL R4, [R1+0xad0] ;  /* 0x000ad00001047983 */ /* 0x000ea20000100800 */
[----:B---3--:R-:W-:-:S02]  /*1cfd0*/  @!P0 IMAD.MOV.U32 R3, RZ, RZ, R42 ;  /* 0x000000ffff038224 */ /* 0x008fc400078e002a */
[----:B------:R-:W-:-:S05]  /*1cfe0*/  @!P0 IMAD.MOV.U32 R2, RZ, RZ, R32 ;  /* 0x000000ffff028224 */ /* 0x000fca00078e0020 */
[----:B------:R0:W3:Y:S02]  /*1cff0*/  @!P0 LDG.E.U8 R18, desc[UR16][R2.64] ;  /* 0x0000001002128981 */ /* 0x0000e4000c1e1100 */
[----:B0-----:R-:W-:Y:S02]  /*1d000*/  @!P0 IMAD.MOV.U32 R2, RZ, RZ, R47 ;  /* 0x000000ffff028224 */ /* 0x001fe400078e002f */
[----:B----4-:R-:W-:-:S05]  /*1d010*/  @!P0 IMAD.MOV.U32 R3, RZ, RZ, R30 ;  /* 0x000000ffff038224 */ /* 0x010fca00078e001e */
[----:B------:R0:W4:Y:S02]  /*1d020*/  @!P0 LDG.E.U8 R21, desc[UR16][R2.64] ;  /* 0x0000001002158981 */ /* 0x000124000c1e1100 */
[----:B0-----:R-:W-:Y:S02]  /*1d030*/  @!P0 IMAD.MOV.U32 R2, RZ, RZ, R35 ;  /* 0x000000ffff028224 */ /* 0x001fe400078e0023 */
[----:B------:R-:W-:Y:S01]  /*1d040*/  @!P0 IMAD.MOV.U32 R3, RZ, RZ, R36 ;  /* 0x000000ffff038224 */ /* 0x000fe200078e0024 */
[----:B------:R-:W3:Y:S04]  /*1d050*/  LDL R35, [R1+0xc10] ;  /* 0x000c100001237983 */ /* 0x000ee80000100800 */
[----:B------:R-:W4:Y:S04]  /*1d060*/  LDL R36, [R1+0xc0c] ;  /* 0x000c0c0001247983 */ /* 0x000f280000100800 */
[----:B------:R0:W4:Y:S02]  /*1d070*/  @!P0 LDG.E.U8 R20, desc[UR16][R2.64] ;  /* 0x0000001002148981 */ /* 0x000124000c1e1100 */
[----:B0-----:R-:W-:-:S02]  /*1d080*/  @!P0 IMAD.MOV.U32 R2, RZ, RZ, R34 ;  /* 0x000000ffff028224 */ /* 0x001fc400078e0022 */
[----:B------:R-:W4:Y:S01]  /*1d090*/  LDL R34, [R1+0xbcc] ;  /* 0x000bcc0001227983 */ /* 0x000f220000100800 */
[----:B------:R-:W-:Y:S01]  /*1d0a0*/  PRMT R23, RZ, 0x7610, R23 ;  /* 0x00007610ff177816 */ /* 0x000fe20000000017 */
[----:B------:R-:W-:Y:S01]  /*1d0b0*/  @!P0 IMAD.MOV.U32 R3, RZ, RZ, R53 ;  /* 0x000000ffff038224 */ /* 0x000fe200078e0035 */
[----:B------:R-:W-:-:S04]  /*1d0c0*/  PRMT R153, RZ, 0x7610, R153 ;  /* 0x00007610ff997816 */ /* 0x000fc80000000099 */
[----:B------:R0:W4:Y:S01]  /*1d0d0*/  @!P0 LDG.E.U8 R23, desc[UR16][R2.64] ;  /* 0x0000001002178981 */ /* 0x000122000c1e1100 */
[----:B------:R-:W-:Y:S01]  /*1d0e0*/  PRMT R155, RZ, 0x7610, R155 ;  /* 0x00007610ff9b7816 */ /* 0x000fe2000000009b */
[----:B0-----:R-:W-:Y:S02]  /*1d0f0*/  @!P0 IMAD.MOV.U32 R2, RZ, RZ, R51 ;  /* 0x000000ffff028224 */ /* 0x001fe400078e0033 */
[----:B------:R-:W-:-:S05]  /*1d100*/  @!P0 IMAD.MOV.U32 R3, RZ, RZ, R52 ;  /* 0x000000ffff038224 */ /* 0x000fca00078e0034 */
        /* <DEDUP_REMOVED lines=11> */
[----:B------:R-:W-:Y:S01]  /*1d1c0*/  @!P0 IMAD.MOV.U32 R3, RZ, RZ, R45 ;  /* 0x000000ffff038224 */ /* 0x000fe200078e002d */
[----:B------:R-:W-:Y:S01]  /*1d1d0*/  PRMT R157, RZ, 0x7610, R157 ;  /* 0x00007610ff9d7816 */ /* 0x000fe2000000009d */
[----:B------:R-:W4:Y:S04]  /*1d1e0*/  LDL R44, [R1+0x574] ;  /* 0x00057400012c7983 */ /* 0x000f280000100800 */
[----:B------:R0:W4:Y:S02]  /*1d1f0*/  @!P0 LDG.E.U8 R154, desc[UR16][R2.64] ;  /* 0x00000010029a8981 */ /* 0x000124000c1e1100 */
[----:B0-----:R-:W-:-:S02]  /*1d200*/  @!P0 IMAD.MOV.U32 R2, RZ, RZ, R39 ;  /* 0x000000ffff028224 */ /* 0x001fc400078e0027 */
[----:B------:R-:W-:Y:S01]  /*1d210*/  @!P0 IMAD.MOV.U32 R3, RZ, RZ, R43 ;  /* 0x000000ffff038224 */ /* 0x000fe200078e002b */
[----:B------:R-:W-:Y:S01]  /*1d220*/  PRMT R158, RZ, 0x7610, R158 ;  /* 0x00007610ff9e7816 */ /* 0x000fe2000000009e */
[----:B------:R-:W4:Y:S04]  /*1d230*/  LDL R43, [R1+0x578] ;  /* 0x00057800012b7983 */ /* 0x000f280000100800 */
[----:B------:R0:W4:Y:S01]  /*1d240*/  @!P0 LDG.E.U8 R156, desc[UR16][R2.64] ;  /* 0x00000010029c8981 */ /* 0x000122000c1e1100 */
[----:B------:R-:W-:Y:S02]  /*1d250*/  PRMT R159, RZ, 0x7610, R159 ;  /* 0x00007610ff9f7816 */ /* 0x000fe4000000009f */
[----:B------:R-:W-:Y:S01]  /*1d260*/  PRMT R160, RZ, 0x7610, R160 ;  /* 0x00007610ffa07816 */ /* 0x000fe200000000a0 */
[----:B------:R-:W4:Y:S01]  /*1d270*/  LDL R39, [R1+0x474] ;  /* 0x0004740001277983 */ /* 0x000f220000100800 */
[----:B0-----:R-:W-:Y:S01]  /*1d280*/  @!P0 IMAD.MOV.U32 R3, RZ, RZ, R38 ;  /* 0x000000ffff038224 */ /* 0x001fe200078e0026 */
[----:B------:R-:W-:-:S02]  /*1d290*/  PRMT R161, RZ, 0x7610, R161 ;  /* 0x00007610ffa17816 */ /* 0x000fc400000000a1 */
[----:B------:R-:W4:Y:S01]  /*1d2a0*/  LDL R38, [R1+0x478] ;  /* 0x0004780001267983 */ /* 0x000f220000100800 */
[----:B------:R-:W-:Y:S01]  /*1d2b0*/  PRMT R162, RZ, 0x7610, R162 ;  /* 0x00007610ffa27816 */ /* 0x000fe200000000a2 */
[----:B--2---:R-:W-:Y:S01]  /*1d2c0*/  @!P0 IMAD.MOV.U32 R2, RZ, RZ, R37 ;  /* 0x000000ffff028224 */ /* 0x004fe200078e0025 */
[----:B------:R-:W-:Y:S01]  /*1d2d0*/  PRMT R163, RZ, 0x7610, R163 ;  /* 0x00007610ffa37816 */ /* 0x000fe200000000a3 */
[----:B------:R-:W2:Y:S04]  /*1d2e0*/  LDL R37, [R1+0xa4c] ;  /* 0x000a4c0001257983 */ /* 0x000ea80000100800 */
[----:B------:R3:W2:Y:S02]  /*1d2f0*/  @!P0 LDG.E.U8 R157, desc[UR16][R2.64] ;  /* 0x00000010029d8981 */ /* 0x0006a4000c1e1100 */
[----:B---3--:R-:W-:-:S02]  /*1d300*/  @!P0 IMAD.MOV.U32 R2, RZ, RZ, R35 ;  /* 0x000000ffff028224 */ /* 0x008fc400078e0023 */
[----:B------:R-:W3:Y:S01]  /*1d310*/  LDL R35, [R1+0x538] ;  /* 0x0005380001237983 */ /* 0x000ee20000100800 */
[----:B----4-:R-:W-:-:S03]  /*1d320*/  @!P0 IMAD.MOV.U32 R3, RZ, RZ, R36 ;  /* 0x000000ffff038224 */ /* 0x010fc600078e0024 */
[----:B------:R-:W4:Y:S04]  /*1d330*/  LDL R36, [R1+0x534] ;  /* 0x0005340001247983 */ /* 0x000f280000100800 */
[----:B------:R0:W4:Y:S02]  /*1d340*/  @!P0 LDG.E.U8 R158, desc[UR16][R2.64] ;  /* 0x00000010029e8981 */ /* 0x000124000c1e1100 */
[----:B0-----:R-:W-:Y:S02]  /*1d350*/  @!P0 IMAD.MOV.U32 R2, RZ, RZ, R13 ;  /* 0x000000ffff028224 */ /* 0x001fe400078e000d */
[----:B------:R-:W-:Y:S02]  /*1d360*/  @!P0 IMAD.MOV.U32 R3, RZ, RZ, R34 ;  /* 0x000000ffff038224 */ /* 0x000fe400078e0022 */
[----:B------:R-:W4:Y:S04]  /*1d370*/  LDL R34, [R1+0x4f4] ;  /* 0x0004f40001227983 */ /* 0x000f280000100800 */
[----:B------:R0:W4:Y:S02]  /*1d380*/  @!P0 LDG.E.U8 R159, desc[UR16][R2.64] ;  /* 0x00000010029f8981 */ /* 0x000124000c1e1100 */
[----:B0-----:R-:W-:-:S02]  /*1d390*/  @!P0 IMAD.MOV.U32 R2, RZ, RZ, R11 ;  /* 0x000000ffff028224 */ /* 0x001fc400078e000b */
        /* <DEDUP_REMOVED lines=11> */
[----:B0-----:R-:W-:Y:S02]  /*1d450*/  LOP3.LUT R3, R29, 0xffff, RZ, 0xc0, !PT ;  /* 0x0000ffff1d037812 */ /* 0x001fe400078ec0ff */
[----:B------:R-:W-:Y:S01]  /*1d460*/  LOP3.LUT R2, R28, 0xffff, RZ, 0xc0, !PT ;  /* 0x0000ffff1c027812 */ /* 0x000fe200078ec0ff */
[----:B------:R-:W3:Y:S03]  /*1d470*/  LDL R29, [R1+0x5b4] ;  /* 0x0005b400011d7983 */ /* 0x000ee60000100800 */
[----:B------:R-:W-:Y:S01]  /*1d480*/  PRMT R12, R3, 0x3340, R2 ;  /* 0x00003340030c7816 */ /* 0x000fe20000000002 */
[----:B------:R-:W4:Y:S01]  /*1d490*/  LDL R28, [R1+0x5b8] ;  /* 0x0005b800011c7983 */ /* 0x000f220000100800 */
[----:B------:R-:W-:-:S03]  /*1d4a0*/  LOP3.LUT R3, R25, 0xffff, RZ, 0xc0, !PT ;  /* 0x0000ffff19037812 */ /* 0x000fc600078ec0ff */
[----:B------:R-:W2:Y:S01]  /*1d4b0*/  LDL R25, [R1+0xa90] ;  /* 0x000a900001197983 */ /* 0x000ea20000100800 */
[----:B------:R-:W-:Y:S02]  /*1d4c0*/  LOP3.LUT R5, R33, 0xffff, RZ, 0xc0, !PT ;  /* 0x0000ffff21057812 */ /* 0x000fe400078ec0ff */
[----:B------:R-:W-:Y:S01]  /*1d4d0*/  LOP3.LUT R4, R31, 0xffff, RZ, 0xc0, !PT ;  /* 0x0000ffff1f047812 */ /* 0x000fe200078ec0ff */
[----:B------:R-:W3:Y:S03]  /*1d4e0*/  LDL R33, [R1+0xa8c] ;  /* 0x000a8c0001217983 */ /* 0x000ee60000100800 */
[----:B------:R-:W-:Y:S01]  /*1d4f0*/  PRMT R13, R5, 0x3340, R4 ;  /* 0x00003340050d7816 */ /* 0x000fe20000000004 */
[----:B------:R-:W4:Y:S01]  /*1d500*/  LDL R31, [R1+0xa0c] ;  /* 0x000a0c00011f7983 */ /* 0x000f220000100800 */
[----:B------:R-:W-:-:S03]  /*1d510*/  LOP3.LUT R4, R26, 0xffff, RZ, 0xc0, !PT ;  /* 0x0000ffff1a047812 */ /* 0x000fc600078ec0ff */
[----:B------:R-:W4:Y:S01]  /*1d520*/  LDL R26, [R1+0xe08] ;  /* 0x000e0800011a7983 */ /* 0x000f220000100800 */
[----:B------:R-:W-:-:S03]  /*1d530*/  LOP3.LUT R2, R24, 0xffff, RZ, 0xc0, !PT ;  /* 0x0000ffff18027812 */ /* 0x000fc600078ec0ff */
[----:B------:R-:W4:Y:S01]  /*1d540*/  LDL R24, [R1+0xa50] ;  /* 0x000a500001187983 */ /* 0x000f220000100800 */
[----:B------:R-:W-:-:S03]  /*1d550*/  LOP3.LUT R5, R27, 0xffff, RZ, 0xc0, !PT ;  /* 0x0000ffff1b057812 */ /* 0x000fc600078ec0ff */
[----:B------:R-:W4:Y:S01]  /*1d560*/  LDL R27, [R1+0xa10] ;  /* 0x000a1000011b7983 */ /* 0x000f220000100800 */
        /* <DEDUP_REMOVED lines=13> */
[----:B------:R-:W-:-:S04]  /*1d640*/  PRMT R2, R3, 0x3340, R2 ;  /* 0x0000334003027816 */ /* 0x000fc80000000002 */
[----:B------:R-:W-:Y:S02]  /*1d650*/  PRMT R7, R7, 0x5410, R2 ;  /* 0x0000541007077816 */ /* 0x000fe40000000002 */
[----:B------:R-:W-:Y:S02]  /*1d660*/  PRMT R4, R13, 0x5410, R12 ;  /* 0x000054100d047816 */ /* 0x000fe4000000000c */
[----:B------:R-:W-:Y:S02]  /*1d670*/  PRMT R5, R11, 0x5410, R8 ;  /* 0x000054100b057816 */ /* 0x000fe40000000008 */
[----:B------:R-:W-:Y:S02]  /*1d680*/  PRMT R6, R9, 0x5410, R6 ;  /* 0x0000541009067816 */ /* 0x000fe40000000006 */
[----:B------:R-:W-:Y:S01]  /*1d690*/  PRMT R8, RZ, 0x7610, R8 ;  /* 0x00007610ff087816 */ /* 0x000fe20000000008 */
[----:B--2---:R-:W-:Y:S02]  /*1d6a0*/  @!P0 IMAD.MOV.U32 R2, RZ, RZ, R25 ;  /* 0x000000ffff028224 */ /* 0x004fe400078e0019 */
[----:B------:R-:W2:Y:S01]  /*1d6b0*/  LDL R25, [R1+0x4f8] ;  /* 0x0004f80001197983 */ /* 0x000ea20000100800 */
[----:B---3--:R-:W-:-:S03]  /*1d6c0*/  @!P0 IMAD.MOV.U32 R3, RZ, RZ, R33 ;  /* 0x000000ffff038224 */ /* 0x008fc600078e0021 */
[----:B------:R-:W3:Y:S04]  /*1d6d0*/  LDL R33, [R1+0x4b4] ;  /* 0x0004b40001217983 */ /* 0x000ee80000100800 */
[----:B------:R0:W3:Y:S04]  /*1d6e0*/  @!P0 LDG.E.U8 R8, desc[UR16][R2.64] ;  /* 0x0000001002088981 */ /* 0x0000e8000c1e1100 */
[----:B----4-:R1:W-:Y:S04]  /*1d6f0*/  STS.128 [R26+UR8+0x8000], R4 ;  /* 0x008000041a007988 */ /* 0x0103e80008000c08 */
[----:B-1----:R-:W4:Y:S01]  /*1d700*/  LDL R26, [R1+0x4b8] ;  /* 0x0004b800011a7983 */ /* 0x002f220000100800 */
[----:B0-----:R-:W-:-:S03]  /*1d710*/  @!P0 IMAD.MOV.U32 R2, RZ, RZ, R24 ;  /* 0x000000ffff028224 */ /* 0x001fc600078e0018 */
[----:B------:R-:W4:Y:S01]  /*1d720*/  LDL R24, [R1+0x438] ;  /* 0x0004380001187983 */ /* 0x000f220000100800 */
[----:B------:R-:W-:Y:S01]  /*1d730*/  PRMT R9, RZ, 0x7610, R9 ;  /* 0x00007610ff097816 */ /* 0x000fe20000000009 */
[----:B------:R-:W-:Y:S02]  /*1d740*/  @!P0 IMAD.MOV.U32 R3, RZ, RZ, R37 ;  /* 0x000000ffff038224 */ /* 0x000fe400078e0025 */
[----:B------:R-:W4:Y:S01]  /*1d750*/  LDL R37, [R1+0x434] ;  /* 0x0004340001257983 */ /* 0x000f220000100800 */
[----:B------:R-:W-:-:S03]  /*1d760*/  PRMT R4, RZ, 0x7610, R4 ;  /* 0x00007610ff047816 */ /* 0x000fc60000000004 */
[----:B------:R0:W4:Y:S02]  /*1d770*/  @!P0 LDG.E.U8 R9, desc[UR16][R2.64] ;  /* 0x0000001002098981 */ /* 0x000124000c1e1100 */
[----:B0-----:R-:W-:Y:S02]  /*1d780*/  @!P0 IMAD.MOV.U32 R2, RZ, RZ, R27 ;  /* 0x000000ffff028224 */ /* 0x001fe400078e001b */
[----:B------:R-:W-:Y:S01]  /*1d790*/  @!P0 IMAD.MOV.U32 R3, RZ, RZ, R31 ;  /* 0x000000ffff038224 */ /* 0x000fe200078e001f */
[----:B------:R-:W4:Y:S04]  /*1d7a0*/  LDL R27, [R1+0x3f8] ;  /* 0x0003f800011b7983 */ /* 0x000f280000100800 */
[----:B------:R-:W4:Y:S04]  /*1d7b0*/  LDL R31, [R1+0x3f4] ;  /* 0x0003f400011f7983 */ /* 0x000f280000100800 */
[----:B------:R0:W4:Y:S01]  /*1d7c0*/  @!P0 LDG.E.U8 R4, desc[UR16][R2.64] ;  /* 0x0000001002048981 */ /* 0x000122000c1e1100 */
[----:B------:R-:W-:Y:S01]  /*1d7d0*/  PRMT R5, RZ, 0x7610, R5 ;  /* 0x00007610ff057816 */ /* 0x000fe20000000005 */
[----:B0-----:R-:W-:-:S02]  /*1d7e0*/  @!P0 IMAD.MOV.U32 R3, RZ, RZ, R29 ;  /* 0x000000ffff038224 */ /* 0x001fc400078e001d */
[----:B------:R-:W4:Y:S01]  /*1d7f0*/  LDL R29, [R1+0x3b4] ;  /* 0x0003b400011d7983 */ /* 0x000f220000100800 */
[----:B------:R-:W-:-:S03]  /*1d800*/  @!P0 IMAD.MOV.U32 R2, RZ, RZ, R28 ;  /* 0x000000ffff028224 */ /* 0x000fc600078e001c */
[----:B------:R-:W4:Y:S01]  /*1d810*/  LDL R28, [R1+0x3b8] ;  /* 0x0003b800011c7983 */ /* 0x000f220000100800 */
[----:B------:R-:W-:-:S03]  /*1d820*/  PRMT R7, RZ, 0x7610, R7 ;  /* 0x00007610ff077816 */ /* 0x000fc60000000007 */
[----:B------:R0:W4:Y:S01]  /*1d830*/  @!P0 LDG.E.U8 R5, desc[UR16][R2.64] ;  /* 0x0000001002058981 */ /* 0x000122000c1e1100 */
[----:B------:R-:W-:Y:S01]  /*1d840*/  PRMT R12, RZ, 0x7610, R12 ;  /* 0x00007610ff0c7816 */ /* 0x000fe2000000000c */
[----:B0-----:R-:W-:Y:S02]  /*1d850*/  @!P0 IMAD.MOV.U32 R2, RZ, RZ, R43 ;  /* 0x000000ffff028224 */ /* 0x001fe400078e002b */
[----:B------:R-:W-:-:S05]  /*1d860*/  @!P0 IMAD.MOV.U32 R3, RZ, RZ, R44 ;  /* 0x000000ffff038224 */ /* 0x000fca00078e002c */
[----:B------:R0:W4:Y:S02]  /*1d870*/  @!P0 LDG.E.U8 R7, desc[UR16][R2.64] ;  /* 0x0000001002078981 */ /* 0x000124000c1e1100 */
[----:B0-----:R-:W-:Y:S02]  /*1d880*/  @!P0 IMAD.MOV.U32 R2, RZ, RZ, R35 ;  /* 0x000000ffff028224 */ /* 0x001fe400078e0023 */
[----:B------:R-:W-:Y:S01]  /*1d890*/  @!P0 IMAD.MOV.U32 R3, RZ, RZ, R36 ;  /* 0x000000ffff038224 */ /* 0x000fe200078e0024 */
[----:B------:R-:W4:Y:S04]  /*1d8a0*/  LDL R35, [R1+0x378] ;  /* 0x0003780001237983 */ /* 0x000f280000100800 */
[----:B------:R-:W4:Y:S04]  /*1d8b0*/  LDL R36, [R1+0x374] ;  /* 0x0003740001247983 */ /* 0x000f280000100800 */
[----:B------:R0:W4:Y:S02]  /*1d8c0*/  @!P0 LDG.E.U8 R12, desc[UR16][R2.64] ;  /* 0x00000010020c8981 */ /* 0x000124000c1e1100 */
[----:B0-----:R-:W-:-:S02]  /*1d8d0*/  @!P0 IMAD.MOV.U32 R3, RZ, RZ, R34 ;  /* 0x000000ffff038224 */ /* 0x001fc400078e0022 */
[----:B------:R-:W4:Y:S01]  /*1d8e0*/  LDL R34, [R1+0x334] ;  /* 0x0003340001227983 */ /* 0x000f220000100800 */
[----:B------:R-:W-:Y:S02]  /*1d8f0*/  PRMT R6, RZ, 0x7610, R6 ;  /* 0x00007610ff067816 */ /* 0x000fe40000000006 */
[----:B------:R-:W-:Y:S02]  /*1d900*/  PRMT R11, RZ, 0x7610, R11 ;  /* 0x00007610ff0b7816 */ /* 0x000fe4000000000b */
[----:B------:R-:W-:Y:S01]  /*1d910*/  PRMT R13, RZ, 0x7610, R13 ;  /* 0x00007610ff0d7816 */ /* 0x000fe2000000000d */
[----:B--2---:R-:W-:Y:S02]  /*1d920*/  @!P0 IMAD.MOV.U32 R2, RZ, RZ, R25 ;  /* 0x000000ffff028224 */ /* 0x004fe400078e0019 */
        /* <DEDUP_REMOVED lines=8> */
[----:B------:R-:W-:-:S05]  /*1d9b0*/  @!P0 IMAD.MOV.U32 R3, RZ, RZ, R39 ;  /* 0x000000ffff038224 */ /* 0x000fca00078e0027 */
[----:B------:R0:W4:Y:S02]  /*1d9c0*/  @!P0 LDG.E.U8 R13, desc[UR16][R2.64] ;  /* 0x00000010020d8981 */ /* 0x000124000c1e1100 */
[----:B0-----:R-:W-:Y:S02]  /*1d9d0*/  @!P0 IMAD.MOV.U32 R2, RZ, RZ, R24 ;  /* 0x000000ffff028224 */ /* 0x001fe400078e0018 */
[----:B------:R-:W4:Y:S01]  /*1d9e0*/  LDL R24, [R1+0x2b8] ;  /* 0x0002b80001187983 */ /* 0x000f220000100800 */
[----:B------:R-:W-:Y:S01]  /*1d9f0*/  PRMT R14, RZ, 0x7610, R14 ;  /* 0x00007610ff0e7816 */ /* 0x000fe2000000000e */
[----:B------:R-:W-:Y:S01]  /*1da00*/  @!P0 IMAD.MOV.U32 R3, RZ, RZ, R37 ;  /* 0x000000ffff038224 */ /* 0x000fe200078e0025 */
[----:B------:R-:W-:Y:S01]  /*1da10*/  PRMT R15, RZ, 0x7610, R15 ;  /* 0x00007610ff0f7816 */ /* 0x000fe2000000000f */
[----:B------:R-:W4:Y:S04]  /*1da20*/  LDL.LU R43, [R1+0x2b4] ;  /* 0x0002b400012b7983 */ /* 0x000f280000300800 */
[----:B------:R0:W4:Y:S02]  /*1da30*/  @!P0 LDG.E.U8 R14, desc[UR16][R2.64] ;  /* 0x00000010020e8981 */ /* 0x000124000c1e1100 */
[----:B0-----:R-:W-:-:S02]  /*1da40*/  @!P0 IMAD.MOV.U32 R2, RZ, RZ, R27 ;  /* 0x000000ffff028224 */ /* 0x001fc400078e001b */
[----:B------:R-:W-:Y:S01]  /*1da50*/  @!P0 IMAD.MOV.U32 R3, RZ, RZ, R31 ;  /* 0x000000ffff038224 */ /* 0x000fe200078e001f */
[----:B------:R-:W4:Y:S04]  /*1da60*/  LDL.LU R27, [R1+0x278] ;  /* 0x00027800011b7983 */ /* 0x000f280000300800 */
[----:B------:R0:W4:Y:S04]  /*1da70*/  @!P0 LDG.E.U8 R15, desc[UR16][R2.64] ;  /* 0x00000010020f8981 */ /* 0x000128000c1e1100 */
[----:B------:R-:W4:Y:S01]  /*1da80*/  LDL R31, [R1+0x9f4] ;  /* 0x0009f400011f7983 */ /* 0x000f220000100800 */
[----:B0-----:R-:W-:-:S03]  /*1da90*/  @!P0 IMAD.MOV.U32 R3, RZ, RZ, R29 ;  /* 0x000000ffff038224 */ /* 0x001fc600078e001d */
[----:B------:R-:W4:Y:S04]  /*1daa0*/  LDL R29, [R1+0xdf4] ;  /* 0x000df400011d7983 */ /* 0x000f280000100800 */
[----:B------:R-:W4:Y:S04]  /*1dab0*/  LDL.LU R49, [R1+0x238] ;  /* 0x0002380001317983 */ /* 0x000f280000300800 */
[----:B------:R-:W4:Y:S01]  /*1dac0*/  LDL.LU R44, [R1+0x274] ;  /* 0x00027400012c7983 */ /* 0x000f220000300800 */
[----:B------:R-:W-:-:S03]  /*1dad0*/  @!P0 IMAD.MOV.U32 R2, RZ, RZ, R28 ;  /* 0x000000ffff028224 */ /* 0x000fc600078e001c */
[----:B------:R-:W4:Y:S01]  /*1dae0*/  LDL.LU R28, [R1+0x234] ;  /* 0x00023400011c7983 */ /* 0x000f220000300800 */
[----:B------:R-:W-:Y:S02]  /*1daf0*/  PRMT R19, RZ, 0x7610, R19 ;  /* 0x00007610ff137816 */ /* 0x000fe40000000013 */
[----:B------:R-:W-:Y:S01]  /*1db00*/  PRMT R22, RZ, 0x7610, R22 ;  /* 0x00007610ff167816 */ /* 0x000fe20000000016 */
[----:B------:R-:W4:Y:S04]  /*1db10*/  LDL R39, [R1+0xdc4] ;  /* 0x000dc40001277983 */ /* 0x000f280000100800 */
[----:B------:R0:W4:Y:S04]  /*1db20*/  @!P0 LDG.E.U8 R19, desc[UR16][R2.64] ;  /* 0x0000001002138981 */ /* 0x000128000c1e1100 */
[----:B------:R-:W4:Y:S04]  /*1db30*/  LDL R38, [R1+0xdc8] ;  /* 0x000dc80001267983 */ /* 0x000f280000100800 */
[----:B------:R-:W4:Y:S01]  /*1db40*/  LDL R46, [R1+0xd44] ;  /* 0x000d4400012e7983 */ /* 0x000f220000100800 */
[----:B0-----:R-:W-:-:S02]  /*1db50*/  @!P0 IMAD.MOV.U32 R2, RZ, RZ, R35 ;  /* 0x000000ffff028224 */ /* 0x001fc400078e0023 */
[----:B------:R-:W-:Y:S01]  /*1db60*/  @!P0 IMAD.MOV.U32 R3, RZ, RZ, R36 ;  /* 0x000000ffff038224 */ /* 0x000fe200078e0024 */
[----:B------:R-:W4:Y:S04]  /*1db70*/  LDL R45, [R1+0xd48] ;  /* 0x000d4800012d7983 */ /* 0x000f280000100800 */
[----:B------:R0:W4:Y:S01]  /*1db80*/  @!P0 LDG.E.U8 R22, desc[UR16][R2.64] ;  /* 0x0000001002168981 */ /* 0x000122000c1e1100 */
[----:B------:R-:W-:-:S03]  /*1db90*/  PRMT R251, RZ, 0x7610, R251 ;  /* 0x00007610fffb7816 */ /* 0x000fc600000000fb */
[----:B------:R-:W4:Y:S01]  /*1dba0*/  LDL R35, [R1+0xd04] ;  /* 0x000d040001237983 */ /* 0x000f220000100800 */
[----:B------:R-:W-:-:S03]  /*1dbb0*/  PRMT R81, RZ, 0x7610, R81 ;  /* 0x00007610ff517816 */ /* 0x000fc60000000051 */
[----:B------:R-:W4:Y:S01]  /*1dbc0*/  LDL R36, [R1+0xcc4] ;  /* 0x000cc40001247983 */ /* 0x000f220000100800 */
[----:B0-----:R-:W-:-:S03]  /*1dbd0*/  @!P0 IMAD.MOV.U32 R3, RZ, RZ, R34 ;  /* 0x000000ffff038224 */ /* 0x001fc600078e0022 */
[----:B------:R-:W4:Y:S01]  /*1dbe0*/  LDL R34, [R1+0xd84] ;  /* 0x000d840001227983 */ /* 0x000f220000100800 */
[----:B------:R-:W-:Y:S02]  /*1dbf0*/  PRMT R66, RZ, 0x7610, R66 ;  /* 0x00007610ff427816 */ /* 0x000fe40000000042 */
[----:B------:R-:W-:Y:S01]  /*1dc00*/  PRMT R74, RZ, 0x7610, R74 ;  /* 0x00007610ff4a7816 */ /* 0x000fe2000000004a */
[----:B------:R-:W4:Y:S01]  /*1dc10*/  LDL R37, [R1+0xc84] ;  /* 0x000c840001257983 */ /* 0x000f220000100800 */
[----:B------:R-:W-:Y:S02]  /*1dc20*/  PRMT R41, RZ, 0x7610, R41 ;  /* 0x00007610ff297816 */ /* 0x000fe40000000029 */
[----:B------:R-:W-:Y:S01]  /*1dc30*/  PRMT R71, RZ, 0x7610, R71 ;  /* 0x00007610ff477816 */ /* 0x000fe20000000047 */
[----:B------:R-:W4:Y:S01]  /*1dc40*/  LDL R50, [R1+0x56c] ;  /* 0x00056c0001327983 */ /* 0x000f220000100800 */
[----:B------:R-:W-:Y:S02]  /*1dc50*/  PRMT R68, RZ, 0x7610, R68 ;  /* 0x00007610ff447816 */ /* 0x000fe40000000044 */
[----:B------:R-:W-:Y:S01]  /*1dc60*/  PRMT R65, RZ, 0x7610, R65 ;  /* 0x00007610ff417816 */ /* 0x000fe20000000041 */
[----:B------:R-:W4:Y:S01]  /*1dc70*/  LDL R48, [R1+0x570] ;  /* 0x0005700001307983 */ /* 0x000f220000100800 */
[----:B--2---:R-:W-:-:S03]  /*1dc80*/  @!P0 IMAD.MOV.U32 R2, RZ, RZ, R25 ;  /* 0x000000ffff028224 */ /* 0x004fc600078e0019 */
[----:B------:R-:W2:Y:S04]  /*1dc90*/  LDL R25, [R1+0xd88] ;  /* 0x000d880001197983 */ /* 0x000ea80000100800 */
[----:B------:R3:W2:Y:S02]  /*1dca0*/  @!P0 LDG.E.U8 R251, desc[UR16][R2.64] ;  /* 0x0000001002fb8981 */ /* 0x0006a4000c1e1100 */
[----:B---3--:R-:W-:Y:S02]  /*1dcb0*/  @!P0 IMAD.MOV.U32 R3, RZ, RZ, R33 ;  /* 0x000000ffff038224 */ /* 0x008fe400078e0021 */
[----:B------:R-:W3:Y:S01]  /*1dcc0*/  LDL R33, [R1+0xcc8] ;  /* 0x000cc80001217983 */ /* 0x000ee20000100800 */
[----:B----4-:R-:W-:-:S03]  /*1dcd0*/  @!P0 IMAD.MOV.U32 R2, RZ, RZ, R26 ;  /* 0x000000ffff028224 */ /* 0x010fc600078e001a */
[----:B------:R-:W4:Y:S04]  /*1dce0*/  LDL R26, [R1+0xd08] ;  /* 0x000d0800011a7983 */ /* 0x000f280000100800 */
[----:B------:R0:W3:Y:S02]  /*1dcf0*/  @!P0 LDG.E.U8 R81, desc[UR16][R2.64] ;  /* 0x0000001002518981 */ /* 0x0000e4000c1e1100 */
[----:B0-----:R-:W-:Y:S02]  /*1dd00*/  @!P0 IMAD.MOV.U32 R2, RZ, RZ, R24 ;  /* 0x000000ffff028224 */ /* 0x001fe400078e0018 */
[----:B------:R-:W3:Y:S01]  /*1dd10*/  LDL R24, [R1+0xc88] ;  /* 0x000c880001187983 */ /* 0x000ee20000100800 */
[----:B------:R-:W-:-:S05]  /*1dd20*/  @!P0 IMAD.MOV.U32 R3, RZ, RZ, R43 ;  /* 0x000000ffff038224 */ /* 0x000fca00078e002b */
[----:B------:R0:W3:Y:S02]  /*1dd30*/  @!P0 LDG.E.U8 R66, desc[UR16][R2.64] ;  /* 0x0000001002428981 */ /* 0x0000e4000c1e1100 */
[----:B0-----:R-:W-:Y:S02]  /*1dd40*/  @!P0 IMAD.MOV.U32 R2, RZ, RZ, R27 ;  /* 0x000000ffff028224 */ /* 0x001fe400078e001b */
[----:B------:R-:W-:-:S05]  /*1dd50*/  @!P0 IMAD.MOV.U32 R3, RZ, RZ, R44 ;  /* 0x000000ffff038224 */ /* 0x000fca00078e002c */
[----:B------:R0:W3:Y:S02]  /*1dd60*/  @!P0 LDG.E.U8 R74, desc[UR16][R2.64] ;  /* 0x00000010024a8981 */ /* 0x0000e4000c1e1100 */
[----:B0-----:R-:W-:Y:S02]  /*1dd70*/  @!P0 IMAD.MOV.U32 R2, RZ, RZ, R49 ;  /* 0x000000ffff028224 */ /* 0x001fe400078e0031 */
[----:B------:R-:W-:-:S05]  /*1dd80*/  @!P0 IMAD.MOV.U32 R3, RZ, RZ, R28 ;  /* 0x000000ffff038224 */ /* 0x000fca00078e001c */
[----:B------:R0:W3:Y:S02]  /*1dd90*/  @!P0 LDG.E.U8 R41, desc[UR16][R2.64] ;  /* 0x0000001002298981 */ /* 0x0000e4000c1e1100 */
[----:B0-----:R-:W-:Y:S02]  /*1dda0*/  @!P0 IMAD.MOV.U32 R2, RZ, RZ, R29 ;  /* 0x000000ffff028224 */ /* 0x001fe400078e001d */
[----:B------:R-:W3:Y:S01]  /*1ddb0*/  LDL R29, [R1+0xc48] ;  /* 0x000c4800011d7983 */ /* 0x000ee20000100800 */
[----:B------:R-:W-:-:S03]  /*1ddc0*/  @!P0 IMAD.MOV.U32 R3, RZ, RZ, R31 ;  /* 0x000000ffff038224 */ /* 0x000fc600078e001f */
[----:B------:R-:W3:Y:S04]  /*1ddd0*/  LDL R31, [R1+0xc44] ;  /* 0x000c4400011f7983 */ /* 0x000ee80000100800 */
[----:B------:R0:W3:Y:S02]  /*1dde0*/  @!P0 LDG.E.U8 R71, desc[UR16][R2.64] ;  /* 0x0000001002478981 */ /* 0x0000e4000c1e1100 */
[----:B0-----:R-:W-:Y:S02]  /*1ddf0*/  @!P0 IMAD.MOV.U32 R2, RZ, RZ, R38 ;  /* 0x000000ffff028224 */ /* 0x001fe400078e0026 */
[----:B------:R-:W-:Y:S01]  /*1de00*/  @!P0 IMAD.MOV.U32 R3, RZ, RZ, R39 ;  /* 0x000000ffff038224 */ /* 0x000fe200078e0027 */
[----:B------:R-:W3:Y:S04]  /*1de10*/  LDL R38, [R1+0xc08] ;  /* 0x000c080001267983 */ /* 0x000ee80000100800 */
[----:B------:R-:W3:Y:S04]  /*1de20*/  LDL R39, [R1+0xc04] ;  /* 0x000c040001277983 */ /* 0x000ee80000100800 */
[----:B------:R2:W3:Y:S02]  /*1de30*/  @!P0 LDG.E.U8 R68, desc[UR16][R2.64] ;  /* 0x0000001002448981 */ /* 0x0004e4000c1e1100 */
[----:B--2---:R-:W-:-:S02]  /*1de40*/  @!P0 IMAD.MOV.U32 R2, RZ, RZ, R25 ;  /* 0x000000ffff028224 */ /* 0x004fc400078e0019 */
[----:B------:R-:W2:Y:S01]  /*1de50*/  LDL R25, [R1+0xbc8] ;  /* 0x000bc80001197983 */ /* 0x000ea20000100800 */
[----:B------:R-:W-:-:S03]  /*1de60*/  @!P0 IMAD.MOV.U32 R3, RZ, RZ, R34 ;  /* 0x000000ffff038224 */ /* 0x000fc600078e0022 */
[----:B------:R-:W2:Y:S01]  /*1de70*/  LDL R34, [R1+0xbc4] ;  /* 0x000bc40001227983 */ /* 0x000ea20000100800 */
[----:B------:R-:W-:-:S03]  /*1de80*/  PRMT R63, RZ, 0x7610, R63 ;  /* 0x00007610ff3f7816 */ /* 0x000fc6000000003f */
[----:B------:R0:W2:Y:S02]  /*1de90*/  @!P0 LDG.E.U8 R65, desc[UR16][R2.64] ;  /* 0x0000001002418981 */ /* 0x0000a4000c1e1100 */
[----:B0-----:R-:W-:Y:S02]  /*1dea0*/  @!P0 IMAD.MOV.U32 R2, RZ, RZ, R45 ;  /* 0x000000ffff028224 */ /* 0x001fe400078e002d */
[----:B------:R-:W-:Y:S01]  /*1deb0*/  @!P0 IMAD.MOV.U32 R3, RZ, RZ, R46 ;  /* 0x000000ffff038224 */ /* 0x000fe200078e002e */
[----:B------:R-:W2:Y:S04]  /*1dec0*/  LDL R45, [R1+0xb88] ;  /* 0x000b8800012d7983 */ /* 0x000ea80000100800 */
[----:B------:R-:W2:Y:S04]  /*1ded0*/  LDL R46, [R1+0xb84] ;  /* 0x000b8400012e7983 */ /* 0x000ea80000100800 */
[----:B------:R0:W2:Y:S02]  /*1dee0*/  @!P0 LDG.E.U8 R63, desc[UR16][R2.64] ;  /* 0x00000010023f8981 */ /* 0x0000a4000c1e1100 */
[----:B0-----:R-:W-:-:S02]  /*1def0*/  @!P0 IMAD.MOV.U32 R3, RZ, RZ, R35 ;  /* 0x000000ffff038224 */ /* 0x001fc400078e0023 */
[----:B------:R-:W2:Y:S01]  /*1df00*/  LDL R35, [R1+0xb44] ;  /* 0x000b440001237983 */ /* 0x000ea20000100800 */
[----:B----4-:R-:W-:-:S03]  /*1df10*/  @!P0 IMAD.MOV.U32 R2, RZ, RZ, R26 ;  /* 0x000000ffff028224 */ /* 0x010fc600078e001a */
[----:B------:R-:W4:Y:S01]  /*1df20*/  LDL R26, [R1+0xb48] ;  /* 0x000b4800011a7983 */ /* 0x000f220000100800 */
[----:B------:R-:W-:Y:S02]  /*1df30*/  PRMT R82, RZ, 0x7610, R82 ;  /* 0x00007610ff527816 */ /* 0x000fe40000000052 */
[----:B------:R-:W-:-:S04]  /*1df40*/  PRMT R79, RZ, 0x7610, R79 ;  /* 0x00007610ff4f7816 */ /* 0x000fc8000000004f */
[----:B------:R3:W4:Y:S02]  /*1df50*/  @!P0 LDG.E.U8 R82, desc[UR16][R2.64] ;  /* 0x0000001002528981 */ /* 0x000724000c1e1100 */
[----:B---3--:R-:W-:Y:S02]  /*1df60*/  @!P0 IMAD.MOV.U32 R2, RZ, RZ, R33 ;  /* 0x000000ffff028224 */ /* 0x008fe400078e0021 */
[----:B------:R-:W-:Y:S01]  /*1df70*/  @!P0 IMAD.MOV.U32 R3, RZ, RZ, R36 ;  /* 0x000000ffff038224 */ /* 0x000fe200078e0024 */
[----:B------:R-:W3:Y:S04]  /*1df80*/  LDL R33, [R1+0xb08] ;  /* 0x000b080001217983 */ /* 0x000ee80000100800 */
[----:B------:R-:W3:Y:S04]  /*1df90*/  LDL R36, [R1+0xb04] ;  /* 0x000b040001247983 */ /* 0x000ee80000100800 */
[----:B------:R0:W3:Y:S02]  /*1dfa0*/  @!P0 LDG.E.U8 R79, desc[UR16][R2.64] ;  /* 0x00000010024f8981 */ /* 0x0000e4000c1e1100 */
[----:B0-----:R-:W-:-:S02]  /*1dfb0*/  @!P0 IMAD.MOV.U32 R2, RZ, RZ, R24 ;  /* 0x000000ffff028224 */ /* 0x001fc400078e0018 */
[----:B------:R-:W3:Y:S01]  /*1dfc0*/  LDL R24, [R1+0xac8] ;  /* 0x000ac80001187983 */ /* 0x000ee20000100800 */
[----:B------:R-:W-:Y:S01]  /*1dfd0*/  PRMT R76, RZ, 0x7610, R76 ;  /* 0x00007610ff4c7816 */ /* 0x000fe2000000004c */
[----:B------:R-:W-:Y:S02]  /*1dfe0*/  @!P0 IMAD.MOV.U32 R3, RZ, RZ, R37 ;  /* 0x000000ffff038224 */ /* 0x000fe400078e0025 */
[----:B------:R-:W3:Y:S01]  /*1dff0*/  LDL R37, [R1+0xac4] ;  /* 0x000ac40001257983 */ /* 0x000ee20000100800 */
[----:B------:R-:W-:-:S03]  /*1e000*/  PRMT R73, RZ, 0x7610, R73 ;  /* 0x00007610ff497816 */ /* 0x000fc60000000049 */
[----:B------:R0:W3:Y:S01]  /*1e010*/  @!P0 LDG.E.U8 R76, desc[UR16][R2.64] ;  /* 0x00000010024c8981 */ /* 0x0000e2000c1e1100 */
[----:B------:R-:W-:Y:S01]  /*1e020*/  PRMT R70, RZ, 0x7610, R70 ;  /* 0x00007610ff467816 */ /* 0x000fe20000000046 */
[----:B0-----:R-:W-:Y:S02]  /*1e030*/  @!P0 IMAD.MOV.U32 R2, RZ, RZ, R29 ;  /* 0x000000ffff028224 */ /* 0x001fe400078e001d */
[----:B------:R-:W3:Y:S01]  /*1e040*/  LDL R29, [R1+0xa88] ;  /* 0x000a8800011d7983 */ /* 0x000ee20000100800 */
[----:B------:R-:W-:-:S03]  /*1e050*/  @!P0 IMAD.MOV.U32 R3, RZ, RZ, R31 ;  /* 0x000000ffff038224 */ /* 0x000fc600078e001f */
[----:B------:R-:W3:Y:S04]  /*1e060*/  LDL R31, [R1+0xa84] ;  /* 0x000a8400011f7983 */ /* 0x000ee80000100800 */
[----:B------:R0:W3:Y:S02]  /*1e070*/  @!P0 LDG.E.U8 R73, desc[UR16][R2.64] ;  /* 0x0000001002498981 */ /* 0x0000e4000c1e1100 */
[----:B0-----:R-:W-:Y:S02]  /*1e080*/  @!P0 IMAD.MOV.U32 R2, RZ, RZ, R38 ;  /* 0x000000ffff028224 */ /* 0x001fe400078e0026 */
[----:B------:R-:W3:Y:S01]  /*1e090*/  LDL R38, [R1+0xa48] ;  /* 0x000a480001267983 */ /* 0x000ee20000100800 */
[----:B------:R-:W-:-:S03]  /*1e0a0*/  @!P0 IMAD.MOV.U32 R3, RZ, RZ, R39 ;  /* 0x000000ffff038224 */ /* 0x000fc600078e0027 */
[----:B------:R-:W3:Y:S04]  /*1e0b0*/  LDL R39, [R1+0xa44] ;  /* 0x000a440001277983 */ /* 0x000ee80000100800 */
[----:B------:R2:W3:Y:S01]  /*1e0c0*/  @!P0 LDG.E.U8 R70, desc[UR16][R2.64] ;  /* 0x0000001002468981 */ /* 0x0004e2000c1e1100 */
[----:B------:R-:W-:Y:S01]  /*1e0d0*/  PRMT R67, RZ, 0x7610, R67 ;  /* 0x00007610ff437816 */ /* 0x000fe20000000043 */
[----:B--2---:R-:W-:Y:S02]  /*1e0e0*/  @!P0 IMAD.MOV.U32 R2, RZ, RZ, R25 ;  /* 0x000000ffff028224 */ /* 0x004fe400078e0019 */
[----:B------:R-:W2:Y:S01]  /*1e0f0*/  LDL R25, [R1+0xa08] ;  /* 0x000a080001197983 */ /* 0x000ea20000100800 */
[----:B------:R-:W-:Y:S01]  /*1e100*/  @!P0 IMAD.MOV.U32 R3, RZ, RZ, R34 ;  /* 0x000000ffff038224 */ /* 0x000fe200078e0022 */
[----:B------:R-:W-:-:S02]  /*1e110*/  PRMT R64, RZ, 0x7610, R64 ;  /* 0x00007610ff407816 */ /* 0x000fc40000000040 */
[----:B------:R-:W2:Y:S04]  /*1e120*/  LDL R34, [R1+0xa04] ;  /* 0x000a040001227983 */ /* 0x000ea80000100800 */
[----:B------:R0:W2:Y:S02]  /*1e130*/  @!P0 LDG.E.U8 R67, desc[UR16][R2.64] ;  /* 0x0000001002438981 */ /* 0x0000a4000c1e1100 */
[----:B0-----:R-:W-:Y:S01]  /*1e140*/  @!P0 IMAD.MOV.U32 R2, RZ, RZ, R45 ;  /* 0x000000ffff028224 */ /* 0x001fe200078e002d */
[----:B------:R-:W-:Y:S01]  /*1e150*/  PRMT R62, RZ, 0x7610, R62 ;  /* 0x00007610ff3e7816 */ /* 0x000fe2000000003e */
[----:B------:R-:W2:Y:S01]  /*1e160*/  LDL R45, [R1+0x470] ;  /* 0x00047000012d7983 */ /* 0x000ea20000100800 */
[----:B------:R-:W-:Y:S01]  /*1e170*/  @!P0 IMAD.MOV.U32 R3, RZ, RZ, R46 ;  /* 0x000000ffff038224 */ /* 0x000fe200078e002e */
[----:B------:R-:W-:-:S02]  /*1e180*/  PRMT R61, RZ, 0x7610, R61 ;  /* 0x00007610ff3d7816 */ /* 0x000fc4000000003d */
[----:B------:R-:W2:Y:S04]  /*1e190*/  LDL R46, [R1+0x46c] ;  /* 0x00046c00012e7983 */ /* 0x000ea80000100800 */
[----:B------:R0:W2:Y:S02]  /*1e1a0*/  @!P0 LDG.E.U8 R64, desc[UR16][R2.64] ;  /* 0x0000001002408981 */ /* 0x0000a4000c1e1100 */
[----:B0-----:R-:W-:Y:S02]  /*1e1b0*/  @!P0 IMAD.MOV.U32 R3, RZ, RZ, R35 ;  /* 0x000000ffff038224 */ /* 0x001fe400078e0023 */
[----:B------:R-:W2:Y:S01]  /*1e1c0*/  LDL R35, [R1+0x5ac] ;  /* 0x0005ac0001237983 */ /* 0x000ea20000100800 */
[----:B----4-:R-:W-:-:S03]  /*1e1d0*/  @!P0 IMAD.MOV.U32 R2, RZ, RZ, R26 ;  /* 0x000000ffff028224 */ /* 0x010fc600078e001a */
[----:B------:R-:W4:Y:S04]  /*1e1e0*/  LDL R26, [R1+0x5b0] ;  /* 0x0005b000011a7983 */ /* 0x000f280000100800 */
[----:B------:R3:W4:Y:S02]  /*1e1f0*/  @!P0 LDG.E.U8 R62, desc[UR16][R2.64] ;  /* 0x00000010023e8981 */ /* 0x000724000c1e1100 */
[----:B---3--:R-:W-:Y:S02]  /*1e200*/  @!P0 IMAD.MOV.U32 R2, RZ, RZ, R33 ;  /* 0x000000ffff028224 */ /* 0x008fe400078e0021 */
[----:B------:R-:W3:Y:S01]  /*1e210*/  LDL R33, [R1+0x530] ;  /* 0x0005300001217983 */ /* 0x000ee20000100800 */
[----:B------:R-:W-:-:S03]  /*1e220*/  @!P0 IMAD.MOV.U32 R3, RZ, RZ, R36 ;  /* 0x000000ffff038224 */ /* 0x000fc600078e0024 */
[----:B------:R-:W3:Y:S04]  /*1e230*/  LDL R36, [R1+0x52c] ;  /* 0x00052c0001247983 */ /* 0x000ee80000100800 */
[----:B------:R0:W3:Y:S02]  /*1e240*/  @!P0 LDG.E.U8 R61, desc[UR16][R2.64] ;  /* 0x00000010023d8981 */ /* 0x0000e4000c1e1100 */
[----:B0-----:R-:W-:Y:S02]  /*1e250*/  @!P0 IMAD.MOV.U32 R2, RZ, RZ, R24 ;  /* 0x000000ffff028224 */ /* 0x001fe400078e0018 */
[----:B------:R-:W3:Y:S01]  /*1e260*/  LDL R24, [R1+0x4f0] ;  /* 0x0004f00001187983 */ /* 0x000ee20000100800 */
[----:B------:R-:W-:Y:S01]  /*1e270*/  PRMT R60, RZ, 0x7610, R60 ;  /* 0x00007610ff3c7816 */ /* 0x000fe2000000003c */
[----:B------:R-:W-:-:S02]  /*1e280*/  @!P0 IMAD.MOV.U32 R3, RZ, RZ, R37 ;  /* 0x000000ffff038224 */ /* 0x000fc400078e0025 */
        /* <DEDUP_REMOVED lines=9> */
[----:B0-----:R-:W-:Y:S01]  /*1e320*/  @!P0 IMAD.MOV.U32 R2, RZ, RZ, R38 ;  /* 0x000000ffff028224 */ /* 0x001fe200078e0026 */
[----:B------:R-:W-:Y:S01]  /*1e330*/  PRMT R57, RZ, 0x7610, R57 ;  /* 0x00007610ff397816 */ /* 0x000fe20000000039 */
[----:B------:R-:W3:Y:S01]  /*1e340*/  LDL R38, [R1+0x3ec] ;  /* 0x0003ec0001267983 */ /* 0x000ee20000100800 */
[----:B------:R-:W-:-:S03]  /*1e350*/  @!P0 IMAD.MOV.U32 R3, RZ, RZ, R39 ;  /* 0x000000ffff038224 */ /* 0x000fc600078e0027 */
[----:B------:R-:W3:Y:S04]  /*1e360*/  LDL R39, [R1+0x42c] ;  /* 0x00042c0001277983 */ /* 0x000ee80000100800 */
[----:B------:R2:W3:Y:S02]  /*1e370*/  @!P0 LDG.E.U8 R58, desc[UR16][R2.64] ;  /* 0x00000010023a8981 */ /* 0x0004e4000c1e1100 */
[----:B--2---:R-:W-:Y:S02]  /*1e380*/  @!P0 IMAD.MOV.U32 R2, RZ, RZ, R25 ;  /* 0x000000ffff028224 */ /* 0x004fe400078e0019 */
[----:B------:R-:W2:Y:S01]  /*1e390*/  LDL R25, [R1+0x430] ;  /* 0x0004300001197983 */ /* 0x000ea20000100800 */
[----:B------:R-:W-:-:S03]  /*1e3a0*/  @!P0 IMAD.MOV.U32 R3, RZ, RZ, R34 ;  /* 0x000000ffff038224 */ /* 0x000fc600078e0022 */
[----:B------:R-:W2:Y:S04]  /*1e3b0*/  LDL R34, [R1+0x3f0] ;  /* 0x0003f00001227983 */ /* 0x000ea80000100800 */
[----:B------:R0:W2:Y:S01]  /*1e3c0*/  @!P0 LDG.E.U8 R57, desc[UR16][R2.64] ;  /* 0x0000001002398981 */ /* 0x0000a2000c1e1100 */
[----:B------:R-:W-:Y:S02]  /*1e3d0*/  PRMT R56, RZ, 0x7610, R56 ;  /* 0x00007610ff387816 */ /* 0x000fe40000000038 */
[----:B------:R-:W-:Y:S02]  /*1e3e0*/  PRMT R55, RZ, 0x7610, R55 ;  /* 0x00007610ff377816 */ /* 0x000fe40000000037 */
[----:B------:R-:W-:Y:S01]  /*1e3f0*/  PRMT R252, RZ, 0x7610, R252 ;  /* 0x00007610fffc7816 */ /* 0x000fe200000000fc */
[----:B0-----:R-:W-:-:S02]  /*1e400*/  @!P0 IMAD.MOV.U32 R3, RZ, RZ, R35 ;  /* 0x000000ffff038224 */ /* 0x001fc400078e0023 */
[----:B------:R-:W2:Y:S01]  /*1e410*/  LDL R35, [R1+0x3ac] ;  /* 0x0003ac0001237983 */ /* 0x000ea20000100800 */
[----:B----4-:R-:W-:-:S03]  /*1e420*/  @!P0 IMAD.MOV.U32 R2, RZ, RZ, R26 ;  /* 0x000000ffff028224 */ /* 0x010fc600078e001a */
[----:B------:R-:W4:Y:S04]  /*1e430*/  LDL R26, [R1+0x3b0] ;  /* 0x0003b000011a7983 */ /* 0x000f280000100800 */
[----:B------:R0:W4:Y:S02]  /*1e440*/  @!P0 LDG.E.U8 R56, desc[UR16][R2.64] ;  /* 0x0000001002388981 */ /* 0x000124000c1e1100 */
[----:B0-----:R-:W-:Y:S02]  /*1e450*/  @!P0 IMAD.MOV.U32 R2, RZ, RZ, R48 ;  /* 0x000000ffff028224 */ /* 0x001fe400078e0030 */
[----:B------:R-:W-:-:S05]  /*1e460*/  @!P0 IMAD.MOV.U32 R3, RZ, RZ, R50 ;  /* 0x000000ffff038224 */ /* 0x000fca00078e0032 */
        /* <DEDUP_REMOVED lines=20> */
[----:B------:R-:W-:-:S05]  /*1e5b0*/  @!P0 IMAD.MOV.U32 R3, RZ, RZ, R46 ;  /* 0x000000ffff038224 */ /* 0x000fca00078e002e */
[----:B------:R2:W3:Y:S01]  /*1e5c0*/  @!P0 LDG.E.U8 R248, desc[UR16][R2.64] ;  /* 0x0000001002f88981 */ /* 0x0004e2000c1e1100 */
[----:B------:R-:W-:Y:S01]  /*1e5d0*/  PRMT R247, RZ, 0x7610, R247 ;  /* 0x00007610fff77816 */ /* 0x000fe200000000f7 */
[----:B--2---:R-:W-:Y:S02]  /*1e5e0*/  @!P0 IMAD.MOV.U32 R2, RZ, RZ, R25 ;  /* 0x000000ffff028224 */ /* 0x004fe400078e0019 */
[----:B------:R-:W2:Y:S01]  /*1e5f0*/  LDL R25, [R1+0x2b0] ;  /* 0x0002b00001197983 */ /* 0x000ea20000100800 */
[----:B------:R-:W-:Y:S01]  /*1e600*/  @!P0 IMAD.MOV.U32 R3, RZ, RZ, R39 ;  /* 0x000000ffff038224 */ /* 0x000fe200078e0027 */
[----:B------:R-:W-:-:S04]  /*1e610*/  PRMT R246, RZ, 0x7610, R246 ;  /* 0x00007610fff67816 */ /* 0x000fc800000000f6 */
[----:B------:R0:W2:Y:S02]  /*1e620*/  @!P0 LDG.E.U8 R247, desc[UR16][R2.64] ;  /* 0x0000001002f78981 */ /* 0x0000a4000c1e1100 */
[----:B0-----:R-:W-:Y:S02]  /*1e630*/  @!P0 IMAD.MOV.U32 R2, RZ, RZ, R34 ;  /* 0x000000ffff028224 */ /* 0x001fe400078e0022 */
[----:B------:R-:W-:Y:S01]  /*1e640*/  @!P0 IMAD.MOV.U32 R3, RZ, RZ, R38 ;  /* 0x000000ffff038224 */ /* 0x000fe200078e0026 */
[----:B------:R-:W2:Y:S04]  /*1e650*/  LDL.LU R34, [R1+0x2ac] ;  /* 0x0002ac0001227983 */ /* 0x000ea80000300800 */
[----:B------:R-:W2:Y:S04]  /*1e660*/  LDL R45, [R1+0x9f0] ;  /* 0x0009f000012d7983 */ /* 0x000ea80000100800 */
[----:B------:R-:W2:Y:S04]  /*1e670*/  LDL R39, [R1+0xdf0] ;  /* 0x000df00001277983 */ /* 0x000ea80000100800 */
[----:B------:R0:W2:Y:S04]  /*1e680*/  @!P0 LDG.E.U8 R246, desc[UR16][R2.64] ;  /* 0x0000001002f68981 */ /* 0x0000a8000c1e1100 */
[----:B------:R-:W2:Y:S04]  /*1e690*/  LDL.LU R51, [R1+0x230] ;  /* 0x0002300001337983 */ /* 0x000ea80000300800 */
[----:B------:R-:W2:Y:S01]  /*1e6a0*/  LDL.LU R46, [R1+0x26c] ;  /* 0x00026c00012e7983 */ /* 0x000ea20000300800 */
[----:B0-----:R-:W-:-:S03]  /*1e6b0*/  @!P0 IMAD.MOV.U32 R3, RZ, RZ, R35 ;  /* 0x000000ffff038224 */ /* 0x001fc600078e0023 */
[----:B------:R-:W2:Y:S01]  /*1e6c0*/  LDL.LU R35, [R1+0x270] ;  /* 0x0002700001237983 */ /* 0x000ea20000300800 */
[----:B----4-:R-:W-:-:S03]  /*1e6d0*/  @!P0 IMAD.MOV.U32 R2, RZ, RZ, R26 ;  /* 0x000000ffff028224 */ /* 0x010fc600078e001a */
[----:B------:R-:W4:Y:S01]  /*1e6e0*/  LDL.LU R26, [R1+0x22c] ;  /* 0x00022c00011a7983 */ /* 0x000f220000300800 */
[----:B------:R-:W-:Y:S02]  /*1e6f0*/  PRMT R245, RZ, 0x7610, R245 ;  /* 0x00007610fff57816 */ /* 0x000fe400000000f5 */
[----:B------:R-:W-:Y:S01]  /*1e700*/  PRMT R244, RZ, 0x7610, R244 ;  /* 0x00007610fff47816 */ /* 0x000fe200000000f4 */
[----:B------:R-:W4:Y:S04]  /*1e710*/  LDL R38, [R1+0xd7c] ;  /* 0x000d7c0001267983 */ /* 0x000f280000100800 */
[----:B------:R3:W4:Y:S01]  /*1e720*/  @!P0 LDG.E.U8 R245, desc[UR16][R2.64] ;  /* 0x0000001002f58981 */ /* 0x000722000c1e1100 */
[----:B------:R-:W-:-:S03]  /*1e730*/  PRMT R243, RZ, 0x7610, R243 ;  /* 0x00007610fff37816 */ /* 0x000fc600000000f3 */
[----:B------:R-:W4:Y:S04]  /*1e740*/  LDL R50, [R1+0xd3c] ;  /* 0x000d3c0001327983 */ /* 0x000f280000100800 */
[----:B------:R-:W4:Y:S01]  /*1e750*/  LDL R48, [R1+0xd40] ;  /* 0x000d400001307983 */ /* 0x000f220000100800 */
[----:B------:R-:W-:Y:S02]  /*1e760*/  PRMT R242, RZ, 0x7610, R242 ;  /* 0x00007610fff27816 */ /* 0x000fe400000000f2 */
[----:B------:R-:W-:Y:S01]  /*1e770*/  PRMT R241, RZ, 0x7610, R241 ;  /* 0x00007610fff17816 */ /* 0x000fe200000000f1 */
[----:B------:R-:W4:Y:S01]  /*1e780*/  LDL R72, [R1+0xc7c] ;  /* 0x000c7c0001487983 */ /* 0x000f220000100800 */
[----:B------:R-:W-:Y:S02]  /*1e790*/  PRMT R240, RZ, 0x7610, R240 ;  /* 0x00007610fff07816 */ /* 0x000fe400000000f0 */
[----:B------:R-:W-:Y:S01]  /*1e7a0*/  PRMT R239, RZ, 0x7610, R239 ;  /* 0x00007610ffef7816 */ /* 0x000fe200000000ef */
[----:B------:R-:W4:Y:S01]  /*1e7b0*/  LDL R54, [R1+0xc80] ;  /* 0x000c800001367983 */ /* 0x000f220000100800 */
[----:B------:R-:W-:-:S02]  /*1e7c0*/  PRMT R238, RZ, 0x7610, R238 ;  /* 0x00007610ffee7816 */ /* 0x000fc400000000ee */
[----:B------:R-:W-:Y:S01]  /*1e7d0*/  PRMT R237, RZ, 0x7610, R237 ;  /* 0x00007610ffed7816 */ /* 0x000fe200000000ed */
[----:B------:R-:W4:Y:S01]  /*1e7e0*/  LDL R53, [R1+0xb7c] ;  /* 0x000b7c0001357983 */ /* 0x000f220000100800 */
[----:B---3--:R-:W-:-:S03]  /*1e7f0*/  @!P0 IMAD.MOV.U32 R2, RZ, RZ, R33 ;  /* 0x000000ffff028224 */ /* 0x008fc600078e0021 */
[----:B------:R-:W3:Y:S01]  /*1e800*/  LDL R33, [R1+0xdc0] ;  /* 0x000dc00001217983 */ /* 0x000ee20000100800 */
[----:B------:R-:W-:-:S03]  /*1e810*/  @!P0 IMAD.MOV.U32 R3, RZ, RZ, R36 ;  /* 0x000000ffff038224 */ /* 0x000fc600078e0024 */
[----:B------:R-:W3:Y:S04]  /*1e820*/  LDL R36, [R1+0xdbc] ;  /* 0x000dbc0001247983 */ /* 0x000ee80000100800 */
[----:B------:R0:W3:Y:S01]  /*1e830*/  @!P0 LDG.E.U8 R244, desc[UR16][R2.64] ;  /* 0x0000001002f48981 */ /* 0x0000e2000c1e1100 */
[----:B------:R-:W-:Y:S02]  /*1e840*/  PRMT R236, RZ, 0x7610, R236 ;  /* 0x00007610ffec7816 */ /* 0x000fe400000000ec */
[----:B------:R-:W-:Y:S01]  /*1e850*/  PRMT R235, RZ, 0x7610, R235 ;  /* 0x00007610ffeb7816 */ /* 0x000fe200000000eb */
[----:B------:R-:W3:Y:S01]  /*1e860*/  LDL R52, [R1+0xb80] ;  /* 0x000b800001347983 */ /* 0x000ee20000100800 */
[----:B------:R-:W-:Y:S02]  /*1e870*/  PRMT R234, RZ, 0x7610, R234 ;  /* 0x00007610ffea7816 */ /* 0x000fe400000000ea */
[----:B------:R-:W-:Y:S01]  /*1e880*/  PRMT R233, RZ, 0x7610, R233 ;  /* 0x00007610ffe97816 */ /* 0x000fe200000000e9 */
[----:B------:R-:W3:Y:S01]  /*1e890*/  LDL R77, [R1+0x564] ;  /* 0x00056400014d7983 */ /* 0x000ee20000100800 */
[----:B0-----:R-:W-:-:S03]  /*1e8a0*/  @!P0 IMAD.MOV.U32 R2, RZ, RZ, R24 ;  /* 0x000000ffff028224 */ /* 0x001fc600078e0018 */
[----:B------:R-:W3:Y:S01]  /*1e8b0*/  LDL R24, [R1+0xd80] ;  /* 0x000d800001187983 */ /* 0x000ee20000100800 */
[----:B------:R-:W-:-:S03]  /*1e8c0*/  @!P0 IMAD.MOV.U32 R3, RZ, RZ, R37 ;  /* 0x000000ffff038224 */ /* 0x000fc600078e0025 */
[----:B------:R-:W3:Y:S04]  /*1e8d0*/  LDL R37, [R1+0xcfc] ;  /* 0x000cfc0001257983 */ /* 0x000ee80000100800 */
[----:B------:R0:W3:Y:S01]  /*1e8e0*/  @!P0 LDG.E.U8 R243, desc[UR16][R2.64] ;  /* 0x0000001002f38981 */ /* 0x0000e2000c1e1100 */
[----:B------:R-:W-:Y:S02]  /*1e8f0*/  PRMT R232, RZ, 0x7610, R232 ;  /* 0x00007610ffe87816 */ /* 0x000fe400000000e8 */
[----:B------:R-:W-:Y:S01]  /*1e900*/  PRMT R231, RZ, 0x7610, R231 ;  /* 0x00007610ffe77816 */ /* 0x000fe200000000e7 */
[----:B------:R-:W3:Y:S01]  /*1e910*/  LDL R75, [R1+0x568] ;  /* 0x00056800014b7983 */ /* 0x000ee20000100800 */
[----:B0-----:R-:W-:-:S03]  /*1e920*/  @!P0 IMAD.MOV.U32 R2, RZ, RZ, R29 ;  /* 0x000000ffff028224 */ /* 0x001fc600078e001d */
[----:B------:R-:W3:Y:S01]  /*1e930*/  LDL R29, [R1+0xd00] ;  /* 0x000d0000011d7983 */ /* 0x000ee20000100800 */
[----:B------:R-:W-:-:S03]  /*1e940*/  @!P0 IMAD.MOV.U32 R3, RZ, RZ, R31 ;  /* 0x000000ffff038224 */ /* 0x000fc600078e001f */
[----:B------:R-:W3:Y:S04]  /*1e950*/  LDL R31, [R1+0xcbc] ;  /* 0x000cbc00011f7983 */ /* 0x000ee80000100800 */
[----:B------:R2:W3:Y:S02]  /*1e960*/  @!P0 LDG.E.U8 R242, desc[UR16][R2.64] ;  /* 0x0000001002f28981 */ /* 0x0004e4000c1e1100 */
[----:B--2---:R-:W-:Y:S02]  /*1e970*/  @!P0 IMAD.MOV.U32 R2, RZ, RZ, R25 ;  /* 0x000000ffff028224 */ /* 0x004fe400078e0019 */
[----:B------:R-:W2:Y:S01]  /*1e980*/  LDL R25, [R1+0xcc0] ;  /* 0x000cc00001197983 */ /* 0x000ea20000100800 */
[----:B------:R-:W-:-:S05]  /*1e990*/  @!P0 IMAD.MOV.U32 R3, RZ, RZ, R34 ;  /* 0x000000ffff038224 */ /* 0x000fca00078e0022 */
[----:B------:R0:W2:Y:S02]  /*1e9a0*/  @!P0 LDG.E.U8 R241, desc[UR16][R2.64] ;  /* 0x0000001002f18981 */ /* 0x0000a4000c1e1100 */
[----:B0-----:R-:W-:Y:S02]  /*1e9b0*/  @!P0 IMAD.MOV.U32 R3, RZ, RZ, R46 ;  /* 0x000000ffff038224 */ /* 0x001fe400078e002e */
[----:B------:R-:W-:-:S05]  /*1e9c0*/  @!P0 IMAD.MOV.U32 R2, RZ, RZ, R35 ;  /* 0x000000ffff028224 */ /* 0x000fca00078e0023 */
[----:B------:R0:W2:Y:S02]  /*1e9d0*/  @!P0 LDG.E.U8 R240, desc[UR16][R2.64] ;  /* 0x0000001002f08981 */ /* 0x0000a4000c1e1100 */
[----:B0-----:R-:W-:Y:S02]  /*1e9e0*/  @!P0 IMAD.MOV.U32 R2, RZ, RZ, R51 ;  /* 0x000000ffff028224 */ /* 0x001fe400078e0033 */
[----:B----4-:R-:W-:-:S05]  /*1e9f0*/  @!P0 IMAD.MOV.U32 R3, RZ, RZ, R26 ;  /* 0x000000ffff038224 */ /* 0x010fca00078e001a */
[----:B------:R0:W4:Y:S02]  /*1ea00*/  @!P0 LDG.E.U8 R239, desc[UR16][R2.64] ;  /* 0x0000001002ef8981 */ /* 0x000124000c1e1100 */
[----:B0-----:R-:W-:Y:S02]  /*1ea10*/  @!P0 IMAD.MOV.U32 R2, RZ, RZ, R39 ;  /* 0x000000ffff028224 */ /* 0x001fe400078e0027 */
[----:B------:R-:W-:Y:S01]  /*1ea20*/  @!P0 IMAD.MOV.U32 R3, RZ, RZ, R45 ;  /* 0x000000ffff038224 */ /* 0x000fe200078e002d */
[----:B------:R-:W4:Y:S04]  /*1ea30*/  LDL R39, [R1+0xc40] ;  /* 0x000c400001277983 */ /* 0x000f280000100800 */
[----:B------:R-:W4:Y:S04]  /*1ea40*/  LDL R45, [R1+0xc3c] ;  /* 0x000c3c00012d7983 */ /* 0x000f280000100800 */
[----:B------:R3:W4:Y:S02]  /*1ea50*/  @!P0 LDG.E.U8 R238, desc[UR16][R2.64] ;  /* 0x0000001002ee8981 */ /* 0x000724000c1e1100 */
[----:B---3--:R-:W-:-:S02]  /*1ea60*/  @!P0 IMAD.MOV.U32 R2, RZ, RZ, R33 ;  /* 0x000000ffff028224 */ /* 0x008fc400078e0021 */
[----:B------:R-:W-:Y:S01]  /*1ea70*/  @!P0 IMAD.MOV.U32 R3, RZ, RZ, R36 ;  /* 0x000000ffff038224 */ /* 0x000fe200078e0024 */
[----:B------:R-:W3:Y:S04]  /*1ea80*/  LDL R33, [R1+0xc00] ;  /* 0x000c000001217983 */ /* 0x000ee80000100800 */
[----:B------:R-:W3:Y:S04]  /*1ea90*/  LDL R36, [R1+0xbfc] ;  /* 0x000bfc0001247983 */ /* 0x000ee80000100800 */
[----:B------:R0:W3:Y:S02]  /*1eaa0*/  @!P0 LDG.E.U8 R237, desc[UR16][R2.64] ;  /* 0x0000001002ed8981 */ /* 0x0000e4000c1e1100 */
[----:B0-----:R-:W-:-:S02]  /*1eab0*/  @!P0 IMAD.MOV.U32 R2, RZ, RZ, R24 ;  /* 0x000000ffff028224 */ /* 0x001fc400078e0018 */
[----:B------:R-:W3:Y:S01]  /*1eac0*/  LDL R24, [R1+0xbc0] ;  /* 0x000bc00001187983 */ /* 0x000ee20000100800 */
[----:B------:R-:W-:-:S03]  /*1ead0*/  @!P0 IMAD.MOV.U32 R3, RZ, RZ, R38 ;  /* 0x000000ffff038224 */ /* 0x000fc600078e0026 */
[----:B------:R-:W3:Y:S04]  /*1eae0*/  LDL R38, [R1+0xbbc] ;  /* 0x000bbc0001267983 */ /* 0x000ee80000100800 */
[----:B------:R0:W3:Y:S02]  /*1eaf0*/  @!P0 LDG.E.U8 R236, desc[UR16][R2.64] ;  /* 0x0000001002ec8981 */ /* 0x0000e4000c1e1100 */
[----:B0-----:R-:W-:Y:S02]  /*1eb00*/  @!P0 IMAD.MOV.U32 R2, RZ, RZ, R48 ;  /* 0x000000ffff028224 */ /* 0x001fe400078e0030 */
[----:B------:R-:W-:Y:S01]  /*1eb10*/  @!P0 IMAD.MOV.U32 R3, RZ, RZ, R50 ;  /* 0x000000ffff038224 */ /* 0x000fe200078e0032 */
[----:B------:R-:W3:Y:S04]  /*1eb20*/  LDL R48, [R1+0xb00] ;  /* 0x000b000001307983 */ /* 0x000ee80000100800 */
[----:B------:R0:W3:Y:S04]  /*1eb30*/  @!P0 LDG.E.U8 R235, desc[UR16][R2.64] ;  /* 0x0000001002eb8981 */ /* 0x0000e8000c1e1100 */
[----:B------:R-:W3:Y:S01]  /*1eb40*/  LDL R50, [R1+0xafc] ;  /* 0x000afc0001327983 */ /* 0x000ee20000100800 */
[----:B0-----:R-:W-:-:S02]  /*1eb50*/  @!P0 IMAD.MOV.U32 R2, RZ, RZ, R29 ;  /* 0x000000ffff028224 */ /* 0x001fc400078e001d */
[----:B------:R-:W-:Y:S01]  /*1eb60*/  @!P0 IMAD.MOV.U32 R3, RZ, RZ, R37 ;  /* 0x000000ffff038224 */ /* 0x000fe200078e0025 */
[----:B------:R-:W3:Y:S04]  /*1eb70*/  LDL R29, [R1+0xb40] ;  /* 0x000b4000011d7983 */ /* 0x000ee80000100800 */
[----:B------:R-:W3:Y:S04]  /*1eb80*/  LDL R37, [R1+0xb3c] ;  /* 0x000b3c0001257983 */ /* 0x000ee80000100800 */
[----:B------:R0:W3:Y:S02]  /*1eb90*/  @!P0 LDG.E.U8 R234, desc[UR16][R2.64] ;  /* 0x0000001002ea8981 */ /* 0x0000e4000c1e1100 */
[----:B0-----:R-:W-:-:S02]  /*1eba0*/  @!P0 IMAD.MOV.U32 R3, RZ, RZ, R31 ;  /* 0x000000ffff038224 */ /* 0x001fc400078e001f */
[----:B------:R-:W3:Y:S01]  /*1ebb0*/  LDL R31, [R1+0xabc] ;  /* 0x000abc00011f7983 */ /* 0x000ee20000100800 */
[----:B--2---:R-:W-:-:S03]  /*1ebc0*/  @!P0 IMAD.MOV.U32 R2, RZ, RZ, R25 ;  /* 0x000000ffff028224 */ /* 0x004fc600078e0019 */
[----:B------:R-:W2:Y:S04]  /*1ebd0*/  LDL R25, [R1+0xac0] ;  /* 0x000ac00001197983 */ /* 0x000ea80000100800 */
[----:B------:R0:W2:Y:S02]  /*1ebe0*/  @!P0 LDG.E.U8 R233, desc[UR16][R2.64] ;  /* 0x0000001002e98981 */ /* 0x0000a4000c1e1100 */
[----:B0-----:R-:W-:Y:S02]  /*1ebf0*/  @!P0 IMAD.MOV.U32 R2, RZ, RZ, R54 ;  /* 0x000000ffff028224 */ /* 0x001fe400078e0036 */
[----:B------:R-:W-:Y:S01]  /*1ec00*/  @!P0 IMAD.MOV.U32 R3, RZ, RZ, R72 ;  /* 0x000000ffff038224 */ /* 0x000fe200078e0048 */
[----:B------:R-:W-:Y:S01]  /*1ec10*/  PRMT R230, RZ, 0x7610, R230 ;  /* 0x00007610ffe67816 */ /* 0x000fe200000000e6 */
[----:B------:R-:W2:Y:S04]  /*1ec20*/  LDL R72, [R1+0x4e4] ;  /* 0x0004e40001487983 */ /* 0x000ea80000100800 */
[----:B------:R4:W2:Y:S01]  /*1ec30*/  @!P0 LDG.E.U8 R232, desc[UR16][R2.64] ;  /* 0x0000001002e88981 */ /* 0x0008a2000c1e1100 */
[----:B------:R-:W-:-:S02]  /*1ec40*/  PRMT R229, RZ, 0x7610, R229 ;  /* 0x00007610ffe57816 */ /* 0x000fc400000000e5 */
[----:B------:R-:W-:Y:S01]  /*1ec50*/  PRMT R228, RZ, 0x7610, R228 ;  /* 0x00007610ffe47816 */ /* 0x000fe200000000e4 */
[----:B------:R-:W2:Y:S01]  /*1ec60*/  LDL R54, [R1+0x4e8] ;  /* 0x0004e80001367983 */ /* 0x000ea20000100800 */
[----:B----4-:R-:W-:-:S03]  /*1ec70*/  @!P0 IMAD.MOV.U32 R2, RZ, RZ, R39 ;  /* 0x000000ffff028224 */ /* 0x010fc600078e0027 */
[----:B------:R-:W4:Y:S01]  /*1ec80*/  LDL R39, [R1+0xa80] ;  /* 0x000a800001277983 */ /* 0x000f220000100800 */
[----:B------:R-:W-:-:S03]  /*1ec90*/  @!P0 IMAD.MOV.U32 R3, RZ, RZ, R45 ;  /* 0x000000ffff038224 */ /* 0x000fc600078e002d */
        /* <DEDUP_REMOVED lines=13> */
[----:B0-----:R-:W-:Y:S02]  /*1ed70*/  @!P0 IMAD.MOV.U32 R2, RZ, RZ, R52 ;  /* 0x000000ffff028224 */ /* 0x001fe400078e0034 */
[----:B------:R-:W-:Y:S01]  /*1ed80*/  @!P0 IMAD.MOV.U32 R3, RZ, RZ, R53 ;  /* 0x000000ffff038224 */ /* 0x000fe200078e0035 */
[----:B------:R-:W-:Y:S01]  /*1ed90*/  PRMT R226, RZ, 0x7610, R226 ;  /* 0x00007610ffe27816 */ /* 0x000fe200000000e2 */
[----:B------:R-:W3:Y:S04]  /*1eda0*/  LDL R53, [R1+0x4a4] ;  /* 0x0004a40001357983 */ /* 0x000ee80000100800 */
[----:B------:R0:W3:Y:S01]  /*1edb0*/  @!P0 LDG.E.U8 R228, desc[UR16][R2.64] ;  /* 0x0000001002e48981 */ /* 0x0000e2000c1e1100 */
[----:B------:R-:W-:-:S02]  /*1edc0*/  PRMT R225, RZ, 0x7610, R225 ;  /* 0x00007610ffe17816 */ /* 0x000fc400000000e1 */
[----:B------:R-:W-:Y:S01]  /*1edd0*/  PRMT R224, RZ, 0x7610, R224 ;  /* 0x00007610ffe07816 */ /* 0x000fe200000000e0 */
[----:B------:R-:W3:Y:S01]  /*1ede0*/  LDL R52, [R1+0x4a8] ;  /* 0x0004a80001347983 */ /* 0x000ee20000100800 */
[----:B0-----:R-:W-:-:S03]  /*1edf0*/  @!P0 IMAD.MOV.U32 R2, RZ, RZ, R29 ;  /* 0x000000ffff028224 */ /* 0x001fc600078e001d */
[----:B------:R-:W3:Y:S01]  /*1ee00*/  LDL R29, [R1+0x5a8] ;  /* 0x0005a800011d7983 */ /* 0x000ee20000100800 */
[----:B------:R-:W-:-:S03]  /*1ee10*/  @!P0 IMAD.MOV.U32 R3, RZ, RZ, R37 ;  /* 0x000000ffff038224 */ /* 0x000fc600078e0025 */
[----:B------:R-:W3:Y:S04]  /*1ee20*/  LDL R37, [R1+0x5a4] ;  /* 0x0005a40001257983 */ /* 0x000ee80000100800 */
[----:B------:R0:W3:Y:S02]  /*1ee30*/  @!P0 LDG.E.U8 R227, desc[UR16][R2.64] ;  /* 0x0000001002e38981 */ /* 0x0000e4000c1e1100 */
[----:B0-----:R-:W-:Y:S02]  /*1ee40*/  @!P0 IMAD.MOV.U32 R2, RZ, RZ, R48 ;  /* 0x000000ffff028224 */ /* 0x001fe400078e0030 */
[----:B------:R-:W-:Y:S01]  /*1ee50*/  @!P0 IMAD.MOV.U32 R3, RZ, RZ, R50 ;  /* 0x000000ffff038224 */ /* 0x000fe200078e0032 */
[----:B------:R-:W-:Y:S01]  /*1ee60*/  PRMT R223, RZ, 0x7610, R223 ;  /* 0x00007610ffdf7816 */ /* 0x000fe200000000df */
[----:B------:R-:W3:Y:S04]  /*1ee70*/  LDL R50, [R1+0x424] ;  /* 0x0004240001327983 */ /* 0x000ee80000100800 */
[----:B------:R0:W3:Y:S01]  /*1ee80*/  @!P0 LDG.E.U8 R226, desc[UR16][R2.64] ;  /* 0x0000001002e28981 */ /* 0x0000e2000c1e1100 */
[----:B------:R-:W-:-:S03]  /*1ee90*/  PRMT R222, RZ, 0x7610, R222 ;  /* 0x00007610ffde7816 */ /* 0x000fc600000000de */
[----:B------:R-:W3:Y:S01]  /*1eea0*/  LDL R48, [R1+0x3e4] ;  /* 0x0003e40001307983 */ /* 0x000ee20000100800 */
[----:B0-----:R-:W-:-:S03]  /*1eeb0*/  @!P0 IMAD.MOV.U32 R3, RZ, RZ, R31 ;  /* 0x000000ffff038224 */ /* 0x001fc600078e001f */
[----:B------:R-:W3:Y:S01]  /*1eec0*/  LDL R31, [R1+0x524] ;  /* 0x00052400011f7983 */ /* 0x000ee20000100800 */
[----:B--2---:R-:W-:-:S03]  /*1eed0*/  @!P0 IMAD.MOV.U32 R2, RZ, RZ, R25 ;  /* 0x000000ffff028224 */ /* 0x004fc600078e0019 */
[----:B------:R-:W2:Y:S04]  /*1eee0*/  LDL R25, [R1+0x528] ;  /* 0x0005280001197983 */ /* 0x000ea80000100800 */
[----:B------:R4:W2:Y:S02]  /*1eef0*/  @!P0 LDG.E.U8 R225, desc[UR16][R2.64] ;  /* 0x0000001002e18981 */ /* 0x0008a4000c1e1100 */
[----:B----4-:R-:W-:Y:S01]  /*1ef00*/  @!P0 IMAD.MOV.U32 R2, RZ, RZ, R39 ;  /* 0x000000ffff028224 */ /* 0x010fe200078e0027 */
[----:B------:R-:W-:Y:S01]  /*1ef10*/  PRMT R221, RZ, 0x7610, R221 ;  /* 0x00007610ffdd7816 */ /* 0x000fe200000000dd */
[----:B------:R-:W4:Y:S01]  /*1ef20*/  LDL R39, [R1+0x3a4] ;  /* 0x0003a40001277983 */ /* 0x000f220000100800 */
[----:B------:R-:W-:-:S03]  /*1ef30*/  @!P0 IMAD.MOV.U32 R3, RZ, RZ, R45 ;  /* 0x000000ffff038224 */ /* 0x000fc600078e002d */
[----:B------:R-:W4:Y:S04]  /*1ef40*/  LDL R45, [R1+0x3e8] ;  /* 0x0003e800012d7983 */ /* 0x000f280000100800 */
[----:B------:R3:W4:Y:S02]  /*1ef50*/  @!P0 LDG.E.U8 R224, desc[UR16][R2.64] ;  /* 0x0000001002e08981 */ /* 0x000724000c1e1100 */
[----:B---3--:R-:W-:Y:S02]  /*1ef60*/  @!P0 IMAD.MOV.U32 R2, RZ, RZ, R33 ;  /* 0x000000ffff028224 */ /* 0x008fe400078e0021 */
[----:B------:R-:W3:Y:S01]  /*1ef70*/  LDL R33, [R1+0x468] ;  /* 0x0004680001217983 */ /* 0x000ee20000100800 */
[----:B------:R-:W-:-:S03]  /*1ef80*/  @!P0 IMAD.MOV.U32 R3, RZ, RZ, R36 ;  /* 0x000000ffff038224 */ /* 0x000fc600078e0024 */
[----:B------:R-:W4:Y:S04]  /*1ef90*/  LDL R36, [R1+0x464] ;  /* 0x0004640001247983 */ /* 0x000f280000100800 */
[----:B------:R0:W4:Y:S02]  /*1efa0*/  @!P0 LDG.E.U8 R223, desc[UR16][R2.64] ;  /* 0x0000001002df8981 */ /* 0x000124000c1e1100 */
[----:B0-----:R-:W-:Y:S02]  /*1efb0*/  @!P0 IMAD.MOV.U32 R2, RZ, RZ, R24 ;  /* 0x000000ffff028224 */ /* 0x001fe400078e0018 */
[----:B------:R-:W4:Y:S01]  /*1efc0*/  LDL R24, [R1+0x428] ;  /* 0x0004280001187983 */ /* 0x000f220000100800 */
[----:B------:R-:W-:Y:S01]  /*1efd0*/  @!P0 IMAD.MOV.U32 R3, RZ, RZ, R38 ;  /* 0x000000ffff038224 */ /* 0x000fe200078e0026 */
[----:B------:R-:W-:-:S02]  /*1efe0*/  PRMT R220, RZ, 0x7610, R220 ;  /* 0x00007610ffdc7816 */ /* 0x000fc400000000dc */
[----:B------:R-:W4:Y:S04]  /*1eff0*/  LDL R38, [R1+0x364] ;  /* 0x0003640001267983 */ /* 0x000f280000100800 */
[----:B------:R0:W4:Y:S02]  /*1f000*/  @!P0 LDG.E.U8 R222, desc[UR16][R2.64] ;  /* 0x0000001002de8981 */ /* 0x000124000c1e1100 */
[----:B0-----:R-:W-:Y:S02]  /*1f010*/  @!P0 IMAD.MOV.U32 R2, RZ, RZ, R29 ;  /* 0x000000ffff028224 */ /* 0x001fe400078e001d */
[----:B------:R-:W4:Y:S01]  /*1f020*/  LDL R29, [R1+0x3a8] ;  /* 0x0003a800011d7983 */ /* 0x000f220000100800 */
[----:B------:R-:W-:-:S03]  /*1f030*/  @!P0 IMAD.MOV.U32 R3, RZ, RZ, R37 ;  /* 0x000000ffff038224 */ /* 0x000fc600078e0025 */
[----:B------:R-:W4:Y:S04]  /*1f040*/  LDL R37, [R1+0x368] ;  /* 0x0003680001257983 */ /* 0x000f280000100800 */
[----:B------:R0:W4:Y:S02]  /*1f050*/  @!P0 LDG.E.U8 R221, desc[UR16][R2.64] ;  /* 0x0000001002dd8981 */ /* 0x000124000c1e1100 */
[----:B0-----:R-:W-:Y:S02]  /*1f060*/  @!P0 IMAD.MOV.U32 R2, RZ, RZ, R75 ;  /* 0x000000ffff028224 */ /* 0x001fe400078e004b */
[----:B------:R-:W-:-:S05]  /*1f070*/  @!P0 IMAD.MOV.U32 R3, RZ, RZ, R77 ;  /* 0x000000ffff038224 */ /* 0x000fca00078e004d */
[----:B------:R0:W4:Y:S02]  /*1f080*/  @!P0 LDG.E.U8 R220, desc[UR16][R2.64] ;  /* 0x0000001002dc8981 */ /* 0x000124000c1e1100 */
[----:B0-----:R-:W-:Y:S02]  /*1f090*/  @!P0 IMAD.MOV.U32 R3, RZ, RZ, R31 ;  /* 0x000000ffff038224 */ /* 0x001fe400078e001f */
[----:B------:R-:W4:Y:S01]  /*1f0a0*/  LDL R31, [R1+0x324] ;  /* 0x00032400011f7983 */ /* 0x000f220000100800 */
[----:B--2---:R-:W-:-:S03]  /*1f0b0*/  @!P0 IMAD.MOV.U32 R2, RZ, RZ, R25 ;  /* 0x000000ffff028224 */ /* 0x004fc600078e0019 */
[----:B------:R-:W2:Y:S01]  /*1f0c0*/  LDL R25, [R1+0x328] ;  /* 0x0003280001197983 */ /* 0x000ea20000100800 */
[----:B------:R-:W-:Y:S02]  /*1f0d0*/  PRMT R219, RZ, 0x7610, R219 ;  /* 0x00007610ffdb7816 */ /* 0x000fe400000000db */
[----:B------:R-:W-:-:S04]  /*1f0e0*/  PRMT R218, RZ, 0x7610, R218 ;  /* 0x00007610ffda7816 */ /* 0x000fc800000000da */
[----:B------:R0:W2:Y:S01]  /*1f0f0*/  @!P0 LDG.E.U8 R219, desc[UR16][R2.64] ;  /* 0x0000001002db8981 */ /* 0x0000a2000c1e1100 */
[----:B------:R-:W-:Y:S01]  /*1f100*/  PRMT R217, RZ, 0x7610, R217 ;  /* 0x00007610ffd97816 */ /* 0x000fe200000000d9 */
[----:B0-----:R-:W-:Y:S02]  /*1f110*/  @!P0 IMAD.MOV.U32 R2, RZ, RZ, R54 ;  /* 0x000000ffff028224 */ /* 0x001fe400078e0036 */
[----:B------:R-:W-:-:S05]  /*1f120*/  @!P0 IMAD.MOV.U32 R3, RZ, RZ, R72 ;  /* 0x000000ffff038224 */ /* 0x000fca00078e0048 */
[----:B------:R0:W2:Y:S01]  /*1f130*/  @!P0 LDG.E.U8 R218, desc[UR16][R2.64] ;  /* 0x0000001002da8981 */ /* 0x0000a2000c1e1100 */
[----:B------:R-:W-:Y:S01]  /*1f140*/  PRMT R216, RZ, 0x7610, R216 ;  /* 0x00007610ffd87816 */ /* 0x000fe200000000d8 */
[----:B0-----:R-:W-:Y:S02]  /*1f150*/  @!P0 IMAD.MOV.U32 R2, RZ, RZ, R52 ;  /* 0x000000ffff028224 */ /* 0x001fe400078e0034 */
[----:B------:R-:W-:-:S05]  /*1f160*/  @!P0 IMAD.MOV.U32 R3, RZ, RZ, R53 ;  /* 0x000000ffff038224 */ /* 0x000fca00078e0035 */
[----:B------:R3:W2:Y:S02]  /*1f170*/  @!P0 LDG.E.U8 R217, desc[UR16][R2.64] ;  /* 0x0000001002d98981 */ /* 0x0006a4000c1e1100 */
[----:B---3--:R-:W-:Y:S02]  /*1f180*/  @!P0 IMAD.MOV.U32 R2, RZ, RZ, R33 ;  /* 0x000000ffff028224 */ /* 0x008fe400078e0021 */
[----:B------:R-:W3:Y:S01]  /*1f190*/  LDL R33, [R1+0x2e8] ;  /* 0x0002e80001217983 */ /* 0x000ee20000100800 */
[----:B----4-:R-:W-:-:S03]  /*1f1a0*/  @!P0 IMAD.MOV.U32 R3, RZ, RZ, R36 ;  /* 0x000000ffff038224 */ /* 0x010fc600078e0024 */
[----:B------:R-:W4:Y:S04]  /*1f1b0*/  LDL R36, [R1+0x2e4] ;  /* 0x0002e40001247983 */ /* 0x000f280000100800 */
[----:B------:R0:W4:Y:S02]  /*1f1c0*/  @!P0 LDG.E.U8 R216, desc[UR16][R2.64] ;  /* 0x0000001002d88981 */ /* 0x000124000c1e1100 */
[----:B0-----:R-:W-:Y:S02]  /*1f1d0*/  @!P0 IMAD.MOV.U32 R2, RZ, RZ, R24 ;  /* 0x000000ffff028224 */ /* 0x001fe400078e0018 */
        /* <DEDUP_REMOVED lines=11> */
[----:B------:R-:W-:Y:S02]  /*1f290*/  @!P0 IMAD.MOV.U32 R2, RZ, RZ, R29 ;  /* 0x000000ffff028224 */ /* 0x000fe400078e001d */
[----:B------:R-:W4:Y:S04]  /*1f2a0*/  LDL.LU R29, [R1+0x2a4] ;  /* 0x0002a400011d7983 */ /* 0x000f280000300800 */
[----:B------:R0:W4:Y:S04]  /*1f2b0*/  @!P0 LDG.E.U8 R213, desc[UR16][R2.64] ;  /* 0x0000001002d58981 */ /* 0x000128000c1e1100 */
[----:B------:R-:W4:Y:S01]  /*1f2c0*/  LDL.LU R48, [R1+0x264] ;  /* 0x0002640001307983 */ /* 0x000f220000300800 */
[----:B0-----:R-:W-:-:S02]  /*1f2d0*/  @!P0 IMAD.MOV.U32 R2, RZ, RZ, R37 ;  /* 0x000000ffff028224 */ /* 0x001fc400078e0025 */
[----:B------:R-:W-:Y:S01]  /*1f2e0*/  @!P0 IMAD.MOV.U32 R3, RZ, RZ, R38 ;  /* 0x000000ffff038224 */ /* 0x000fe200078e0026 */
[----:B------:R-:W4:Y:S04]  /*1f2f0*/  LDL.LU R37, [R1+0x268] ;  /* 0x0002680001257983 */ /* 0x000f280000300800 */
[----:B------:R0:W4:Y:S04]  /*1f300*/  @!P0 LDG.E.U8 R212, desc[UR16][R2.64] ;  /* 0x0000001002d48981 */ /* 0x000128000c1e1100 */
[----:B------:R-:W4:Y:S04]  /*1f310*/  LDL R54, [R1+0x9ec] ;  /* 0x0009ec0001367983 */ /* 0x000f280000100800 */
[----:B------:R-:W4:Y:S04]  /*1f320*/  LDL R52, [R1+0xdb4] ;  /* 0x000db40001347983 */ /* 0x000f280000100800 */
[----:B------:R-:W4:Y:S01]  /*1f330*/  LDL R50, [R1+0xdb8] ;  /* 0x000db80001327983 */ /* 0x000f220000100800 */
[----:B0-----:R-:W-:-:S03]  /*1f340*/  @!P0 IMAD.MOV.U32 R3, RZ, RZ, R31 ;  /* 0x000000ffff038224 */ /* 0x001fc600078e001f */
[----:B------:R-:W4:Y:S04]  /*1f350*/  LDL R31, [R1+0xdec] ;  /* 0x000dec00011f7983 */ /* 0x000f280000100800 */
[----:B------:R-:W4:Y:S01]  /*1f360*/  LDL.LU R53, [R1+0x228] ;  /* 0x0002280001357983 */ /* 0x000f220000300800 */
[----:B--2---:R-:W-:-:S03]  /*1f370*/  @!P0 IMAD.MOV.U32 R2, RZ, RZ, R25 ;  /* 0x000000ffff028224 */ /* 0x004fc600078e0019 */
[----:B------:R-:W2:Y:S01]  /*1f380*/  LDL.LU R25, [R1+0x224] ;  /* 0x0002240001197983 */ /* 0x000ea20000300800 */
[----:B------:R-:W-:-:S03]  /*1f390*/  PRMT R211, RZ, 0x7610, R211 ;  /* 0x00007610ffd37816 */ /* 0x000fc600000000d3 */
[----:B------:R-:W2:Y:S04]  /*1f3a0*/  LDL R39, [R1+0xd74] ;  /* 0x000d740001277983 */ /* 0x000ea80000100800 */
[----:B------:R-:W2:Y:S01]  /*1f3b0*/  LDL R38, [R1+0xd78] ;  /* 0x000d780001267983 */ /* 0x000ea20000100800 */
[----:B------:R-:W-:-:S03]  /*1f3c0*/  PRMT R210, RZ, 0x7610, R210 ;  /* 0x00007610ffd27816 */ /* 0x000fc600000000d2 */
[----:B------:R3:W2:Y:S04]  /*1f3d0*/  @!P0 LDG.E.U8 R211, desc[UR16][R2.64] ;  /* 0x0000001002d38981 */ /* 0x0006a8000c1e1100 */
[----:B------:R-:W2:Y:S04]  /*1f3e0*/  LDL R75, [R1+0xd34] ;  /* 0x000d3400014b7983 */ /* 0x000ea80000100800 */
[----:B------:R-:W2:Y:S01]  /*1f3f0*/  LDL R72, [R1+0xd38] ;  /* 0x000d380001487983 */ /* 0x000ea20000100800 */
[----:B------:R-:W-:-:S03]  /*1f400*/  PRMT R209, RZ, 0x7610, R209 ;  /* 0x00007610ffd17816 */ /* 0x000fc600000000d1 */
[----:B------:R-:W2:Y:S01]  /*1f410*/  LDL R45, [R1+0xcb4] ;  /* 0x000cb400012d7983 */ /* 0x000ea20000100800 */
[----:B---3--:R-:W-:-:S03]  /*1f420*/  @!P0 IMAD.MOV.U32 R2, RZ, RZ, R33 ;  /* 0x000000ffff028224 */ /* 0x008fc600078e0021 */
[----:B------:R-:W3:Y:S01]  /*1f430*/  LDL R33, [R1+0xcf4] ;  /* 0x000cf40001217983 */ /* 0x000ee20000100800 */
[----:B----4-:R-:W-:-:S03]  /*1f440*/  @!P0 IMAD.MOV.U32 R3, RZ, RZ, R36 ;  /* 0x000000ffff038224 */ /* 0x010fc600078e0024 */
[----:B------:R-:W4:Y:S04]  /*1f450*/  LDL R36, [R1+0xcb8] ;  /* 0x000cb80001247983 */ /* 0x000f280000100800 */
[----:B------:R0:W4:Y:S02]  /*1f460*/  @!P0 LDG.E.U8 R210, desc[UR16][R2.64] ;  /* 0x0000001002d28981 */ /* 0x000124000c1e1100 */
[----:B0-----:R-:W-:Y:S02]  /*1f470*/  @!P0 IMAD.MOV.U32 R2, RZ, RZ, R24 ;  /* 0x000000ffff028224 */ /* 0x001fe400078e0018 */
[----:B------:R-:W4:Y:S01]  /*1f480*/  LDL R24, [R1+0xcf8] ;  /* 0x000cf80001187983 */ /* 0x000f220000100800 */
[----:B------:R-:W-:Y:S02]  /*1f490*/  PRMT R208, RZ, 0x7610, R208 ;  /* 0x00007610ffd07816 */ /* 0x000fe400000000d0 */
[----:B------:R-:W-:Y:S01]  /*1f4a0*/  PRMT R207, RZ, 0x7610, R207 ;  /* 0x00007610ffcf7816 */ /* 0x000fe200000000cf */
[----:B------:R-:W-:-:S05]  /*1f4b0*/  @!P0 IMAD.MOV.U32 R3, RZ, RZ, R29 ;  /* 0x000000ffff038224 */ /* 0x000fca00078e001d */
[----:B------:R0:W4:Y:S02]  /*1f4c0*/  @!P0 LDG.E.U8 R209, desc[UR16][R2.64] ;  /* 0x0000001002d18981 */ /* 0x000124000c1e1100 */
[----:B0-----:R-:W-:Y:S02]  /*1f4d0*/  @!P0 IMAD.MOV.U32 R3, RZ, RZ, R48 ;  /* 0x000000ffff038224 */ /* 0x001fe400078e0030 */
[----:B------:R-:W-:-:S05]  /*1f4e0*/  @!P0 IMAD.MOV.U32 R2, RZ, RZ, R37 ;  /* 0x000000ffff028224 */ /* 0x000fca00078e0025 */
[----:B------:R0:W4:Y:S02]  /*1f4f0*/  @!P0 LDG.E.U8 R208, desc[UR16][R2.64] ;  /* 0x0000001002d08981 */ /* 0x000124000c1e1100 */
[----:B0-----:R-:W-:Y:S02]  /*1f500*/  @!P0 IMAD.MOV.U32 R2, RZ, RZ, R53 ;  /* 0x000000ffff028224 */ /* 0x001fe400078e0035 */
[----:B--2---:R-:W-:-:S05]  /*1f510*/  @!P0 IMAD.MOV.U32 R3, RZ, RZ, R25 ;  /* 0x000000ffff038224 */ /* 0x004fca00078e0019 */
[----:B------:R0:W2:Y:S02]  /*1f520*/  @!P0 LDG.E.U8 R207, desc[UR16][R2.64] ;  /* 0x0000001002cf8981 */ /* 0x0000a4000c1e1100 */
[----:B0-----:R-:W-:Y:S02]  /*1f530*/  @!P0 IMAD.MOV.U32 R2, RZ, RZ, R31 ;  /* 0x000000ffff028224 */ /* 0x001fe400078e001f */
[----:B------:R-:W2:Y:S01]  /*1f540*/  LDL R31, [R1+0xc78] ;  /* 0x000c7800011f7983 */ /* 0x000ea20000100800 */
[----:B------:R-:W-:Y:S01]  /*1f550*/  PRMT R206, RZ, 0x7610, R206 ;  /* 0x00007610ffce7816 */ /* 0x000fe200000000ce */
[----:B------:R-:W-:Y:S02]  /*1f560*/  @!P0 IMAD.MOV.U32 R3, RZ, RZ, R54 ;  /* 0x000000ffff038224 */ /* 0x000fe400078e0036 */
[----:B------:R-:W2:Y:S01]  /*1f570*/  LDL R54, [R1+0xc74] ;  /* 0x000c740001367983 */ /* 0x000ea20000100800 */
[----:B------:R-:W-:-:S03]  /*1f580*/  PRMT R205, RZ, 0x7610, R205 ;  /* 0x00007610ffcd7816 */ /* 0x000fc600000000cd */
[----:B------:R0:W2:Y:S01]  /*1f590*/  @!P0 LDG.E.U8 R206, desc[UR16][R2.64] ;  /* 0x0000001002ce8981 */ /* 0x0000a2000c1e1100 */
[----:B------:R-:W-:Y:S01]  /*1f5a0*/  PRMT R204, RZ, 0x7610, R204 ;  /* 0x00007610ffcc7816 */ /* 0x000fe200000000cc */
[----:B0-----:R-:W-:Y:S02]  /*1f5b0*/  @!P0 IMAD.MOV.U32 R2, RZ, RZ, R50 ;  /* 0x000000ffff028224 */ /* 0x001fe400078e0032 */
[----:B------:R-:W-:Y:S01]  /*1f5c0*/  @!P0 IMAD.MOV.U32 R3, RZ, RZ, R52 ;  /* 0x000000ffff038224 */ /* 0x000fe200078e0034 */
[----:B------:R-:W2:Y:S04]  /*1f5d0*/  LDL R50, [R1+0xc38] ;  /* 0x000c380001327983 */ /* 0x000ea80000100800 */
[----:B------:R-:W2:Y:S04]  /*1f5e0*/  LDL R52, [R1+0xc34] ;  /* 0x000c340001347983 */ /* 0x000ea80000100800 */
[----:B------:R0:W2:Y:S01]  /*1f5f0*/  @!P0 LDG.E.U8 R205, desc[UR16][R2.64] ;  /* 0x0000001002cd8981 */ /* 0x0000a2000c1e1100 */
[----:B------:R-:W-:Y:S01]  /*1f600*/  PRMT R203, RZ, 0x7610, R203 ;  /* 0x00007610ffcb7816 */ /* 0x000fe200000000cb */
[----:B0-----:R-:W-:-:S02]  /*1f610*/  @!P0 IMAD.MOV.U32 R2, RZ, RZ, R38 ;  /* 0x000000ffff028224 */ /* 0x001fc400078e0026 */
[----:B------:R-:W-:Y:S01]  /*1f620*/  @!P0 IMAD.MOV.U32 R3, RZ, RZ, R39 ;  /* 0x000000ffff038224 */ /* 0x000fe200078e0027 */
[----:B------:R-:W2:Y:S04]  /*1f630*/  LDL R38, [R1+0xbf8] ;  /* 0x000bf80001267983 */ /* 0x000ea80000100800 */
[----:B------:R-:W2:Y:S04]  /*1f640*/  LDL R39, [R1+0xbf4] ;  /* 0x000bf40001277983 */ /* 0x000ea80000100800 */
[----:B------:R0:W2:Y:S02]  /*1f650*/  @!P0 LDG.E.U8 R204, desc[UR16][R2.64] ;  /* 0x0000001002cc8981 */ /* 0x0000a4000c1e1100 */
[----:B0-----:R-:W-:-:S02]  /*1f660*/  @!P0 IMAD.MOV.U32 R2, RZ, RZ, R72 ;  /* 0x000000ffff028224 */ /* 0x001fc400078e0048 */
[----:B------:R-:W-:Y:S01]  /*1f670*/  @!P0 IMAD.MOV.U32 R3, RZ, RZ, R75 ;  /* 0x000000ffff038224 */ /* 0x000fe200078e004b */
[----:B------:R-:W-:Y:S01]  /*1f680*/  PRMT R201, RZ, 0x7610, R201 ;  /* 0x00007610ffc97816 */ /* 0x000fe200000000c9 */
[----:B------:R-:W0:Y:S03]  /*1f690*/  S2R R151, SR_TID.X ;  /* 0x0000000000977919 */ /* 0x000e260000002100 */
[----:B------:R3:W2:Y:S01]  /*1f6a0*/  @!P0 LDG.E.U8 R203, desc[UR16][R2.64] ;  /* 0x0000001002cb8981 */ /* 0x0006a2000c1e1100 */
[----:B------:R-:W-:Y:S02]  /*1f6b0*/  PRMT R200, RZ, 0x7610, R200 ;  /* 0x00007610ffc87816 */ /* 0x000fe400000000c8 */
[----:B------:R-:W-:Y:S01]  /*1f6c0*/  PRMT R199, RZ, 0x7610, R199 ;  /* 0x00007610ffc77816 */ /* 0x000fe200000000c7 */
[----:B------:R-:W2:Y:S01]  /*1f6d0*/  LDL R72, [R1+0xa74] ;  /* 0x000a740001487983 */ /* 0x000ea20000100800 */
[----:B---3--:R-:W-:-:S03]  /*1f6e0*/  @!P0 IMAD.MOV.U32 R3, RZ, RZ, R33 ;  /* 0x000000ffff038224 */ /* 0x008fc600078e0021 */
[----:B------:R-:W3:Y:S01]  /*1f6f0*/  LDL R33, [R1+0xbb4] ;  /* 0x000bb40001217983 */ /* 0x000ee20000100800 */
[----:B----4-:R-:W-:-:S03]  /*1f700*/  @!P0 IMAD.MOV.U32 R2, RZ, RZ, R24 ;  /* 0x000000ffff028224 */ /* 0x010fc600078e0018 */
[----:B------:R-:W4:Y:S04]  /*1f710*/  LDL R24, [R1+0xbb8] ;  /* 0x000bb80001187983 */ /* 0x000f280000100800 */
[----:B------:R1:W4:Y:S02]  /*1f720*/  @!P0 LDG.E.U8 R201, desc[UR16][R2.64] ;  /* 0x0000001002c98981 */ /* 0x000324000c1e1100 */
[----:B-1----:R-:W-:Y:S02]  /*1f730*/  @!P0 IMAD.MOV.U32 R3, RZ, RZ, R45 ;  /* 0x000000ffff038224 */ /* 0x002fe400078e002d */
[----:B------:R-:W-:Y:S01]  /*1f740*/  @!P0 IMAD.MOV.U32 R2, RZ, RZ, R36 ;  /* 0x000000ffff028224 */ /* 0x000fe200078e0024 */
[----:B------:R-:W4:Y:S04]  /*1f750*/  LDL R45, [R1+0xb74] ;  /* 0x000b7400012d7983 */ /* 0x000f280000100800 */
[----:B------:R-:W4:Y:S04]  /*1f760*/  LDL R36, [R1+0xb78] ;  /* 0x000b780001247983 */ /* 0x000f280000100800 */
[----:B------:R2:W4:Y:S01]  /*1f770*/  @!P0 LDG.E.U8 R200, desc[UR16][R2.64] ;  /* 0x0000001002c88981 */ /* 0x000522000c1e1100 */
[----:B0-----:R-:W-:-:S02]  /*1f780*/  LOP3.LUT R146, R151, 0x7f, RZ, 0xc0, !PT ;  /* 0x0000007f97927812 */ /* 0x001fc400078ec0ff */
[----:B------:R-:W-:-:S03]  /*1f790*/  PRMT R198, RZ, 0x7610, R198 ;  /* 0x00007610ffc67816 */ /* 0x000fc600000000c6 */
[----:B------:R-:W-:Y:S04]  /*1f7a0*/  STS.U8 [R146+UR8], R185 ;  /* 0x000000b992007988 */ /* 0x000fe80008000008 */
[----:B------:R-:W-:Y:S04]  /*1f7b0*/  STS.U8 [R146+UR8+0x400], R180 ;  /* 0x000400b492007988 */ /* 0x000fe80008000008 */
[----:B------:R-:W-:Y:S04]  /*1f7c0*/  STS.U8 [R146+UR8+0x800], R183 ;  /* 0x000800b792007988 */ /* 0x000fe80008000008 */
[----:B------:R-:W-:Y:S04]  /*1f7d0*/  STS.U8 [R146+UR8+0xc00], R188 ;  /* 0x000c00bc92007988 */ /* 0x000fe80008000008 */
[----:B------:R-:W-:Y:S04]  /*1f7e0*/  STS.U8 [R146+UR8+0x1000], R182 ;  /* 0x001000b692007988 */ /* 0x000fe80008000008 */
[----:B------:R-:W-:Y:S01]  /*1f7f0*/  STS.U8 [R146+UR8+0x1400], R186 ;  /* 0x001400ba92007988 */ /* 0x000fe20008000008 */
[----:B--2---:R-:W-:-:S03]  /*1f800*/  @!P0 IMAD.MOV.U32 R2, RZ, RZ, R31 ;  /* 0x000000ffff028224 */ /* 0x004fc600078e001f */
[----:B------:R-:W2:Y:S01]  /*1f810*/  LDL R31, [R1+0xb38] ;  /* 0x000b3800011f7983 */ /* 0x000ea20000100800 */
[----:B------:R-:W-:-:S03]  /*1f820*/  @!P0 IMAD.MOV.U32 R3, RZ, RZ, R54 ;  /* 0x000000ffff038224 */ /* 0x000fc600078e0036 */
[----:B------:R-:W2:Y:S04]  /*1f830*/  LDL R54, [R1+0xb34] ;  /* 0x000b340001367983 */ /* 0x000ea80000100800 */
[----:B------:R0:W2:Y:S04]  /*1f840*/  @!P0 LDG.E.U8 R199, desc[UR16][R2.64] ;  /* 0x0000001002c78981 */ /* 0x0000a8000c1e1100 */
[----:B------:R-:W-:Y:S01]  /*1f850*/  STS.U8 [R146+UR8+0x1800], R191 ;  /* 0x001800bf92007988 */ /* 0x000fe20008000008 */
[----:B0-----:R-:W-:-:S03]  /*1f860*/  @!P0 IMAD.MOV.U32 R2, RZ, RZ, R50 ;  /* 0x000000ffff028224 */ /* 0x001fc600078e0032 */
[----:B------:R-:W2:Y:S01]  /*1f870*/  LDL R50, [R1+0xaf8] ;  /* 0x000af80001327983 */ /* 0x000ea20000100800 */
[----:B------:R-:W-:-:S03]  /*1f880*/  @!P0 IMAD.MOV.U32 R3, RZ, RZ, R52 ;  /* 0x000000ffff038224 */ /* 0x000fc600078e0034 */
[----:B------:R-:W2:Y:S04]  /*1f890*/  LDL R52, [R1+0xaf4] ;  /* 0x000af40001347983 */ /* 0x000ea80000100800 */
[----:B------:R0:W2:Y:S04]  /*1f8a0*/  @!P0 LDG.E.U8 R198, desc[UR16][R2.64] ;  /* 0x0000001002c68981 */ /* 0x0000a8000c1e1100 */
[----:B------:R-:W-:Y:S04]  /*1f8b0*/  STS.U8 [R146+UR8+0x1c00], R193 ;  /* 0x001c00c192007988 */ /* 0x000fe80008000008 */
[----:B------:R-:W-:Y:S01]  /*1f8c0*/  STS.U8 [R146+UR8+0x2000], R194 ;  /* 0x002000c292007988 */ /* 0x000fe20008000008 */
[----:B0-----:R-:W-:-:S03]  /*1f8d0*/  @!P0 IMAD.MOV.U32 R2, RZ, RZ, R38 ;  /* 0x000000ffff028224 */ /* 0x001fc600078e0026 */
[----:B------:R-:W-:Y:S01]  /*1f8e0*/  STS.U8 [R146+UR8+0x2400], R195 ;  /* 0x002400c392007988 */ /* 0x000fe20008000008 */
[----:B------:R-:W-:-:S03]  /*1f8f0*/  @!P0 IMAD.MOV.U32 R3, RZ, RZ, R39 ;  /* 0x000000ffff038224 */ /* 0x000fc600078e0027 */
[----:B------:R-:W2:Y:S04]  /*1f900*/  LDL R38, [R1+0xab8] ;  /* 0x000ab80001267983 */ /* 0x000ea80000100800 */
[----:B------:R-:W2:Y:S04]  /*1f910*/  LDL R39, [R1+0xab4] ;  /* 0x000ab40001277983 */ /* 0x000ea80000100800 */
[----:B------:R-:W-:Y:S04]  /*1f920*/  STS.U8 [R146+UR8+0x2800], R196 ;  /* 0x002800c492007988 */ /* 0x000fe80008000008 */
[----:B------:R0:W-:Y:S04]  /*1f930*/  STS.U8 [R146+UR8+0x2c00], R197 ;  /* 0x002c00c592007988 */ /* 0x0001e80008000008 */
[----:B------:R1:W-:Y:S01]  /*1f940*/  STS.U8 [R146+UR8+0x3000], R69 ;  /* 0x0030004592007988 */ /* 0x0003e20008000008 */
[----:B0-----:R-:W-:-:S03]  /*1f950*/  PRMT R197, RZ, 0x7610, R197 ;  /* 0x00007610ffc57816 */ /* 0x001fc600000000c5 */
[----:B-1----:R-:W2:Y:S04]  /*1f960*/  LDL R69, [R1+0xa78] ;  /* 0x000a780001457983 */ /* 0x002ea80000100800 */
[----:B------:R3:W2:Y:S04]  /*1f970*/  @!P0 LDG.E.U8 R197, desc[UR16][R2.64] ;  /* 0x0000001002c58981 */ /* 0x0006a8000c1e1100 */
[----:B------:R0:W-:Y:S01]  /*1f980*/  STS.U8 [R146+UR8+0x3400], R0 ;  /* 0x0034000092007988 */ /* 0x0001e20008000008 */
[----:B---3--:R-:W-:-:S03]  /*1f990*/  @!P0 IMAD.MOV.U32 R3, RZ, RZ, R33 ;  /* 0x000000ffff038224 */ /* 0x008fc600078e0021 */
[----:B0-----:R-:W3:Y:S04]  /*1f9a0*/  LDL.LU R0, [R1+0x2a0] ;  /* 0x0002a00001007983 */ /* 0x001ee80000300800 */
[----:B------:R-:W3:Y:S01]  /*1f9b0*/  LDL R33, [R1+0xa34] ;  /* 0x000a340001217983 */ /* 0x000ee20000100800 */
[----:B------:R-:W-:Y:S02]  /*1f9c0*/  PRMT R196, RZ, 0x7610, R196 ;  /* 0x00007610ffc47816 */ /* 0x000fe400000000c4 */
[----:B------:R-:W-:Y:S01]  /*1f9d0*/  PRMT R195, RZ, 0x7610, R195 ;  /* 0x00007610ffc37816 */ /* 0x000fe200000000c3 */
[----:B------:R-:W3:Y:S01]  /*1f9e0*/  LDL R77, [R1+0x49c] ;  /* 0x00049c00014d7983 */ /* 0x000ee20000100800 */
[----:B----4-:R-:W-:Y:S01]  /*1f9f0*/  @!P0 IMAD.MOV.U32 R2, RZ, RZ, R24 ;  /* 0x000000ffff028224 */ /* 0x010fe200078e0018 */
[----:B------:R-:W-:-:S02]  /*1fa00*/  PRMT R194, RZ, 0x7610, R194 ;  /* 0x00007610ffc27816 */ /* 0x000fc400000000c2 */
[----:B------:R-:W4:Y:S04]  /*1fa10*/  LDL R24, [R1+0xa38] ;  /* 0x000a380001187983 */ /* 0x000f280000100800 */
[----:B------:R0:W4:Y:S01]  /*1fa20*/  @!P0 LDG.E.U8 R196, desc[UR16][R2.64] ;  /* 0x0000001002c48981 */ /* 0x000122000c1e1100 */
[----:B------:R-:W-:Y:S02]  /*1fa30*/  PRMT R193, RZ, 0x7610, R193 ;  /* 0x00007610ffc17816 */ /* 0x000fe400000000c1 */
[----:B------:R-:W-:Y:S01]  /*1fa40*/  PRMT R192, RZ, 0x7610, R192 ;  /* 0x00007610ffc07816 */ /* 0x000fe200000000c0 */
[----:B------:R-:W4:Y:S01]  /*1fa50*/  LDL R75, [R1+0x4a0] ;  /* 0x0004a000014b7983 */ /* 0x000f220000100800 */
[----:B0-----:R-:W-:-:S03]  /*1fa60*/  @!P0 IMAD.MOV.U32 R3, RZ, RZ, R45 ;  /* 0x000000ffff038224 */ /* 0x001fc600078e002d */
[----:B------:R-:W4:Y:S01]  /*1fa70*/  LDL R45, [R1+0x5dc] ;  /* 0x0005dc00012d7983 */ /* 0x000f220000100800 */
[----:B------:R-:W-:-:S03]  /*1fa80*/  @!P0 IMAD.MOV.U32 R2, RZ, RZ, R36 ;  /* 0x000000ffff028224 */ /* 0x000fc600078e0024 */
[----:B------:R-:W4:Y:S04]  /*1fa90*/  LDL R36, [R1+0x5e0] ;  /* 0x0005e00001247983 */ /* 0x000f280000100800 */
[----:B------:R2:W4:Y:S01]  /*1faa0*/  @!P0 LDG.E.U8 R195, desc[UR16][R2.64] ;  /* 0x0000001002c38981 */ /* 0x000522000c1e1100 */
[----:B------:R-:W-:Y:S01]  /*1fab0*/  PRMT R191, RZ, 0x7610, R191 ;  /* 0x00007610ffbf7816 */ /* 0x000fe200000000bf */
[----:B--2---:R-:W-:Y:S02]  /*1fac0*/  @!P0 IMAD.MOV.U32 R2, RZ, RZ, R31 ;  /* 0x000000ffff028224 */ /* 0x004fe400078e001f */
[----:B------:R-:W2:Y:S01]  /*1fad0*/  LDL R31, [R1+0x5a0] ;  /* 0x0005a000011f7983 */ /* 0x000ea20000100800 */
[----:B------:R-:W-:-:S03]  /*1fae0*/  @!P0 IMAD.MOV.U32 R3, RZ, RZ, R54 ;  /* 0x000000ffff038224 */ /* 0x000fc600078e0036 */
[----:B------:R-:W2:Y:S04]  /*1faf0*/  LDL R54, [R1+0x59c] ;  /* 0x00059c0001367983 */ /* 0x000ea80000100800 */
[----:B------:R0:W2:Y:S02]  /*1fb00*/  @!P0 LDG.E.U8 R194, desc[UR16][R2.64] ;  /* 0x0000001002c28981 */ /* 0x0000a4000c1e1100 */
[----:B0-----:R-:W-:Y:S02]  /*1fb10*/  @!P0 IMAD.MOV.U32 R2, RZ, RZ, R50 ;  /* 0x000000ffff028224 */ /* 0x001fe400078e0032 */
        /* <DEDUP_REMOVED lines=23> */
[----:B------:R-:W-:-:S03]  /*1fc90*/  @!P0 IMAD.MOV.U32 R2, RZ, RZ, R36 ;  /* 0x000000ffff028224 */ /* 0x000fc600078e0024 */
[----:B------:R-:W4:Y:S04]  /*1fca0*/  LDL R36, [R1+0x460] ;  /* 0x0004600001247983 */ /* 0x000f280000100800 */
[----:B------:R2:W4:Y:S01]  /*1fcb0*/  @!P0 LDG.E.U8 R189, desc[UR16][R2.64] ;  /* 0x0000001002bd8981 */ /* 0x000522000c1e1100 */
[----:B------:R-:W-:Y:S02]  /*1fcc0*/  PRMT R188, RZ, 0x7610, R188 ;  /* 0x00007610ffbc7816 */ /* 0x000fe400000000bc */
[----:B------:R-:W-:Y:S02]  /*1fcd0*/  PRMT R187, RZ, 0x7610, R187 ;  /* 0x00007610ffbb7816 */ /* 0x000fe400000000bb */
[----:B------:R-:W-:Y:S01]  /*1fce0*/  PRMT R186, RZ, 0x7610, R186 ;  /* 0x00007610ffba7816 */ /* 0x000fe200000000ba */
[----:B--2---:R-:W-:-:S02]  /*1fcf0*/  @!P0 IMAD.MOV.U32 R2, RZ, RZ, R31 ;  /* 0x000000ffff028224 */ /* 0x004fc400078e001f */
        /* <DEDUP_REMOVED lines=14> */
[----:B---3--:R-:W-:Y:S02]  /*1fde0*/  @!P0 IMAD.MOV.U32 R3, RZ, RZ, R33 ;  /* 0x000000ffff038224 */ /* 0x008fe400078e0021 */
[----:B------:R-:W3:Y:S01]  /*1fdf0*/  LDL R33, [R1+0x31c] ;  /* 0x00031c0001217983 */ /* 0x000ee20000100800 */
[----:B----4-:R-:W-:-:S03]  /*1fe00*/  @!P0 IMAD.MOV.U32 R2, RZ, RZ, R24 ;  /* 0x000000ffff028224 */ /* 0x010fc600078e0018 */
[----:B------:R-:W4:Y:S01]  /*1fe10*/  LDL R24, [R1+0x320] ;  /* 0x0003200001187983 */ /* 0x000f220000100800 */
[----:B------:R-:W-:Y:S02]  /*1fe20*/  PRMT R185, RZ, 0x7610, R185 ;  /* 0x00007610ffb97816 */ /* 0x000fe400000000b9 */
[----:B------:R-:W-:-:S04]  /*1fe30*/  PRMT R184, RZ, 0x7610, R184 ;  /* 0x00007610ffb87816 */ /* 0x000fc800000000b8 */
[----:B------:R0:W4:Y:S02]  /*1fe40*/  @!P0 LDG.E.U8 R185, desc[UR16][R2.64] ;  /* 0x0000001002b98981 */ /* 0x000124000c1e1100 */
[----:B0-----:R-:W-:Y:S02]  /*1fe50*/  @!P0 IMAD.MOV.U32 R2, RZ, RZ, R75 ;  /* 0x000000ffff028224 */ /* 0x001fe400078e004b */
[----:B------:R-:W-:-:S05]  /*1fe60*/  @!P0 IMAD.MOV.U32 R3, RZ, RZ, R77 ;  /* 0x000000ffff038224 */ /* 0x000fca00078e004d */
[----:B------:R0:W4:Y:S02]  /*1fe70*/  @!P0 LDG.E.U8 R184, desc[UR16][R2.64] ;  /* 0x0000001002b88981 */ /* 0x000124000c1e1100 */
[----:B0-----:R-:W-:Y:S02]  /*1fe80*/  @!P0 IMAD.MOV.U32 R3, RZ, RZ, R45 ;  /* 0x000000ffff038224 */ /* 0x001fe400078e002d */
[----:B------:R-:W-:Y:S01]  /*1fe90*/  @!P0 IMAD.MOV.U32 R2, RZ, RZ, R36 ;  /* 0x000000ffff028224 */ /* 0x000fe200078e0024 */
[----:B------:R-:W4:Y:S04]  /*1fea0*/  LDL R45, [R1+0x2dc] ;  /* 0x0002dc00012d7983 */ /* 0x000f280000100800 */
[----:B------:R-:W4:Y:S01]  /*1feb0*/  LDL R36, [R1+0x2e0] ;  /* 0x0002e00001247983 */ /* 0x000f220000100800 */
[----:B------:R-:W-:-:S06]  /*1fec0*/  PRMT R183, RZ, 0x7610, R183 ;  /* 0x00007610ffb77816 */ /* 0x000fcc00000000b7 */
[----:B------:R0:W4:Y:S01]  /*1fed0*/  @!P0 LDG.E.U8 R183, desc[UR16][R2.64] ;  /* 0x0000001002b78981 */ /* 0x000122000c1e1100 */
[----:B------:R-:W-:-:S03]  /*1fee0*/  PRMT R182, RZ, 0x7610, R182 ;  /* 0x00007610ffb67816 */ /* 0x000fc600000000b6 */
[----:B------:R-:W-:Y:S01]  /*1fef0*/  STS.U8 [R146+UR8+0x3800], R165 ;  /* 0x003800a592007988 */ /* 0x000fe20008000008 */
[----:B------:R-:W-:-:S03]  /*1ff00*/  PRMT R181, RZ, 0x7610, R181 ;  /* 0x00007610ffb57816 */ /* 0x000fc600000000b5 */
[----:B------:R-:W-:Y:S01]  /*1ff10*/  STS.U8 [R146+UR8+0x3c00], R167 ;  /* 0x003c00a792007988 */ /* 0x000fe20008000008 */
[----:B0-----:R-:W-:Y:S02]  /*1ff20*/  @!P0 IMAD.MOV.U32 R3, RZ, RZ, R72 ;  /* 0x000000ffff038224 */ /* 0x001fe400078e0048 */
[----:B--2---:R-:W-:Y:S02]  /*1ff30*/  @!P0 IMAD.MOV.U32 R2, RZ, RZ, R31 ;  /* 0x000000ffff028224 */ /* 0x004fe400078e001f */
[----:B------:R-:W2:Y:S04]  /*1ff40*/  LDL R31, [R1+0x29c] ;  /* 0x00029c00011f7983 */ /* 0x000ea80000100800 */
[----:B------:R-:W-:Y:S04]  /*1ff50*/  STS.U8 [R146+UR8+0x4000], R164 ;  /* 0x004000a492007988 */ /* 0x000fe80008000008 */
[----:B------:R-:W-:Y:S04]  /*1ff60*/  STS.U8 [R146+UR8+0x4400], R166 ;  /* 0x004400a692007988 */ /* 0x000fe80008000008 */
[----:B------:R-:W-:Y:S04]  /*1ff70*/  STS.U8 [R146+UR8+0x4800], R169 ;  /* 0x004800a992007988 */ /* 0x000fe80008000008 */
[----:B------:R0:W2:Y:S04]  /*1ff80*/  @!P0 LDG.E.U8 R182, desc[UR16][R2.64] ;  /* 0x0000001002b68981 */ /* 0x0000a8000c1e1100 */
[----:B------:R-:W-:Y:S04]  /*1ff90*/  STS.U8 [R146+UR8+0x4c00], R171 ;  /* 0x004c00ab92007988 */ /* 0x000fe80008000008 */
[----:B------:R-:W-:Y:S01]  /*1ffa0*/  STS.U8 [R146+UR8+0x5000], R168 ;  /* 0x005000a892007988 */ /* 0x000fe20008000008 */
[----:B0-----:R-:W-:-:S02]  /*1ffb0*/  @!P0 IMAD.MOV.U32 R2, RZ, RZ, R54 ;  /* 0x000000ffff028224 */ /* 0x001fc400078e0036 */
[----:B------:R-:W-:Y:S01]  /*1ffc0*/  @!P0 IMAD.MOV.U32 R3, RZ, RZ, R69 ;  /* 0x000000ffff038224 */ /* 0x000fe200078e0045 */
[----:B------:R-:W-:Y:S01]  /*1ffd0*/  STS.U8 [R146+UR8+0x5400], R170 ;  /* 0x005400aa92007988 */ /* 0x000fe20008000008 */
[----:B------:R-:W-:-:S03]  /*1ffe0*/  PRMT R180, RZ, 0x7610, R180 ;  /* 0x00007610ffb47816 */ /* 0x000fc600000000b4 */
        /* <DEDUP_REMOVED lines=8> */
[----:B------:R-:W-:Y:S04]  /*20070*/  STS.U8 [R146+UR8+0x6c00], R177 ;  /* 0x006c00b192007988 */ /* 0x000fe80008000008 */
[----:B------:R-:W-:Y:S04]  /*20080*/  STS.U8 [R146+UR8+0x7000], R178 ;  /* 0x007000b292007988 */ /* 0x000fe80008000008 */
[----:B------:R0:W-:Y:S04]  /*20090*/  STS.U8 [R146+UR8+0x7400], R179 ;  /* 0x007400b392007988 */ /* 0x0001e80008000008 */
[----:B------:R1:W2:Y:S04]  /*200a0*/  @!P0 LDG.E.U8 R180, desc[UR16][R2.64] ;  /* 0x0000001002b48981 */ /* 0x0002a8000c1e1100 */
[----:B------:R-:W2:Y:S01]  /*200b0*/  LDL.LU R50, [R1+0x25c] ;  /* 0x00025c0001327983 */ /* 0x000ea20000300800 */
[----:B0-----:R-:W-:Y:S01]  /*200c0*/  PRMT R179, RZ, 0x7610, R179 ;  /* 0x00007610ffb37816 */ /* 0x001fe200000000b3 */
[----:B-1----:R-:W-:-:S02]  /*200d0*/  @!P0 IMAD.MOV.U32 R2, RZ, RZ, R38 ;  /* 0x000000ffff028224 */ /* 0x002fc400078e0026 */
[----:B------:R-:W-:Y:S02]  /*200e0*/  @!P0 IMAD.MOV.U32 R3, RZ, RZ, R39 ;  /* 0x000000ffff038224 */ /* 0x000fe400078e0027 */
[----:B------:R-:W2:Y:S04]  /*200f0*/  LDL.LU R39, [R1+0x260] ;  /* 0x0002600001277983 */ /* 0x000ea80000300800 */
[----:B------:R3:W2:Y:S04]  /*20100*/  @!P0 LDG.E.U8 R179, desc[UR16][R2.64] ;  /* 0x0000001002b38981 */ /* 0x0006a8000c1e1100 */
[----:B------:R-:W2:Y:S01]  /*20110*/  LDL R38, [R1+0x9e8] ;  /* 0x0009e80001267983 */ /* 0x000ea20000100800 */
[----:B---3--:R-:W-:-:S02]  /*20120*/  @!P0 IMAD.MOV.U32 R3, RZ, RZ, R33 ;  /* 0x000000ffff038224 */ /* 0x008fc400078e0021 */
[----:B----4-:R-:W-:Y:S01]  /*20130*/  @!P0 IMAD.MOV.U32 R2, RZ, RZ, R24 ;  /* 0x000000ffff028224 */ /* 0x010fe200078e0018 */
[----:B------:R-:W3:Y:S04]  /*20140*/  LDL.LU R33, [R1+0x220] ;  /* 0x0002200001217983 */ /* 0x000ee80000300800 */
[----:B------:R-:W4:Y:S01]  /*20150*/  LDL.LU R24, [R1+0x21c] ;  /* 0x00021c0001187983 */ /* 0x000f220000300800 */
[----:B------:R-:W-:-:S03]  /*20160*/  PRMT R178, RZ, 0x7610, R178 ;  /* 0x00007610ffb27816 */ /* 0x000fc600000000b2 */
[----:B------:R-:W4:Y:S04]  /*20170*/  LDL R54, [R1+0xdac] ;  /* 0x000dac0001367983 */ /* 0x000f280000100800 */
[----:B------:R0:W4:Y:S01]  /*20180*/  @!P0 LDG.E.U8 R178, desc[UR16][R2.64] ;  /* 0x0000001002b28981 */ /* 0x000122000c1e1100 */
[----:B------:R-:W-:Y:S01]  /*20190*/  PRMT R177, RZ, 0x7610, R177 ;  /* 0x00007610ffb17816 */ /* 0x000fe200000000b1 */
[----:B0-----:R-:W-:Y:S02]  /*201a0*/  @!P0 IMAD.MOV.U32 R3, RZ, RZ, R45 ;  /* 0x000000ffff038224 */ /* 0x001fe400078e002d */
[----:B------:R-:W4:Y:S01]  /*201b0*/  LDL R45, [R1+0xdb0] ;  /* 0x000db000012d7983 */ /* 0x000f220000100800 */
[----:B------:R-:W-:-:S03]  /*201c0*/  @!P0 IMAD.MOV.U32 R2, RZ, RZ, R36 ;  /* 0x000000ffff028224 */ /* 0x000fc600078e0024 */
[----:B------:R-:W4:Y:S04]  /*201d0*/  LDL.LU R36, [R1+0xde8] ;  /* 0x000de80001247983 */ /* 0x000f280000300800 */
[----:B------:R-:W4:Y:S04]  /*201e0*/  LDL R83, [R1+0xd6c] ;  /* 0x000d6c0001537983 */ /* 0x000f280000100800 */
[----:B------:R-:W4:Y:S04]  /*201f0*/  LDL R80, [R1+0xd70] ;  /* 0x000d700001507983 */ /* 0x000f280000100800 */
[----:B------:R2:W4:Y:S01]  /*20200*/  @!P0 LDG.E.U8 R177, desc[UR16][R2.64] ;  /* 0x0000001002b18981 */ /* 0x000522000c1e1100 */
[----:B------:R-:W-:-:S03]  /*20210*/  PRMT R176, RZ, 0x7610, R176 ;  /* 0x00007610ffb07816 */ /* 0x000fc600000000b0 */
[----:B------:R-:W4:Y:S01]  /*20220*/  LDL R72, [R1+0xd2c] ;  /* 0x000d2c0001487983 */ /* 0x000f220000100800 */
[----:B------:R-:W-:-:S03]  /*20230*/  PRMT R175, RZ, 0x7610, R175 ;  /* 0x00007610ffaf7816 */ /* 0x000fc600000000af */
[----:B------:R-:W4:Y:S04]  /*20240*/  LDL R78, [R1+0xcec] ;  /* 0x000cec00014e7983 */ /* 0x000f280000100800 */
[----:B------:R-:W4:Y:S01]  /*20250*/  LDL R77, [R1+0xcf0] ;  /* 0x000cf000014d7983 */ /* 0x000f220000100800 */
[----:B------:R-:W-:-:S03]  /*20260*/  PRMT R174, RZ, 0x7610, R174 ;  /* 0x00007610ffae7816 */ /* 0x000fc600000000ae */
[----:B------:R-:W4:Y:S04]  /*20270*/  LDL R75, [R1+0xcac] ;  /* 0x000cac00014b7983 */ /* 0x000f280000100800 */
[----:B------:R-:W4:Y:S01]  /*20280*/  LDL R69, [R1+0xcb0] ;  /* 0x000cb00001457983 */ /* 0x000f220000100800 */
[----:B--2---:R-:W-:-:S03]  /*20290*/  @!P0 IMAD.MOV.U32 R3, RZ, RZ, R31 ;  /* 0x000000ffff038224 */ /* 0x004fc600078e001f */
[----:B------:R-:W2:Y:S01]  /*202a0*/  LDL R31, [R1+0xd30] ;  /* 0x000d3000011f7983 */ /* 0x000ea20000100800 */
[----:B------:R-:W-:-:S05]  /*202b0*/  @!P0 IMAD.MOV.U32 R2, RZ, RZ, R0 ;  /* 0x000000ffff028224 */ /* 0x000fca00078e0000 */
[----:B------:R0:W2:Y:S04]  /*202c0*/  @!P0 LDG.E.U8 R176, desc[UR16][R2.64] ;  /* 0x0000001002b08981 */ /* 0x0000a8000c1e1100 */
[----:B------:R1:W-:Y:S04]  /*202d0*/  STL [R1+0xe30], R0 ;  /* 0x000e300001007387 */ /* 0x0003e80000100800 */
[----:B-1----:R-:W2:Y:S01]  /*202e0*/  LDL R0, [R1+0xc70] ;  /* 0x000c700001007983 */ /* 0x002ea20000100800 */
[----:B0-----:R-:W-:Y:S02]  /*202f0*/  @!P0 IMAD.MOV.U32 R3, RZ, RZ, R50 ;  /* 0x000000ffff038224 */ /* 0x001fe400078e0032 */
[----:B------:R-:W-:-:S05]  /*20300*/  @!P0 IMAD.MOV.U32 R2, RZ, RZ, R39 ;  /* 0x000000ffff028224 */ /* 0x000fca00078e0027 */
[----:B------:R3:W2:Y:S02]  /*20310*/  @!P0 LDG.E.U8 R175, desc[UR16][R2.64] ;  /* 0x0000001002af8981 */ /* 0x0006a4000c1e1100 */
[----:B---3--:R-:W-:Y:S02]  /*20320*/  @!P0 IMAD.MOV.U32 R2, RZ, RZ, R33 ;  /* 0x000000ffff028224 */ /* 0x008fe400078e0021 */
[----:B----4-:R-:W-:-:S05]  /*20330*/  @!P0 IMAD.MOV.U32 R3, RZ, RZ, R24 ;  /* 0x000000ffff038224 */ /* 0x010fca00078e0018 */
[----:B------:R0:W3:Y:S02]  /*20340*/  @!P0 LDG.E.U8 R174, desc[UR16][R2.64] ;  /* 0x0000001002ae8981 */ /* 0x0000e4000c1e1100 */
[----:B0-----:R-:W-:Y:S02]  /*20350*/  @!P0 IMAD.MOV.U32 R3, RZ, RZ, R38 ;  /* 0x000000ffff038224 */ /* 0x001fe400078e0026 */
[----:B------:R-:W4:Y:S01]  /*20360*/  LDL R38, [R1+0xc6c] ;  /* 0x000c6c0001267983 */ /* 0x000f220000100800 */
[----:B------:R-:W-:Y:S02]  /*20370*/  PRMT R173, RZ, 0x7610, R173 ;  /* 0x00007610ffad7816 */ /* 0x000fe400000000ad */
[----:B------:R-:W-:Y:S02]  /*20380*/  PRMT R172, RZ, 0x7610, R172 ;  /* 0x00007610ffac7816 */ /* 0x000fe400000000ac */
[----:B------:R-:W-:Y:S01]  /*20390*/  PRMT R171, RZ, 0x7610, R171 ;  /* 0x00007610ffab7816 */ /* 0x000fe200000000ab */
[----:B------:R-:W-:-:S05]  /*203a0*/  @!P0 IMAD.MOV.U32 R2, RZ, RZ, R36 ;  /* 0x000000ffff028224 */ /* 0x000fca00078e0024 */
[----:B------:R0:W3:Y:S02]  /*203b0*/  @!P0 LDG.E.U8 R173, desc[UR16][R2.64] ;  /* 0x0000001002ad8981 */ /* 0x0000e4000c1e1100 */
[----:B0-----:R-:W-:Y:S02]  /*203c0*/  @!P0 IMAD.MOV.U32 R2, RZ, RZ, R45 ;  /* 0x000000ffff028224 */ /* 0x001fe400078e002d */
[----:B------:R-:W-:Y:S01]  /*203d0*/  @!P0 IMAD.MOV.U32 R3, RZ, RZ, R54 ;  /* 0x000000ffff038224 */ /* 0x000fe200078e0036 */
[----:B------:R-:W3:Y:S04]  /*203e0*/  LDL R45, [R1+0xc30] ;  /* 0x000c3000012d7983 */ /* 0x000ee80000100800 */
[----:B------:R-:W3:Y:S04]  /*203f0*/  LDL R54, [R1+0xc2c] ;  /* 0x000c2c0001367983 */ /* 0x000ee80000100800 */
[----:B------:R0:W3:Y:S02]  /*20400*/  @!P0 LDG.E.U8 R172, desc[UR16][R2.64] ;  /* 0x0000001002ac8981 */ /* 0x0000e4000c1e1100 */
[----:B0-----:R-:W-:-:S02]  /*20410*/  @!P0 IMAD.MOV.U32 R2, RZ, RZ, R80 ;  /* 0x000000ffff028224 */ /* 0x001fc400078e0050 */
[----:B------:R-:W-:Y:S01]  /*20420*/  @!P0 IMAD.MOV.U32 R3, RZ, RZ, R83 ;  /* 0x000000ffff038224 */ /* 0x000fe200078e0053 */
[----:B------:R-:W3:Y:S04]  /*20430*/  LDL R80, [R1+0xbf0] ;  /* 0x000bf00001507983 */ /* 0x000ee80000100800 */
[----:B------:R-:W3:Y:S04]  /*20440*/  LDL R83, [R1+0xbec] ;  /* 0x000bec0001537983 */ /* 0x000ee80000100800 */
[----:B------:R2:W3:Y:S02]  /*20450*/  @!P0 LDG.E.U8 R171, desc[UR16][R2.64] ;  /* 0x0000001002ab8981 */ /* 0x0004e4000c1e1100 */
[----:B--2---:R-:W-:-:S02]  /*20460*/  @!P0 IMAD.MOV.U32 R2, RZ, RZ, R31 ;  /* 0x000000ffff028224 */ /* 0x004fc400078e001f */
[----:B------:R-:W2:Y:S01]  /*20470*/  LDL R31, [R1+0xbb0] ;  /* 0x000bb000011f7983 */ /* 0x000ea20000100800 */
[----:B------:R-:W-:Y:S01]  /*20480*/  PRMT R170, RZ, 0x7610, R170 ;  /* 0x00007610ffaa7816 */ /* 0x000fe200000000aa */
[----:B------:R-:W-:Y:S01]  /*20490*/  @!P0 IMAD.MOV.U32 R3, RZ, RZ, R72 ;  /* 0x000000ffff038224 */ /* 0x000fe200078e0048 */
[----:B------:R-:W-:Y:S01]  /*204a0*/  PRMT R169, RZ, 0x7610, R169 ;  /* 0x00007610ffa97816 */ /* 0x000fe200000000a9 */
[----:B------:R-:W2:Y:S04]  /*204b0*/  LDL R72, [R1+0xbac] ;  /* 0x000bac0001487983 */ /* 0x000ea80000100800 */
[----:B------:R0:W2:Y:S01]  /*204c0*/  @!P0 LDG.E.U8 R170, desc[UR16][R2.64] ;  /* 0x0000001002aa8981 */ /* 0x0000a2000c1e1100 */
[----:B------:R-:W-:Y:S01]  /*204d0*/  PRMT R168, RZ, 0x7610, R168 ;  /* 0x00007610ffa87816 */ /* 0x000fe200000000a8 */
[----:B0-----:R-:W-:-:S02]  /*204e0*/  @!P0 IMAD.MOV.U32 R2, RZ, RZ, R77 ;  /* 0x000000ffff028224 */ /* 0x001fc400078e004d */
[----:B------:R-:W-:Y:S01]  /*204f0*/  @!P0 IMAD.MOV.U32 R3, RZ, RZ, R78 ;  /* 0x000000ffff038224 */ /* 0x000fe200078e004e */
[----:B------:R-:W2:Y:S04]  /*20500*/  LDL R77, [R1+0xaec] ;  /* 0x000aec00014d7983 */ /* 0x000ea80000100800 */
[----:B------:R0:W2:Y:S04]  /*20510*/  @!P0 LDG.E.U8 R169, desc[UR16][R2.64] ;  /* 0x0000001002a98981 */ /* 0x0000a8000c1e1100 */
[----:B------:R-:W2:Y:S01]  /*20520*/  LDL R78, [R1+0xb70] ;  /* 0x000b7000014e7983 */ /* 0x000ea20000100800 */
[----:B0-----:R-:W-:-:S02]  /*20530*/  @!P0 IMAD.MOV.U32 R2, RZ, RZ, R69 ;  /* 0x000000ffff028224 */ /* 0x001fc400078e0045 */
[----:B------:R-:W-:Y:S01]  /*20540*/  @!P0 IMAD.MOV.U32 R3, RZ, RZ, R75 ;  /* 0x000000ffff038224 */ /* 0x000fe200078e004b */
[----:B------:R-:W2:Y:S04]  /*20550*/  LDL R69, [R1+0xb2c] ;  /* 0x000b2c0001457983 */ /* 0x000ea80000100800 */
[----:B------:R0:W2:Y:S04]  /*20560*/  @!P0 LDG.E.U8 R168, desc[UR16][R2.64] ;  /* 0x0000001002a88981 */ /* 0x0000a8000c1e1100 */
[----:B------:R-:W2:Y:S01]  /*20570*/  LDL R75, [R1+0xaf0] ;  /* 0x000af000014b7983 */ /* 0x000ea20000100800 */
[----:B0-----:R-:W-:-:S03]  /*20580*/  @!P0 IMAD.MOV.U32 R2, RZ, RZ, R0 ;  /* 0x000000ffff028224 */ /* 0x001fc600078e0000 */
[----:B------:R-:W2:Y:S01]  /*20590*/  LDL R0, [R1+0xb30] ;  /* 0x000b300001007983 */ /* 0x000ea20000100800 */
[----:B----4-:R-:W-:-:S03]  /*205a0*/  @!P0 IMAD.MOV.U32 R3, RZ, RZ, R38 ;  /* 0x000000ffff038224 */ /* 0x010fc600078e0026 */
[----:B------:R-:W4:Y:S01]  /*205b0*/  LDL.LU R38, [R1+0xb6c] ;  /* 0x000b6c0001267983 */ /* 0x000f220000300800 */
[----:B------:R-:W-:Y:S02]  /*205c0*/  PRMT R167, RZ, 0x7610, R167 ;  /* 0x00007610ffa77816 */ /* 0x000fe400000000a7 */
[----:B------:R-:W-:Y:S01]  /*205d0*/  PRMT R166, RZ, 0x7610, R166 ;  /* 0x00007610ffa67816 */ /* 0x000fe200000000a6 */
[----:B------:R-:W4:Y:S04]  /*205e0*/  LDL R84, [R1+0xa6c] ;  /* 0x000a6c0001547983 */ /* 0x000f280000100800 */
[----:B------:R3:W4:Y:S01]  /*205f0*/  @!P0 LDG.E.U8 R167, desc[UR16][R2.64] ;  /* 0x0000001002a78981 */ /* 0x000722000c1e1100 */
[----:B------:R-:W-:Y:S01]  /*20600*/  PRMT R165, RZ, 0x7610, R165 ;  /* 0x00007610ffa57816 */ /* 0x000fe200000000a5 */
[----:B------:R-:W0:Y:S02]  /*20610*/  S2R R150, SR_TID.X ;  /* 0x0000000000967919 */ /* 0x000e240000002100 */
[----:B------:R-:W-:Y:S01]  /*20620*/  STS.U8 [R146+UR8+0x7800], R18 ;  /* 0x0078001292007988 */ /* 0x000fe20008000008 */
[----:B------:R-:W-:-:S03]  /*20630*/  PRMT R164, RZ, 0x7610, R164 ;  /* 0x00007610ffa47816 */ /* 0x000fc600000000a4 */
[----:B------:R-:W4:Y:S04]  /*20640*/  LDL R86, [R1+0x4d4] ;  /* 0x0004d40001567983 */ /* 0x000f280000100800 */
[----:B------:R-:W4:Y:S01]  /*20650*/  LDL R85, [R1+0x4d8] ;  /* 0x0004d80001557983 */ /* 0x000f220000100800 */
[----:B---3--:R-:W-:-:S03]  /*20660*/  @!P0 IMAD.MOV.U32 R2, RZ, RZ, R45 ;  /* 0x000000ffff028224 */ /* 0x008fc600078e002d */
[----:B------:R-:W3:Y:S01]  /*20670*/  LDL R45, [R1+0xab0] ;  /* 0x000ab000012d7983 */ /* 0x000ee20000100800 */
[----:B------:R-:W-:-:S03]  /*20680*/  @!P0 IMAD.MOV.U32 R3, RZ, RZ, R54 ;  /* 0x000000ffff038224 */ /* 0x000fc600078e0036 */
[----:B------:R-:W3:Y:S04]  /*20690*/  LDL R54, [R1+0xaac] ;  /* 0x000aac0001367983 */ /* 0x000ee80000100800 */
[----:B------:R1:W3:Y:S02]  /*206a0*/  @!P0 LDG.E.U8 R166, desc[UR16][R2.64] ;  /* 0x0000001002a68981 */ /* 0x0002e4000c1e1100 */
[----:B-1----:R-:W-:Y:S01]  /*206b0*/  @!P0 IMAD.MOV.U32 R2, RZ, RZ, R80 ;  /* 0x000000ffff028224 */ /* 0x002fe200078e0050 */
[----:B0-----:R-:W-:Y:S01]  /*206c0*/  LOP3.LUT R150, R150, 0x7f, RZ, 0xc0, !PT ;  /* 0x0000007f96967812 */ /* 0x001fe200078ec0ff */
[----:B------:R-:W-:Y:S01]  /*206d0*/  STS.U8 [R146+UR8+0x7c00], R21 ;  /* 0x007c001592007988 */ /* 0x000fe20008000008 */
[----:B------:R-:W-:-:S03]  /*206e0*/  @!P0 IMAD.MOV.U32 R3, RZ, RZ, R83 ;  /* 0x000000ffff038224 */ /* 0x000fc600078e0053 */
[----:B------:R-:W3:Y:S04]  /*206f0*/  LDL R83, [R1+0xa70] ;  /* 0x000a700001537983 */ /* 0x000ee80000100800 */
[----:B------:R2:W3:Y:S04]  /*20700*/  @!P0 LDG.E.U8 R165, desc[UR16][R2.64] ;  /* 0x0000001002a58981 */ /* 0x0004e8000c1e1100 */
[----:B------:R-:W3:Y:S01]  /*20710*/  LDL R80, [R1+0x5d4] ;  /* 0x0005d40001507983 */ /* 0x000ee20000100800 */
[----:B--2---:R-:W-:-:S03]  /*20720*/  @!P0 IMAD.MOV.U32 R2, RZ, RZ, R31 ;  /* 0x000000ffff028224 */ /* 0x004fc600078e001f */
[----:B------:R-:W2:Y:S01]  /*20730*/  LDL R31, [R1+0xa30] ;  /* 0x000a3000011f7983 */ /* 0x000ea20000100800 */
[----:B------:R-:W-:-:S05]  /*20740*/  LOP3.LUT R52, R150, 0x10, RZ, 0x3c, !PT ;  /* 0x0000001096347812 */ /* 0x000fca00078e3cff */
[----:B------:R-:W-:Y:S04]  /*20750*/  STS.U8 [R52+UR8+0x80], R20 ;  /* 0x0000801434007988 */ /* 0x000fe80008000008 */
[----:B------:R-:W-:Y:S04]  /*20760*/  STS.U8 [R52+UR8+0x480], R23 ;  /* 0x0004801734007988 */ /* 0x000fe80008000008 */
[----:B------:R-:W-:Y:S04]  /*20770*/  STS.U8 [R52+UR8+0x880], R153 ;  /* 0x0008809934007988 */ /* 0x000fe80008000008 */
[----:B------:R-:W-:Y:S04]  /*20780*/  STS.U8 [R52+UR8+0xc80], R155 ;  /* 0x000c809b34007988 */ /* 0x000fe80008000008 */
[----:B------:R-:W-:Y:S04]  /*20790*/  STS.U8 [R52+UR8+0x1080], R152 ;  /* 0x0010809834007988 */ /* 0x000fe80008000008 */
[----:B------:R-:W-:Y:S01]  /*207a0*/  STS.U8 [R52+UR8+0x1480], R154 ;  /* 0x0014809a34007988 */ /* 0x000fe20008000008 */
[----:B------:R-:W-:-:S03]  /*207b0*/  @!P0 IMAD.MOV.U32 R3, RZ, RZ, R72 ;  /* 0x000000ffff038224 */ /* 0x000fc600078e0048 */
[----:B------:R-:W-:Y:S04]  /*207c0*/  STS.U8 [R52+UR8+0x1880], R156 ;  /* 0x0018809c34007988 */ /* 0x000fe80008000008 */
[----:B------:R-:W-:Y:S04]  /*207d0*/  STS.U8 [R52+UR8+0x1c80], R157 ;  /* 0x001c809d34007988 */ /* 0x000fe80008000008 */
[----:B------:R-:W-:Y:S04]  /*207e0*/  STS.U8 [R52+UR8+0x2080], R158 ;  /* 0x0020809e34007988 */ /* 0x000fe80008000008 */
[----:B------:R-:W-:Y:S04]  /*207f0*/  STS.U8 [R52+UR8+0x2480], R159 ;  /* 0x0024809f34007988 */ /* 0x000fe80008000008 */
[----:B------:R-:W-:Y:S04]  /*20800*/  STS.U8 [R52+UR8+0x2880], R160 ;  /* 0x002880a034007988 */ /* 0x000fe80008000008 */
[----:B------:R-:W2:Y:S04]  /*20810*/  LDL R72, [R1+0xa2c] ;  /* 0x000a2c0001487983 */ /* 0x000ea80000100800 */
[----:B------:R-:W-:Y:S04]  /*20820*/  STS.U8 [R52+UR8+0x2c80], R161 ;  /* 0x002c80a134007988 */ /* 0x000fe80008000008 */
[----:B------:R-:W-:Y:S04]  /*20830*/  STS.U8 [R52+UR8+0x3080], R162 ;  /* 0x003080a234007988 */ /* 0x000fe80008000008 */
[----:B------:R0:W-:Y:S04]  /*20840*/  STS.U8 [R52+UR8+0x3480], R163 ;  /* 0x003480a334007988 */ /* 0x0001e80008000008 */
[----:B------:R1:W2:Y:S01]  /*20850*/  @!P0 LDG.E.U8 R164, desc[UR16][R2.64] ;  /* 0x0000001002a48981 */ /* 0x0002a2000c1e1100 */
[----:B0-----:R-:W-:Y:S01]  /*20860*/  PRMT R163, RZ, 0x7610, R163 ;  /* 0x00007610ffa37816 */ /* 0x001fe200000000a3 */
[----:B-1----:R-:W-:-:S02]  /*20870*/  @!P0 IMAD.MOV.U32 R2, RZ, RZ, R78 ;  /* 0x000000ffff028224 */ /* 0x002fc400078e004e */
[----:B------:R-:W2:Y:S01]  /*20880*/  LDL R78, [R1+0x5d8] ;  /* 0x0005d800014e7983 */ /* 0x000ea20000100800 */
[----:B----4-:R-:W-:-:S05]  /*20890*/  @!P0 IMAD.MOV.U32 R3, RZ, RZ, R38 ;  /* 0x000000ffff038224 */ /* 0x010fca00078e0026 */
[----:B------:R0:W4:Y:S02]  /*208a0*/  @!P0 LDG.E.U8 R163, desc[UR16][R2.64] ;  /* 0x0000001002a38981 */ /* 0x000124000c1e1100 */
[----:B0-----:R-:W-:Y:S02]  /*208b0*/  @!P0 IMAD.MOV.U32 R3, RZ, RZ, R69 ;  /* 0x000000ffff038224 */ /* 0x001fe400078e0045 */
[----:B------:R-:W-:Y:S01]  /*208c0*/  @!P0 IMAD.MOV.U32 R2, RZ, RZ, R0 ;  /* 0x000000ffff028224 */ /* 0x000fe200078e0000 */
[----:B------:R-:W4:Y:S04]  /*208d0*/  LDL R69, [R1+0x594] ;  /* 0x0005940001457983 */ /* 0x000f280000100800 */
[----:B------:R-:W4:Y:S01]  /*208e0*/  LDL R0, [R1+0x598] ;  /* 0x0005980001007983 */ /* 0x000f220000100800 */
[----:B------:R-:W-:-:S02]  /*208f0*/  PRMT R162, RZ, 0x7610, R162 ;  /* 0x00007610ffa27816 */ /* 0x000fc400000000a2 */
[----:B------:R-:W-:-:S04]  /*20900*/  PRMT R161, RZ, 0x7610, R161 ;  /* 0x00007610ffa17816 */ /* 0x000fc800000000a1 */
[----:B------:R0:W4:Y:S01]  /*20910*/  @!P0 LDG.E.U8 R162, desc[UR16][R2.64] ;  /* 0x0000001002a28981 */ /* 0x000122000c1e1100 */
[----:B------:R-:W-:Y:S01]  /*20920*/  PRMT R160, RZ, 0x7610, R160 ;  /* 0x00007610ffa07816 */ /* 0x000fe200000000a0 */
[----:B0-----:R-:W-:Y:S02]  /*20930*/  @!P0 IMAD.MOV.U32 R2, RZ, RZ, R75 ;  /* 0x000000ffff028224 */ /* 0x001fe400078e004b */
[----:B------:R-:W-:Y:S01]  /*20940*/  @!P0 IMAD.MOV.U32 R3, RZ, RZ, R77 ;  /* 0x000000ffff038224 */ /* 0x000fe200078e004d */
[----:B------:R-:W4:Y:S04]  /*20950*/  LDL R75, [R1+0x558] ;  /* 0x00055800014b7983 */ /* 0x000f280000100800 */
[----:B------:R-:W4:Y:S04]  /*20960*/  LDL R77, [R1+0x554] ;  /* 0x00055400014d7983 */ /* 0x000f280000100800 */
[----:B------:R3:W4:Y:S01]  /*20970*/  @!P0 LDG.E.U8 R161, desc[UR16][R2.64] ;  /* 0x0000001002a18981 */ /* 0x000722000c1e1100 */
[----:B------:R-:W-:Y:S01]  /*20980*/  PRMT R159, RZ, 0x7610, R159 ;  /* 0x00007610ff9f7816 */ /* 0x000fe2000000009f */
[----:B---3--:R-:W-:-:S02]  /*20990*/  @!P0 IMAD.MOV.U32 R2, RZ, RZ, R45 ;  /* 0x000000ffff028224 */ /* 0x008fc400078e002d */
[----:B------:R-:W-:Y:S01]  /*209a0*/  @!P0 IMAD.MOV.U32 R3, RZ, RZ, R54 ;  /* 0x000000ffff038224 */ /* 0x000fe200078e0036 */
[----:B------:R-:W3:Y:S04]  /*209b0*/  LDL R45, [R1+0x518] ;  /* 0x00051800012d7983 */ /* 0x000ee80000100800 */
[----:B------:R-:W3:Y:S04]  /*209c0*/  LDL R54, [R1+0x514] ;  /* 0x0005140001367983 */ /* 0x000ee80000100800 */
[----:B------:R0:W3:Y:S02]  /*209d0*/  @!P0 LDG.E.U8 R160, desc[UR16][R2.64] ;  /* 0x0000001002a08981 */ /* 0x0000e4000c1e1100 */
[----:B0-----:R-:W-:-:S02]  /*209e0*/  @!P0 IMAD.MOV.U32 R2, RZ, RZ, R83 ;  /* 0x000000ffff028224 */ /* 0x001fc400078e0053 */
[----:B------:R-:W-:Y:S01]  /*209f0*/  @!P0 IMAD.MOV.U32 R3, RZ, RZ, R84 ;  /* 0x000000ffff038224 */ /* 0x000fe200078e0054 */
[----:B------:R-:W-:Y:S01]  /*20a00*/  PRMT R158, RZ, 0x7610, R158 ;  /* 0x00007610ff9e7816 */ /* 0x000fe2000000009e */
[----:B------:R-:W3:Y:S04]  /*20a10*/  LDL R84, [R1+0x454] ;  /* 0x0004540001547983 */ /* 0x000ee80000100800 */
[----:B------:R2:W3:Y:S01]  /*20a20*/  @!P0 LDG.E.U8 R159, desc[UR16][R2.64] ;  /* 0x00000010029f8981 */ /* 0x0004e2000c1e1100 */
[----:B------:R-:W-:-:S03]  /*20a30*/  PRMT R157, RZ, 0x7610, R157 ;  /* 0x00007610ff9d7816 */ /* 0x000fc6000000009d */
[----:B------:R-:W3:Y:S01]  /*20a40*/  LDL R83, [R1+0x458] ;  /* 0x0004580001537983 */ /* 0x000ee20000100800 */
[----:B--2---:R-:W-:-:S03]  /*20a50*/  @!P0 IMAD.MOV.U32 R2, RZ, RZ, R31 ;  /* 0x000000ffff028224 */ /* 0x004fc600078e001f */
[----:B------:R-:W2:Y:S01]  /*20a60*/  LDL R31, [R1+0x498] ;  /* 0x00049800011f7983 */ /* 0x000ea20000100800 */
[----:B------:R-:W-:-:S03]  /*20a70*/  @!P0 IMAD.MOV.U32 R3, RZ, RZ, R72 ;  /* 0x000000ffff038224 */ /* 0x000fc600078e0048 */
[----:B------:R-:W2:Y:S04]  /*20a80*/  LDL R72, [R1+0x494] ;  /* 0x0004940001487983 */ /* 0x000ea80000100800 */
[----:B------:R0:W2:Y:S02]  /*20a90*/  @!P0 LDG.E.U8 R158, desc[UR16][R2.64] ;  /* 0x00000010029e8981 */ /* 0x0000a4000c1e1100 */
[----:B0-----:R-:W-:Y:S01]  /*20aa0*/  @!P0 IMAD.MOV.U32 R3, RZ, RZ, R80 ;  /* 0x000000ffff038224 */ /* 0x001fe200078e0050 */
[----:B------:R-:W-:Y:S01]  /*20ab0*/  PRMT R156, RZ, 0x7610, R156 ;  /* 0x00007610ff9c7816 */ /* 0x000fe2000000009c */
[----:B------:R-:W2:Y:S01]  /*20ac0*/  LDL R80, [R1+0x3d4] ;  /* 0x0003d40001507983 */ /* 0x000ea20000100800 */
[----:B------:R-:W-:-:S03]  /*20ad0*/  @!P0 IMAD.MOV.U32 R2, RZ, RZ, R78 ;  /* 0x000000ffff028224 */ /* 0x000fc600078e004e */
[----:B------:R-:W2:Y:S04]  /*20ae0*/  LDL R78, [R1+0x3d8] ;  /* 0x0003d800014e7983 */ /* 0x000ea80000100800 */
[----:B------:R4:W2:Y:S02]  /*20af0*/  @!P0 LDG.E.U8 R157, desc[UR16][R2.64] ;  /* 0x00000010029d8981 */ /* 0x0008a4000c1e1100 */
[----:B----4-:R-:W-:Y:S02]  /*20b00*/  @!P0 IMAD.MOV.U32 R3, RZ, RZ, R69 ;  /* 0x000000ffff038224 */ /* 0x010fe400078e0045 */
[----:B------:R-:W4:Y:S01]  /*20b10*/  LDL R69, [R1+0x414] ;  /* 0x0004140001457983 */ /* 0x000f220000100800 */
[----:B------:R-:W-:-:S03]  /*20b20*/  @!P0 IMAD.MOV.U32 R2, RZ, RZ, R0 ;  /* 0x000000ffff028224 */ /* 0x000fc600078e0000 */
[----:B------:R-:W4:Y:S01]  /*20b30*/  LDL R0, [R1+0x418] ;  /* 0x0004180001007983 */ /* 0x000f220000100800 */
[----:B------:R-:W-:-:S03]  /*20b40*/  PRMT R155, RZ, 0x7610, R155 ;  /* 0x00007610ff9b7816 */ /* 0x000fc6000000009b */
[----:B------:R0:W4:Y:S01]  /*20b50*/  @!P0 LDG.E.U8 R156, desc[UR16][R2.64] ;  /* 0x00000010029c8981 */ /* 0x000122000c1e1100 */
[----:B------:R-:W-:Y:S02]  /*20b60*/  PRMT R154, RZ, 0x7610, R154 ;  /* 0x00007610ff9a7816 */ /* 0x000fe4000000009a */
[----:B------:R-:W-:Y:S01]  /*20b70*/  PRMT R153, RZ, 0x7610, R153 ;  /* 0x00007610ff997816 */ /* 0x000fe20000000099 */
[----:B0-----:R-:W-:Y:S02]  /*20b80*/  @!P0 IMAD.MOV.U32 R2, RZ, RZ, R75 ;  /* 0x000000ffff028224 */ /* 0x001fe400078e004b */
        /* <DEDUP_REMOVED lines=10> */
[----:B------:R-:W-:-:S05]  /*20c30*/  @!P0 IMAD.MOV.U32 R3, RZ, RZ, R86 ;  /* 0x000000ffff038224 */ /* 0x000fca00078e0056 */
[----:B------:R2:W3:Y:S02]  /*20c40*/  @!P0 LDG.E.U8 R153, desc[UR16][R2.64] ;  /* 0x0000001002998981 */ /* 0x0004e4000c1e1100 */
[----:B--2---:R-:W-:Y:S02]  /*20c50*/  @!P0 IMAD.MOV.U32 R2, RZ, RZ, R31 ;  /* 0x000000ffff028224 */ /* 0x004fe400078e001f */
[----:B------:R-:W2:Y:S01]  /*20c60*/  LDL R31, [R1+0x318] ;  /* 0x00031800011f7983 */ /* 0x000ea20000100800 */
[----:B------:R-:W-:Y:S02]  /*20c70*/  PRMT R152, RZ, 0x7610, R152 ;  /* 0x00007610ff987816 */ /* 0x000fe40000000098 */
[----:B------:R-:W-:Y:S01]  /*20c80*/  PRMT R23, RZ, 0x7610, R23 ;  /* 0x00007610ff177816 */ /* 0x000fe20000000017 */
[----:B------:R-:W-:Y:S04]  /*20c90*/  STS.U8 [R52+UR8+0x3880], R8 ;  /* 0x0038800834007988 */ /* 0x000fe80008000008 */
[----:B------:R-:W-:Y:S04]  /*20ca0*/  STS.U8 [R52+UR8+0x3c80], R9 ;  /* 0x003c800934007988 */ /* 0x000fe80008000008 */
[----:B------:R-:W-:Y:S04]  /*20cb0*/  STS.U8 [R52+UR8+0x4080], R4 ;  /* 0x0040800434007988 */ /* 0x000fe80008000008 */
[----:B------:R-:W-:Y:S04]  /*20cc0*/  STS.U8 [R52+UR8+0x4480], R5 ;  /* 0x0044800534007988 */ /* 0x000fe80008000008 */
[----:B------:R-:W-:Y:S04]  /*20cd0*/  STS.U8 [R52+UR8+0x4880], R7 ;  /* 0x0048800734007988 */ /* 0x000fe80008000008 */
[----:B------:R-:W-:Y:S01]  /*20ce0*/  STS.U8 [R52+UR8+0x4c80], R12 ;  /* 0x004c800c34007988 */ /* 0x000fe20008000008 */
[----:B------:R-:W-:-:S03]  /*20cf0*/  @!P0 IMAD.MOV.U32 R3, RZ, RZ, R72 ;  /* 0x000000ffff038224 */ /* 0x000fc600078e0048 */
[----:B------:R-:W2:Y:S04]  /*20d00*/  LDL R72, [R1+0x314] ;  /* 0x0003140001487983 */ /* 0x000ea80000100800 */
[----:B------:R0:W2:Y:S02]  /*20d10*/  @!P0 LDG.E.U8 R152, desc[UR16][R2.64] ;  /* 0x0000001002988981 */ /* 0x0000a4000c1e1100 */
[----:B0-----:R-:W-:Y:S02]  /*20d20*/  @!P0 IMAD.MOV.U32 R2, RZ, RZ, R83 ;  /* 0x000000ffff028224 */ /* 0x001fe400078e0053 */
[----:B------:R-:W-:-:S05]  /*20d30*/  @!P0 IMAD.MOV.U32 R3, RZ, RZ, R84 ;  /* 0x000000ffff038224 */ /* 0x000fca00078e0054 */
[----:B------:R4:W2:Y:S04]  /*20d40*/  @!P0 LDG.E.U8 R23, desc[UR16][R2.64] ;  /* 0x0000001002178981 */ /* 0x0008a8000c1e1100 */
[----:B------:R-:W-:Y:S04]  /*20d50*/  STS.U8 [R52+UR8+0x5080], R6 ;  /* 0x0050800634007988 */ /* 0x000fe80008000008 */
        /* <DEDUP_REMOVED lines=8> */
[----:B------:R0:W-:Y:S01]  /*20de0*/  STS.U8 [R52+UR8+0x7480], R66 ;  /* 0x0074804234007988 */ /* 0x0001e20008000008 */
[----:B----4-:R-:W-:-:S03]  /*20df0*/  @!P0 IMAD.MOV.U32 R3, RZ, RZ, R69 ;  /* 0x000000ffff038224 */ /* 0x010fc600078e0045 */
[----:B------:R-:W4:Y:S01]  /*20e00*/  LDL R69, [R1+0x2d8] ;  /* 0x0002d80001457983 */ /* 0x000f220000100800 */
[----:B------:R-:W-:-:S03]  /*20e10*/  @!P0 IMAD.MOV.U32 R2, RZ, RZ, R0 ;  /* 0x000000ffff028224 */ /* 0x000fc600078e0000 */
[----:B------:R-:W4:Y:S04]  /*20e20*/  LDL.LU R0, [R1+0x2d4] ;  /* 0x0002d40001007983 */ /* 0x000f280000300800 */
[----:B0-----:R-:W4:Y:S01]  /*20e30*/  LDL R66, [R1+0x294] ;  /* 0x0002940001427983 */ /* 0x001f220000100800 */
[----:B------:R-:W-:Y:S02]  /*20e40*/  PRMT R22, RZ, 0x7610, R22 ;  /* 0x00007610ff167816 */ /* 0x000fe40000000016 */
[----:B------:R-:W-:-:S04]  /*20e50*/  PRMT R21, RZ, 0x7610, R21 ;  /* 0x00007610ff157816 */ /* 0x000fc80000000015 */
[----:B------:R0:W4:Y:S01]  /*20e60*/  @!P0 LDG.E.U8 R22, desc[UR16][R2.64] ;  /* 0x0000001002168981 */ /* 0x000122000c1e1100 */
[----:B------:R-:W-:Y:S01]  /*20e70*/  PRMT R20, RZ, 0x7610, R20 ;  /* 0x00007610ff147816 */ /* 0x000fe20000000014 */
[----:B0-----:R-:W-:Y:S02]  /*20e80*/  @!P0 IMAD.MOV.U32 R2, RZ, RZ, R78 ;  /* 0x000000ffff028224 */ /* 0x001fe400078e004e */
[----:B------:R-:W-:-:S05]  /*20e90*/  @!P0 IMAD.MOV.U32 R3, RZ, RZ, R80 ;  /* 0x000000ffff038224 */ /* 0x000fca00078e0050 */
[----:B------:R0:W4:Y:S02]  /*20ea0*/  @!P0 LDG.E.U8 R21, desc[UR16][R2.64] ;  /* 0x0000001002158981 */ /* 0x000124000c1e1100 */
[----:B0-----:R-:W-:Y:S02]  /*20eb0*/  @!P0 IMAD.MOV.U32 R2, RZ, RZ, R75 ;  /* 0x000000ffff028224 */ /* 0x001fe400078e004b */
[----:B------:R-:W-:-:S05]  /*20ec0*/  @!P0 IMAD.MOV.U32 R3, RZ, RZ, R77 ;  /* 0x000000ffff038224 */ /* 0x000fca00078e004d */
[----:B------:R3:W4:Y:S01]  /*20ed0*/  @!P0 LDG.E.U8 R20, desc[UR16][R2.64] ;  /* 0x0000001002148981 */ /* 0x000722000c1e1100 */
[----:B------:R-:W-:-:S03]  /*20ee0*/  PRMT R19, RZ, 0x7610, R19 ;  /* 0x00007610ff137816 */ /* 0x000fc60000000013 */
[----:B------:R-:W-:Y:S01]  /*20ef0*/  STS.U8 [R52+UR8+0x7880], R74 ;  /* 0x0078804a34007988 */ /* 0x000fe20008000008 */
[----:B---3--:R-:W-:-:S03]  /*20f00*/  @!P0 IMAD.MOV.U32 R2, RZ, RZ, R45 ;  /* 0x000000ffff028224 */ /* 0x008fc600078e002d */
[----:B------:R-:W3:Y:S01]  /*20f10*/  LDL.LU R45, [R1+0x298] ;  /* 0x00029800012d7983 */ /* 0x000ee20000300800 */
[----:B------:R-:W-:-:S03]  /*20f20*/  @!P0 IMAD.MOV.U32 R3, RZ, RZ, R54 ;  /* 0x000000ffff038224 */ /* 0x000fc600078e0036 */
[----:B------:R0:W-:Y:S04]  /*20f30*/  STS.U8 [R52+UR8+0x7c80], R41 ;  /* 0x007c802934007988 */ /* 0x0001e80008000008 */
[----:B------:R2:W3:Y:S04]  /*20f40*/  @!P0 LDG.E.U8 R19, desc[UR16][R2.64] ;  /* 0x0000001002138981 */ /* 0x0004e8000c1e1100 */
[----:B0-----:R-:W3:Y:S04]  /*20f50*/  LDL.LU R52, [R1+0x254] ;  /* 0x0002540001347983 */ /* 0x001ee80000300800 */
[----:B------:R-:W3:Y:S04]  /*20f60*/  LDL.LU R41, [R1+0x258] ;  /* 0x0002580001297983 */ /* 0x000ee80000300800 */
[----:B------:R-:W3:Y:S01]  /*20f70*/  LDL.LU R251, [R1+0x214] ;  /* 0x0002140001fb7983 */ /* 0x000ee20000300800 */
[----:B--2---:R-:W-:-:S03]  /*20f80*/  @!P0 IMAD.MOV.U32 R2, RZ, RZ, R31 ;  /* 0x000000ffff028224 */ /* 0x004fc600078e001f */
[----:B------:R-:W2:Y:S01]  /*20f90*/  LDL.LU R31, [R1+0x218] ;  /* 0x00021800011f7983 */ /* 0x000ea20000300800 */
[----:B------:R-:W0:Y:S03]  /*20fa0*/  S2R R150, SR_TID.X ;  /* 0x0000000000967919 */ /* 0x000e260000002100 */
[----:B------:R-:W2:Y:S04]  /*20fb0*/  LDL R81, [R1+0x9e4] ;  /* 0x0009e40001517983 */ /* 0x000ea80000100800 */
[----:B------:R-:W2:Y:S04]  /*20fc0*/  LDL R80, [R1+0xde4] ;  /* 0x000de40001507983 */ /* 0x000ea80000100800 */
[----:B------:R-:W2:Y:S04]  /*20fd0*/  LDL R78, [R1+0xda4] ;  /* 0x000da400014e7983 */ /* 0x000ea80000100800 */
[----:B------:R-:W2:Y:S01]  /*20fe0*/  LDL R77, [R1+0xda8] ;  /* 0x000da800014d7983 */ /* 0x000ea20000100800 */
[----:B------:R-:W-:-:S02]  /*20ff0*/  PRMT R18, RZ, 0x7610, R18 ;  /* 0x00007610ff127816 */ /* 0x000fc40000000012 */
[----:B0-----:R-:W-:-:S04]  /*21000*/  LOP3.LUT R150, R150, 0x7f, RZ, 0xc0, !PT ;  /* 0x0000007f96967812 */ /* 0x001fc800078ec0ff */
[----:B------:R-:W-:-:S05]  /*21010*/  LOP3.LUT R54, R150, 0x20, RZ, 0x3c, !PT ;  /* 0x0000002096367812 */ /* 0x000fca00078e3cff */
[----:B------:R0:W-:Y:S01]  /*21020*/  STS.U8 [R54+UR8+0x100], R71 ;  /* 0x0001004736007988 */ /* 0x0001e20008000008 */
[----:B------:R-:W-:Y:S01]  /*21030*/  @!P0 IMAD.MOV.U32 R3, RZ, RZ, R72 ;  /* 0x000000ffff038224 */ /* 0x000fe200078e0048 */
[----:B------:R-:W-:Y:S02]  /*21040*/  PRMT R15, RZ, 0x7610, R15 ;  /* 0x00007610ff0f7816 */ /* 0x000fe4000000000f */
[----:B------:R1:W-:Y:S04]  /*21050*/  STS.U8 [R54+UR8+0x500], R68 ;  /* 0x0005004436007988 */ /* 0x0003e80008000008 */
[----:B------:R1:W2:Y:S04]  /*21060*/  @!P0 LDG.E.U8 R18, desc[UR16][R2.64] ;  /* 0x0000001002128981 */ /* 0x0002a8000c1e1100 */
[----:B------:R1:W-:Y:S04]  /*21070*/  STS.U8 [R54+UR8+0x900], R65 ;  /* 0x0009004136007988 */ /* 0x0003e80008000008 */
[----:B------:R-:W-:Y:S04]  /*21080*/  STS.U8 [R54+UR8+0xd00], R63 ;  /* 0x000d003f36007988 */ /* 0x000fe80008000008 */
[----:B----4-:R4:W-:Y:S04]  /*21090*/  STL [R1+0xe34], R0 ;  /* 0x000e340001007387 */ /* 0x0109e80000100800 */
[----:B------:R-:W2:Y:S04]  /*210a0*/  LDL R75, [R1+0xd64] ;  /* 0x000d6400014b7983 */ /* 0x000ea80000100800 */
[----:B------:R-:W2:Y:S04]  /*210b0*/  LDL R74, [R1+0xd68] ;  /* 0x000d6800014a7983 */ /* 0x000ea80000100800 */
[----:B------:R-:W2:Y:S04]  /*210c0*/  LDL R72, [R1+0xd24] ;  /* 0x000d240001487983 */ /* 0x000ea80000100800 */
[----:B0-----:R-:W2:Y:S01]  /*210d0*/  LDL R71, [R1+0xd28] ;  /* 0x000d280001477983 */ /* 0x001ea20000100800 */
[----:B-1----:R-:W-:-:S02]  /*210e0*/  @!P0 IMAD.MOV.U32 R2, RZ, RZ, R69 ;  /* 0x000000ffff028224 */ /* 0x002fc400078e0045 */
[----:B------:R-:W-:Y:S01]  /*210f0*/  @!P0 IMAD.MOV.U32 R3, RZ, RZ, R0 ;  /* 0x000000ffff038224 */ /* 0x000fe200078e0000 */
[----:B------:R-:W2:Y:S04]  /*21100*/  LDL R69, [R1+0xce4] ;  /* 0x000ce40001457983 */ /* 0x000ea80000100800 */
[----:B------:R-:W2:Y:S04]  /*21110*/  LDL R68, [R1+0xce8] ;  /* 0x000ce80001447983 */ /* 0x000ea80000100800 */
[----:B------:R0:W2:Y:S04]  /*21120*/  @!P0 LDG.E.U8 R15, desc[UR16][R2.64] ;  /* 0x00000010020f8981 */ /* 0x0000a8000c1e1100 */
[----:B------:R-:W2:Y:S04]  /*21130*/  LDL R65, [R1+0xca8] ;  /* 0x000ca80001417983 */ /* 0x000ea80000100800 */
[----:B----4-:R-:W4:Y:S01]  /*21140*/  LDL R0, [R1+0xc68] ;  /* 0x000c680001007983 */ /* 0x010f220000100800 */
[----:B0-----:R-:W-:-:S03]  /*21150*/  @!P0 IMAD.MOV.U32 R3, RZ, RZ, R66 ;  /* 0x000000ffff038224 */ /* 0x001fc600078e0042 */
[----:B------:R-:W4:Y:S04]  /*21160*/  LDL R66, [R1+0xca4] ;  /* 0x000ca40001427983 */ /* 0x000f280000100800 */
[----:B------:R-:W4:Y:S01]  /*21170*/  LDL R63, [R1+0xc64] ;  /* 0x000c6400013f7983 */ /* 0x000f220000100800 */
[----:B------:R-:W-:Y:S02]  /*21180*/  PRMT R14, RZ, 0x7610, R14 ;  /* 0x00007610ff0e7816 */ /* 0x000fe4000000000e */
[----:B------:R-:W-:Y:S01]  /*21190*/  PRMT R13, RZ, 0x7610, R13 ;  /* 0x00007610ff0d7816 */ /* 0x000fe2000000000d */
[----:B---3--:R-:W-:-:S05]  /*211a0*/  @!P0 IMAD.MOV.U32 R2, RZ, RZ, R45 ;  /* 0x000000ffff028224 */ /* 0x008fca00078e002d */
[----:B------:R0:W3:Y:S01]  /*211b0*/  @!P0 LDG.E.U8 R14, desc[UR16][R2.64] ;  /* 0x00000010020e8981 */ /* 0x0000e2000c1e1100 */
[----:B------:R-:W-:Y:S01]  /*211c0*/  PRMT R12, RZ, 0x7610, R12 ;  /* 0x00007610ff0c7816 */ /* 0x000fe2000000000c */
[----:B0-----:R-:W-:Y:S02]  /*211d0*/  @!P0 IMAD.MOV.U32 R3, RZ, RZ, R52 ;  /* 0x000000ffff038224 */ /* 0x001fe400078e0034 */
[----:B------:R-:W-:-:S05]  /*211e0*/  @!P0 IMAD.MOV.U32 R2, RZ, RZ, R41 ;  /* 0x000000ffff028224 */ /* 0x000fca00078e0029 */
[----:B------:R0:W3:Y:S02]  /*211f0*/  @!P0 LDG.E.U8 R13, desc[UR16][R2.64] ;  /* 0x00000010020d8981 */ /* 0x0000e4000c1e1100 */
[----:B0-----:R-:W-:Y:S02]  /*21200*/  @!P0 IMAD.MOV.U32 R3, RZ, RZ, R251 ;  /* 0x000000ffff038224 */ /* 0x001fe400078e00fb */
[----:B--2---:R-:W-:-:S05]  /*21210*/  @!P0 IMAD.MOV.U32 R2, RZ, RZ, R31 ;  /* 0x000000ffff028224 */ /* 0x004fca00078e001f */
[----:B------:R0:W2:Y:S01]  /*21220*/  @!P0 LDG.E.U8 R12, desc[UR16][R2.64] ;  /* 0x00000010020c8981 */ /* 0x0000a2000c1e1100 */
[----:B------:R-:W-:Y:S02]  /*21230*/  PRMT R11, RZ, 0x7610, R11 ;  /* 0x00007610ff0b7816 */ /* 0x000fe4000000000b */
[----:B------:R-:W-:Y:S01]  /*21240*/  PRMT R9, RZ, 0x7610, R9 ;  /* 0x00007610ff097816 */ /* 0x000fe20000000009 */
[----:B0-----:R-:W-:Y:S02]  /*21250*/  @!P0 IMAD.MOV.U32 R2, RZ, RZ, R80 ;  /* 0x000000ffff028224 */ /* 0x001fe400078e0050 */
[----:B------:R-:W-:-:S05]  /*21260*/  @!P0 IMAD.MOV.U32 R3, RZ, RZ, R81 ;  /* 0x000000ffff038224 */ /* 0x000fca00078e0051 */
[----:B------:R0:W2:Y:S01]  /*21270*/  @!P0 LDG.E.U8 R11, desc[UR16][R2.64] ;  /* 0x00000010020b8981 */ /* 0x0000a2000c1e1100 */
[----:B------:R-:W-:Y:S01]  /*21280*/  PRMT R8, RZ, 0x7610, R8 ;  /* 0x00007610ff087816 */ /* 0x000fe20000000008 */
[----:B0-----:R-:W-:Y:S02]  /*21290*/  @!P0 IMAD.MOV.U32 R2, RZ, RZ, R77 ;  /* 0x000000ffff028224 */ /* 0x001fe400078e004d */
[----:B------:R-:W-:-:S05]  /*212a0*/  @!P0 IMAD.MOV.U32 R3, RZ, RZ, R78 ;  /* 0x000000ffff038224 */ /* 0x000fca00078e004e */
[----:B------:R0:W2:Y:S01]  /*212b0*/  @!P0 LDG.E.U8 R9, desc[UR16][R2.64] ;  /* 0x0000001002098981 */ /* 0x0000a2000c1e1100 */
[----:B------:R-:W-:-:S03]  /*212c0*/  PRMT R7, RZ, 0x7610, R7 ;  /* 0x00007610ff077816 */ /* 0x000fc60000000007 */
[----:B------:R-:W-:Y:S01]  /*212d0*/  STS.U8 [R54+UR8+0x1100], R82 ;  /* 0x0011005236007988 */ /* 0x000fe20008000008 */
[----:B------:R-:W-:-:S03]  /*212e0*/  PRMT R6, RZ, 0x7610, R6 ;  /* 0x00007610ff067816 */ /* 0x000fc60000000006 */
[----:B------:R-:W-:Y:S04]  /*212f0*/  STS.U8 [R54+UR8+0x1500], R79 ;  /* 0x0015004f36007988 */ /* 0x000fe80008000008 */
[----:B------:R-:W-:Y:S04]  /*21300*/  STS.U8 [R54+UR8+0x1900], R76 ;  /* 0x0019004c36007988 */ /* 0x000fe80008000008 */
[----:B------:R-:W-:Y:S04]  /*21310*/  STS.U8 [R54+UR8+0x1d00], R73 ;  /* 0x001d004936007988 */ /* 0x000fe80008000008 */
[----:B------:R-:W-:Y:S04]  /*21320*/  STS.U8 [R54+UR8+0x2100], R70 ;  /* 0x0021004636007988 */ /* 0x000fe80008000008 */
[----:B------:R-:W-:Y:S04]  /*21330*/  STS.U8 [R54+UR8+0x2500], R67 ;  /* 0x0025004336007988 */ /* 0x000fe80008000008 */
[----:B------:R-:W-:Y:S01]  /*21340*/  STS.U8 [R54+UR8+0x2900], R64 ;  /* 0x0029004036007988 */ /* 0x000fe20008000008 */
[----:B------:R-:W-:-:S03]  /*21350*/  PRMT R5, RZ, 0x7610, R5 ;  /* 0x00007610ff057816 */ /* 0x000fc60000000005 */
        /* <DEDUP_REMOVED lines=11> */
[----:B------:R-:W-:Y:S01]  /*21410*/  STS.U8 [R54+UR8+0x5900], R248 ;  /* 0x005900f836007988 */ /* 0x000fe20008000008 */
[----:B0-----:R-:W-:-:S02]  /*21420*/  @!P0 IMAD.MOV.U32 R3, RZ, RZ, R75 ;  /* 0x000000ffff038224 */ /* 0x001fc400078e004b */
[----:B------:R-:W-:-:S05]  /*21430*/  @!P0 IMAD.MOV.U32 R2, RZ, RZ, R74 ;  /* 0x000000ffff028224 */ /* 0x000fca00078e004a */
[----:B------:R0:W2:Y:S02]  /*21440*/  @!P0 LDG.E.U8 R8, desc[UR16][R2.64] ;  /* 0x0000001002088981 */ /* 0x0000a4000c1e1100 */
[----:B0-----:R-:W-:Y:S02]  /*21450*/  @!P0 IMAD.MOV.U32 R2, RZ, RZ, R71 ;  /* 0x000000ffff028224 */ /* 0x001fe400078e0047 */
[----:B------:R-:W-:-:S05]  /*21460*/  @!P0 IMAD.MOV.U32 R3, RZ, RZ, R72 ;  /* 0x000000ffff038224 */ /* 0x000fca00078e0048 */
[----:B------:R0:W2:Y:S02]  /*21470*/  @!P0 LDG.E.U8 R7, desc[UR16][R2.64] ;  /* 0x0000001002078981 */ /* 0x0000a4000c1e1100 */
[----:B0-----:R-:W-:Y:S02]  /*21480*/  @!P0 IMAD.MOV.U32 R2, RZ, RZ, R68 ;  /* 0x000000ffff028224 */ /* 0x001fe400078e0044 */
[----:B------:R-:W-:-:S05]  /*21490*/  @!P0 IMAD.MOV.U32 R3, RZ, RZ, R69 ;  /* 0x000000ffff038224 */ /* 0x000fca00078e0045 */
[----:B------:R0:W2:Y:S02]  /*214a0*/  @!P0 LDG.E.U8 R6, desc[UR16][R2.64] ;  /* 0x0000001002068981 */ /* 0x0000a4000c1e1100 */
[----:B0-----:R-:W-:Y:S02]  /*214b0*/  @!P0 IMAD.MOV.U32 R2, RZ, RZ, R65 ;  /* 0x000000ffff028224 */ /* 0x001fe400078e0041 */
[----:B----4-:R-:W-:Y:S01]  /*214c0*/  @!P0 IMAD.MOV.U32 R3, RZ, RZ, R66 ;  /* 0x000000ffff038224 */ /* 0x010fe200078e0042 */
[----:B------:R-:W-:Y:S04]  /*214d0*/  STS.U8 [R54+UR8+0x5d00], R247 ;  /* 0x005d00f736007988 */ /* 0x000fe80008000008 */
[----:B------:R0:W4:Y:S04]  /*214e0*/  @!P0 LDG.E.U8 R5, desc[UR16][R2.64] ;  /* 0x0000001002058981 */ /* 0x000128000c1e1100 */
[----:B------:R-:W-:Y:S01]  /*214f0*/  STS.U8 [R54+UR8+0x6100], R246 ;  /* 0x006100f636007988 */ /* 0x000fe20008000008 */
[----:B0-----:R-:W-:Y:S01]  /*21500*/  @!P0 IMAD.MOV.U32 R2, RZ, RZ, R0 ;  /* 0x000000ffff028224 */ /* 0x001fe200078e0000 */
[----:B------:R-:W-:-:S02]  /*21510*/  LOP3.LUT R0, R150, 0x30, RZ, 0x3c, !PT ;  /* 0x0000003096007812 */ /* 0x000fc400078e3cff */
[----:B------:R-:W0:Y:S01]  /*21520*/  S2R R150, SR_TID.X ;  /* 0x0000000000967919 */ /* 0x000e220000002100 */
        /* <DEDUP_REMOVED lines=24> */
[----:B------:R-:W-:-:S03]  /*216b0*/  PRMT R4, RZ, 0x7610, R4 ;  /* 0x00007610ff047816 */ /* 0x000fc60000000004 */
[----:B------:R-:W-:Y:S01]  /*216c0*/  STS.U8 [R0+UR8+0x4580], R221 ;  /* 0x004580dd00007988 */ /* 0x000fe20008000008 */
[----:B------:R-:W-:-:S03]  /*216d0*/  @!P0 IMAD.MOV.U32 R3, RZ, RZ, R63 ;  /* 0x000000ffff038224 */ /* 0x000fc600078e003f */
[----:B------:R-:W-:Y:S04]  /*216e0*/  STS.U8 [R0+UR8+0x4980], R220 ;  /* 0x004980dc00007988 */ /* 0x000fe80008000008 */
[----:B------:R-:W-:Y:S01]  /*216f0*/  STS.U8 [R0+UR8+0x4d80], R219 ;  /* 0x004d80db00007988 */ /* 0x000fe20008000008 */
[----:B0-----:R-:W-:-:S03]  /*21700*/  LOP3.LUT R150, R150, 0x7f, RZ, 0xc0, !PT ;  /* 0x0000007f96967812 */ /* 0x001fc600078ec0ff */
[----:B------:R-:W-:Y:S04]  /*21710*/  STS.U8 [R0+UR8+0x5180], R218 ;  /* 0x005180da00007988 */ /* 0x000fe80008000008 */
[----:B------:R-:W-:Y:S04]  /*21720*/  STS.U8 [R0+UR8+0x5580], R217 ;  /* 0x005580d900007988 */ /* 0x000fe80008000008 */
[----:B------:R-:W-:Y:S04]  /*21730*/  STS.U8 [R0+UR8+0x5980], R216 ;  /* 0x005980d800007988 */ /* 0x000fe80008000008 */
[----:B------:R-:W-:Y:S04]  /*21740*/  STS.U8 [R0+UR8+0x5d80], R215 ;  /* 0x005d80d700007988 */ /* 0x000fe80008000008 */
[----:B------:R-:W-:Y:S04]  /*21750*/  STS.U8 [R0+UR8+0x6180], R214 ;  /* 0x006180d600007988 */ /* 0x000fe80008000008 */
[----:B------:R-:W-:Y:S04]  /*21760*/  STS.U8 [R0+UR8+0x6580], R213 ;  /* 0x006580d500007988 */ /* 0x000fe80008000008 */
[----:B------:R0:W4:Y:S04]  /*21770*/  @!P0 LDG.E.U8 R4, desc[UR16][R2.64] ;  /* 0x0000001002048981 */ /* 0x000128000c1e1100 */
[----:B------:R-:W-:Y:S04]  /*21780*/  STS.U8 [R0+UR8+0x6980], R212 ;  /* 0x006980d400007988 */ /* 0x000fe80008000008 */
[----:B------:R-:W-:Y:S01]  /*21790*/  STS.U8 [R0+UR8+0x6d80], R211 ;  /* 0x006d80d300007988 */ /* 0x000fe20008000008 */
[----:B0-----:R-:W-:-:S03]  /*217a0*/  LOP3.LUT R2, R150, 0x40, RZ, 0x3c, !PT ;  /* 0x0000004096027812 */ /* 0x001fc600078e3cff */
[----:B------:R-:W-:Y:S04]  /*217b0*/  STS.U8 [R0+UR8+0x7180], R210 ;  /* 0x007180d200007988 */ /* 0x000fe80008000008 */
[----:B------:R-:W-:Y:S04]  /*217c0*/  STS.U8 [R0+UR8+0x7580], R209 ;  /* 0x007580d100007988 */ /* 0x000fe80008000008 */
[----:B------:R-:W-:Y:S04]  /*217d0*/  STS.U8 [R0+UR8+0x7980], R208 ;  /* 0x007980d000007988 */ /* 0x000fe80008000008 */
[----:B------:R0:W-:Y:S04]  /*217e0*/  STS.U8 [R0+UR8+0x7d80], R207 ;  /* 0x007d80cf00007988 */ /* 0x0001e80008000008 */
        /* <DEDUP_REMOVED lines=62> */
[----:B------:R1:W-:Y:S04]  /*21bd0*/  STL [R1+0xe38], R251 ;  /* 0x000e38fb01007387 */ /* 0x0003e80000100800 */
[----:B---3--:R-:W-:Y:S04]  /*21be0*/  STS.U8 [R0+UR8+0x7680], R14 ;  /* 0x0076800e00007988 */ /* 0x008fe80008000008 */
[----:B------:R-:W-:Y:S04]  /*21bf0*/  STS.U8 [R0+UR8+0x7a80], R13 ;  /* 0x007a800d00007988 */ /* 0x000fe80008000008 */
[----:B------:R-:W3:Y:S04]  /*21c00*/  LDL R3, [R1+0xddc] ;  /* 0x000ddc0001037983 */ /* 0x000ee80000100800 */
[----:B0-----:R-:W3:Y:S04]  /*21c10*/  LDL R2, [R1+0xde0] ;  /* 0x000de00001027983 */ /* 0x001ee80000100800 */
[----:B------:R-:W4:Y:S04]  /*21c20*/  LDL R64, [R1+0xd9c] ;  /* 0x000d9c0001407983 */ /* 0x000f280000100800 */
[----:B------:R-:W4:Y:S04]  /*21c30*/  LDL R63, [R1+0xda0] ;  /* 0x000da000013f7983 */ /* 0x000f280000100800 */
[----:B--2---:R0:W-:Y:S04]  /*21c40*/  STS.U8 [R0+UR8+0x7e80], R12 ;  /* 0x007e800c00007988 */ /* 0x0041e80008000008 */
[----:B-1----:R-:W2:Y:S04]  /*21c50*/  LDL.LU R251, [R1+0x3c8] ;  /* 0x0003c80001fb7983 */ /* 0x002ea80000300800 */
[----:B0-----:R-:W2:Y:S04]  /*21c60*/  LDL.LU R0, [R1+0x3cc] ;  /* 0x0003cc0001007983 */ /* 0x001ea80000300800 */
[----:B------:R-:W2:Y:S04]  /*21c70*/  LDL.LU R221, [R1+0x3c4] ;  /* 0x0003c40001dd7983 */ /* 0x000ea80000300800 */
        /* <DEDUP_REMOVED lines=25> */
[----:B------:R-:W2:Y:S04]  /*21e10*/  LDL R58, [R1+0xd5c] ;  /* 0x000d5c00013a7983 */ /* 0x000ea80000100800 */
        /* <DEDUP_REMOVED lines=8> */
[----:B------:R-:W2:Y:S01]  /*21ea0*/  LDL R59, [R1+0xc60] ;  /* 0x000c6000013b7983 */ /* 0x000ea20000100800 */
[----:B------:R-:W-:-:S03]  /*21eb0*/  PRMT R191, RZ, 0x7610, R191 ;  /* 0x00007610ffbf7816 */ /* 0x000fc600000000bf */
[----:B------:R-:W2:Y:S04]  /*21ec0*/  LDL.LU R194, [R1+0x208] ;  /* 0x0002080001c27983 */ /* 0x000ea80000300800 */
[----:B------:R-:W2:Y:S04]  /*21ed0*/  LDL.LU R193, [R1+0x20c] ;  /* 0x00020c0001c17983 */ /* 0x000ea80000300800 */
[----:B------:R-:W2:Y:S04]  /*21ee0*/  LDL.LU R192, [R1+0x204] ;  /* 0x0002040001c07983 */ /* 0x000ea80000300800 */
[----:B------:R-:W2:Y:S04]  /*21ef0*/  LDL R70, [R1+0xc24] ;  /* 0x000c240001467983 */ /* 0x000ea80000100800 */
[----:B------:R-:W2:Y:S01]  /*21f00*/  LDL R69, [R1+0xc28] ;  /* 0x000c280001457983 */ /* 0x000ea20000100800 */
[----:B------:R-:W-:-:S02]  /*21f10*/  PRMT R190, RZ, 0x7610, R190 ;  /* 0x00007610ffbe7816 */ /* 0x000fc400000000be */
[----:B------:R-:W-:Y:S01]  /*21f20*/  PRMT R189, RZ, 0x7610, R189 ;  /* 0x00007610ffbd7816 */ /* 0x000fe200000000bd */
[----:B------:R-:W2:Y:S01]  /*21f30*/  LDL R68, [R1+0xba4] ;  /* 0x000ba40001447983 */ /* 0x000ea20000100800 */
[----:B------:R-:W-:Y:S02]  /*21f40*/  PRMT R188, RZ, 0x7610, R188 ;  /* 0x00007610ffbc7816 */ /* 0x000fe400000000bc */
[----:B------:R-:W-:Y:S01]  /*21f50*/  PRMT R187, RZ, 0x7610, R187 ;  /* 0x00007610ffbb7816 */ /* 0x000fe200000000bb */
[----:B------:R-:W2:Y:S01]  /*21f60*/  LDL R67, [R1+0xba8] ;  /* 0x000ba80001437983 */ /* 0x000ea20000100800 */
[----:B------:R-:W-:Y:S02]  /*21f70*/  PRMT R186, RZ, 0x7610, R186 ;  /* 0x00007610ffba7816 */ /* 0x000fe400000000ba */
[----:B------:R-:W-:Y:S01]  /*21f80*/  PRMT R185, RZ, 0x7610, R185 ;  /* 0x00007610ffb97816 */ /* 0x000fe200000000b9 */
        /* <DEDUP_REMOVED lines=12> */
[----:B------:R-:W2:Y:S04]  /*22050*/  LDL R73, [R1+0x504] ;  /* 0x0005040001497983 */ /* 0x000ea80000100800 */
[----:B---3--:R4:W3:Y:S02]  /*22060*/  @!P0 LDG.E.U8 R191, desc[UR16][R2.64] ;  /* 0x0000001002bf8981 */ /* 0x0088e4000c1e1100 */
[----:B----4-:R-:W-:Y:S02]  /*22070*/  @!P0 IMAD.MOV.U32 R2, RZ, RZ, R63 ;  /* 0x000000ffff028224 */ /* 0x010fe400078e003f */
[----:B------:R-:W-:Y:S01]  /*22080*/  @!P0 IMAD.MOV.U32 R3, RZ, RZ, R64 ;  /* 0x000000ffff038224 */ /* 0x000fe200078e0040 */
[----:B------:R-:W4:Y:S04]  /*22090*/  LDL R63, [R1+0xc20] ;  /* 0x000c2000013f7983 */ /* 0x000f280000100800 */
[----:B------:R-:W3:Y:S04]  /*220a0*/  LDL R64, [R1+0xc1c] ;  /* 0x000c1c0001407983 */ /* 0x000ee80000100800 */
[----:B------:R2:W3:Y:S02]  /*220b0*/  @!P0 LDG.E.U8 R190, desc[UR16][R2.64] ;  /* 0x0000001002be8981 */ /* 0x0004e4000c1e1100 */
        /* <DEDUP_REMOVED lines=11> */
[----:B------:R-:W-:Y:S01]  /*22170*/  @!P0 IMAD.MOV.U32 R3, RZ, RZ, R66 ;  /* 0x000000ffff038224 */ /* 0x000fe200078e0042 */
[----:B------:R-:W2:Y:S04]  /*22180*/  LDL R65, [R1+0xb68] ;  /* 0x000b680001417983 */ /* 0x000ea80000100800 */
[----:B------:R0:W2:Y:S04]  /*22190*/  @!P0 LDG.E.U8 R187, desc[UR16][R2.64] ;  /* 0x0000001002bb8981 */ /* 0x0000a8000c1e1100 */
[----:B------:R-:W2:Y:S01]  /*221a0*/  LDL R66, [R1+0xb64] ;  /* 0x000b640001427983 */ /* 0x000ea20000100800 */
[----:B0-----:R-:W-:-:S02]  /*221b0*/  @!P0 IMAD.MOV.U32 R2, RZ, RZ, R61 ;  /* 0x000000ffff028224 */ /* 0x001fc400078e003d */
[----:B------:R-:W-:Y:S01]  /*221c0*/  @!P0 IMAD.MOV.U32 R3, RZ, RZ, R62 ;  /* 0x000000ffff038224 */ /* 0x000fe200078e003e */
[----:B------:R-:W2:Y:S04]  /*221d0*/  LDL R61, [R1+0xba0] ;  /* 0x000ba000013d7983 */ /* 0x000ea80000100800 */
[----:B------:R-:W2:Y:S04]  /*221e0*/  LDL R62, [R1+0xb9c] ;  /* 0x000b9c00013e7983 */ /* 0x000ea80000100800 */
[----:B------:R0:W2:Y:S02]  /*221f0*/  @!P0 LDG.E.U8 R186, desc[UR16][R2.64] ;  /* 0x0000001002ba8981 */ /* 0x0000a4000c1e1100 */
        /* <DEDUP_REMOVED lines=10> */
[----:B----4-:R-:W-:-:S03]  /*222a0*/  @!P0 IMAD.MOV.U32 R2, RZ, RZ, R63 ;  /* 0x000000ffff028224 */ /* 0x010fc600078e003f */
[----:B------:R-:W4:Y:S01]  /*222b0*/  LDL R63, [R1+0xb28] ;  /* 0x000b2800013f7983 */ /* 0x000f220000100800 */
[----:B---3--:R-:W-:-:S03]  /*222c0*/  @!P0 IMAD.MOV.U32 R3, RZ, RZ, R64 ;  /* 0x000000ffff038224 */ /* 0x008fc600078e0040 */
[----:B------:R-:W3:Y:S04]  /*222d0*/  LDL R64, [R1+0xb24] ;  /* 0x000b240001407983 */ /* 0x000ee80000100800 */
[----:B------:R2:W3:Y:S02]  /*222e0*/  @!P0 LDG.E.U8 R183, desc[UR16][R2.64] ;  /* 0x0000001002b78981 */ /* 0x0004e4000c1e1100 */
        /* <DEDUP_REMOVED lines=12> */
[----:B------:R-:W-:Y:S01]  /*223b0*/  PRMT R176, RZ, 0x7610, R176 ;  /* 0x00007610ffb07816 */ /* 0x000fe200000000b0 */
[----:B------:R-:W2:Y:S04]  /*223c0*/  LDL R68, [R1+0xa5c] ;  /* 0x000a5c0001447983 */ /* 0x000ea80000100800 */
[----:B------:R0:W2:Y:S04]  /*223d0*/  @!P0 LDG.E.U8 R180, desc[UR16][R2.64] ;  /* 0x0000001002b48981 */ /* 0x0000a8000c1e1100 */
[----:B------:R-:W2:Y:S01]  /*223e0*/  LDL R67, [R1+0xa60] ;  /* 0x000a600001437983 */ /* 0x000ea20000100800 */
[----:B0-----:R-:W-:-:S03]  /*223f0*/  @!P0 IMAD.MOV.U32 R2, RZ, RZ, R61 ;  /* 0x000000ffff028224 */ /* 0x001fc600078e003d */
        /* <DEDUP_REMOVED lines=15> */
[----:B----4-:R-:W-:Y:S01]  /*224f0*/  @!P0 IMAD.MOV.U32 R2, RZ, RZ, R63 ;  /* 0x000000ffff028224 */ /* 0x010fe200078e003f */
[----:B------:R-:W-:Y:S01]  /*22500*/  PRMT R174, RZ, 0x7610, R174 ;  /* 0x00007610ffae7816 */ /* 0x000fe200000000ae */
[----:B------:R-:W4:Y:S01]  /*22510*/  LDL R63, [R1+0x5c8] ;  /* 0x0005c800013f7983 */ /* 0x000f220000100800 */
[----:B---3--:R-:W-:Y:S01]  /*22520*/  @!P0 IMAD.MOV.U32 R3, RZ, RZ, R64 ;  /* 0x000000ffff038224 */ /* 0x008fe200078e0040 */
[----:B------:R-:W-:-:S02]  /*22530*/  PRMT R173, RZ, 0x7610, R173 ;  /* 0x00007610ffad7816 */ /* 0x000fc400000000ad */
[----:B------:R-:W3:Y:S04]  /*22540*/  LDL R64, [R1+0x5c4] ;  /* 0x0005c40001407983 */ /* 0x000ee80000100800 */
[----:B------:R2:W3:Y:S02]  /*22550*/  @!P0 LDG.E.U8 R176, desc[UR16][R2.64] ;  /* 0x0000001002b08981 */ /* 0x0004e4000c1e1100 */
[----:B--2---:R-:W-:Y:S02]  /*22560*/  @!P0 IMAD.MOV.U32 R3, RZ, RZ, R58 ;  /* 0x000000ffff038224 */ /* 0x004fe400078e003a */
[----:B------:R-:W2:Y:S01]  /*22570*/  LDL R58, [R1+0xa24] ;  /* 0x000a2400013a7983 */ /* 0x000ea20000100800 */
[----:B------:R-:W-:-:S03]  /*22580*/  @!P0 IMAD.MOV.U32 R2, RZ, RZ, R57 ;  /* 0x000000ffff028224 */ /* 0x000fc600078e0039 */
[----:B------:R-:W4:Y:S04]  /*22590*/  LDL R57, [R1+0xa28] ;  /* 0x000a280001397983 */ /* 0x000f280000100800 */
[----:B------:R0:W3:Y:S02]  /*225a0*/  @!P0 LDG.E.U8 R175, desc[UR16][R2.64] ;  /* 0x0000001002af8981 */ /* 0x0000e4000c1e1100 */
[----:B0-----:R-:W-:Y:S02]  /*225b0*/  @!P0 IMAD.MOV.U32 R3, RZ, RZ, R56 ;  /* 0x000000ffff038224 */ /* 0x001fe400078e0038 */
[----:B------:R-:W3:Y:S01]  /*225c0*/  LDL R56, [R1+0x5cc] ;  /* 0x0005cc0001387983 */ /* 0x000ee20000100800 */
[----:B------:R-:W-:-:S03]  /*225d0*/  @!P0 IMAD.MOV.U32 R2, RZ, RZ, R55 ;  /* 0x000000ffff028224 */ /* 0x000fc600078e0037 */
[----:B------:R-:W3:Y:S04]  /*225e0*/  LDL R55, [R1+0x5d0] ;  /* 0x0005d00001377983 */ /* 0x000ee80000100800 */
[----:B------:R0:W3:Y:S01]  /*225f0*/  @!P0 LDG.E.U8 R174, desc[UR16][R2.64] ;  /* 0x0000001002ae8981 */ /* 0x0000e2000c1e1100 */
[----:B------:R-:W-:Y:S02]  /*22600*/  PRMT R172, RZ, 0x7610, R172 ;  /* 0x00007610ffac7816 */ /* 0x000fe400000000ac */
[----:B------:R-:W-:Y:S02]  /*22610*/  PRMT R171, RZ, 0x7610, R171 ;  /* 0x00007610ffab7816 */ /* 0x000fe400000000ab */
[----:B------:R-:W-:Y:S01]  /*22620*/  PRMT R170, RZ, 0x7610, R170 ;  /* 0x00007610ffaa7816 */ /* 0x000fe200000000aa */
[----:B0-----:R-:W-:Y:S01]  /*22630*/  @!P0 IMAD.MOV.U32 R2, RZ, RZ, R61 ;  /* 0x000000ffff028224 */ /* 0x001fe200078e003d */
[----:B------:R-:W-:Y:S01]  /*22640*/  PRMT R169, RZ, 0x7610, R169 ;  /* 0x00007610ffa97816 */ /* 0x000fe200000000a9 */
        /* <DEDUP_REMOVED lines=19> */
[----:B------:R0:W3:Y:S04]  /*22780*/  @!P0 LDG.E.U8 R170, desc[UR16][R2.64] ;  /* 0x0000001002aa8981 */ /* 0x0000e8000c1e1100 */
[----:B------:R-:W3:Y:S01]  /*22790*/  LDL R60, [R1+0x584] ;  /* 0x00058400013c7983 */ /* 0x000ee20000100800 */
[----:B0-----:R-:W-:-:S02]  /*227a0*/  @!P0 IMAD.MOV.U32 R2, RZ, RZ, R67 ;  /* 0x000000ffff028224 */ /* 0x001fc400078e0043 */
[----:B------:R-:W-:Y:S01]  /*227b0*/  @!P0 IMAD.MOV.U32 R3, RZ, RZ, R68 ;  /* 0x000000ffff038224 */ /* 0x000fe200078e0044 */
[----:B------:R-:W-:Y:S01]  /*227c0*/  PRMT R166, RZ, 0x7610, R166 ;  /* 0x00007610ffa67816 */ /* 0x000fe200000000a6 */
[----:B------:R-:W3:Y:S04]  /*227d0*/  LDL R68, [R1+0x4c8] ;  /* 0x0004c80001447983 */ /* 0x000ee80000100800 */
[----:B------:R2:W3:Y:S04]  /*227e0*/  @!P0 LDG.E.U8 R169, desc[UR16][R2.64] ;  /* 0x0000001002a98981 */ /* 0x0004e8000c1e1100 */
[----:B------:R-:W3:Y:S01]  /*227f0*/  LDL R67, [R1+0x48c] ;  /* 0x00048c0001437983 */ /* 0x000ee20000100800 */
[----:B--2---:R-:W-:-:S03]  /*22800*/  @!P0 IMAD.MOV.U32 R3, RZ, RZ, R58 ;  /* 0x000000ffff038224 */ /* 0x004fc600078e003a */
[----:B------:R-:W2:Y:S01]  /*22810*/  LDL R58, [R1+0x54c] ;  /* 0x00054c00013a7983 */ /* 0x000ea20000100800 */
[----:B----4-:R-:W-:-:S03]  /*22820*/  @!P0 IMAD.MOV.U32 R2, RZ, RZ, R57 ;  /* 0x000000ffff028224 */ /* 0x010fc600078e0039 */
[----:B------:R-:W4:Y:S04]  /*22830*/  LDL R57, [R1+0x550] ;  /* 0x0005500001397983 */ /* 0x000f280000100800 */
[----:B------:R0:W4:Y:S02]  /*22840*/  @!P0 LDG.E.U8 R168, desc[UR16][R2.64] ;  /* 0x0000001002a88981 */ /* 0x000124000c1e1100 */
[----:B0-----:R-:W-:Y:S02]  /*22850*/  @!P0 IMAD.MOV.U32 R2, RZ, RZ, R65 ;  /* 0x000000ffff028224 */ /* 0x001fe400078e0041 */
[----:B------:R-:W-:Y:S01]  /*22860*/  @!P0 IMAD.MOV.U32 R3, RZ, RZ, R66 ;  /* 0x000000ffff038224 */ /* 0x000fe200078e0042 */
[----:B------:R-:W-:Y:S01]  /*22870*/  PRMT R165, RZ, 0x7610, R165 ;  /* 0x00007610ffa57816 */ /* 0x000fe200000000a5 */
[----:B------:R-:W4:Y:S04]  /*22880*/  LDL R66, [R1+0x490] ;  /* 0x0004900001427983 */ /* 0x000f280000100800 */
[----:B------:R3:W4:Y:S04]  /*22890*/  @!P0 LDG.E.U8 R167, desc[UR16][R2.64] ;  /* 0x0000001002a78981 */ /* 0x000728000c1e1100 */
[----:B------:R-:W4:Y:S01]  /*228a0*/  LDL R65, [R1+0x484] ;  /* 0x0004840001417983 */ /* 0x000f220000100800 */
[----:B---3--:R-:W-:-:S03]  /*228b0*/  @!P0 IMAD.MOV.U32 R3, RZ, RZ, R56 ;  /* 0x000000ffff038224 */ /* 0x008fc600078e0038 */
[----:B------:R-:W3:Y:S01]  /*228c0*/  LDL R56, [R1+0x544] ;  /* 0x0005440001387983 */ /* 0x000ee20000100800 */
[----:B------:R-:W-:-:S03]  /*228d0*/  @!P0 IMAD.MOV.U32 R2, RZ, RZ, R55 ;  /* 0x000000ffff028224 */ /* 0x000fc600078e0037 */
[----:B------:R-:W3:Y:S04]  /*228e0*/  LDL R55, [R1+0x548] ;  /* 0x0005480001377983 */ /* 0x000ee80000100800 */
[----:B------:R0:W3:Y:S01]  /*228f0*/  @!P0 LDG.E.U8 R166, desc[UR16][R2.64] ;  /* 0x0000001002a68981 */ /* 0x0000e2000c1e1100 */
[----:B------:R-:W-:Y:S01]  /*22900*/  PRMT R164, RZ, 0x7610, R164 ;  /* 0x00007610ffa47816 */ /* 0x000fe200000000a4 */
[----:B0-----:R-:W-:Y:S02]  /*22910*/  @!P0 IMAD.MOV.U32 R2, RZ, RZ, R63 ;  /* 0x000000ffff028224 */ /* 0x001fe400078e003f */
[----:B------:R-:W-:Y:S01]  /*22920*/  @!P0 IMAD.MOV.U32 R3, RZ, RZ, R64 ;  /* 0x000000ffff038224 */ /* 0x000fe200078e0040 */
[----:B------:R-:W3:Y:S04]  /*22930*/  LDL R63, [R1+0x44c] ;  /* 0x00044c00013f7983 */ /* 0x000ee80000100800 */
[----:B------:R-:W3:Y:S04]  /*22940*/  LDL R64, [R1+0x488] ;  /* 0x0004880001407983 */ /* 0x000ee80000100800 */
[----:B------:R0:W3:Y:S01]  /*22950*/  @!P0 LDG.E.U8 R165, desc[UR16][R2.64] ;  /* 0x0000001002a58981 */ /* 0x0000e2000c1e1100 */
[----:B------:R-:W-:Y:S01]  /*22960*/  PRMT R163, RZ, 0x7610, R163 ;  /* 0x00007610ffa37816 */ /* 0x000fe200000000a3 */
[----:B0-----:R-:W-:-:S02]  /*22970*/  @!P0 IMAD.MOV.U32 R2, RZ, RZ, R61 ;  /* 0x000000ffff028224 */ /* 0x001fc400078e003d */
[----:B------:R-:W-:Y:S01]  /*22980*/  @!P0 IMAD.MOV.U32 R3, RZ, RZ, R62 ;  /* 0x000000ffff038224 */ /* 0x000fe200078e003e */
[----:B------:R-:W3:Y:S04]  /*22990*/  LDL R61, [R1+0x444] ;  /* 0x00044400013d7983 */ /* 0x000ee80000100800 */
[----:B------:R-:W3:Y:S04]  /*229a0*/  LDL R62, [R1+0x450] ;  /* 0x00045000013e7983 */ /* 0x000ee80000100800 */
[----:B------:R0:W3:Y:S01]  /*229b0*/  @!P0 LDG.E.U8 R164, desc[UR16][R2.64] ;  /* 0x0000001002a48981 */ /* 0x0000e2000c1e1100 */
[----:B------:R-:W-:Y:S01]  /*229c0*/  PRMT R162, RZ, 0x7610, R162 ;  /* 0x00007610ffa27816 */ /* 0x000fe200000000a2 */
[----:B0-----:R-:W-:-:S02]  /*229d0*/  @!P0 IMAD.MOV.U32 R2, RZ, RZ, R59 ;  /* 0x000000ffff028224 */ /* 0x001fc400078e003b */
[----:B------:R-:W3:Y:S01]  /*229e0*/  LDL R59, [R1+0x40c] ;  /* 0x00040c00013b7983 */ /* 0x000ee20000100800 */
[----:B------:R-:W-:-:S03]  /*229f0*/  @!P0 IMAD.MOV.U32 R3, RZ, RZ, R60 ;  /* 0x000000ffff038224 */ /* 0x000fc600078e003c */
[----:B------:R-:W3:Y:S04]  /*22a00*/  LDL R60, [R1+0x448] ;  /* 0x00044800013c7983 */ /* 0x000ee80000100800 */
[----:B------:R2:W3:Y:S02]  /*22a10*/  @!P0 LDG.E.U8 R163, desc[UR16][R2.64] ;  /* 0x0000001002a38981 */ /* 0x0004e4000c1e1100 */
[----:B--2---:R-:W-:Y:S02]  /*22a20*/  @!P0 IMAD.MOV.U32 R3, RZ, RZ, R58 ;  /* 0x000000ffff038224 */ /* 0x004fe400078e003a */
[----:B------:R-:W2:Y:S01]  /*22a30*/  LDL R58, [R1+0x410] ;  /* 0x00041000013a7983 */ /* 0x000ea20000100800 */
[----:B----4-:R-:W-:-:S03]  /*22a40*/  @!P0 IMAD.MOV.U32 R2, RZ, RZ, R57 ;  /* 0x000000ffff028224 */ /* 0x010fc600078e0039 */
[----:B------:R-:W4:Y:S04]  /*22a50*/  LDL R57, [R1+0x404] ;  /* 0x0004040001397983 */ /* 0x000f280000100800 */
[----:B------:R3:W4:Y:S02]  /*22a60*/  @!P0 LDG.E.U8 R162, desc[UR16][R2.64] ;  /* 0x0000001002a28981 */ /* 0x000724000c1e1100 */
[----:B---3--:R-:W-:Y:S02]  /*22a70*/  @!P0 IMAD.MOV.U32 R3, RZ, RZ, R56 ;  /* 0x000000ffff038224 */ /* 0x008fe400078e0038 */
[----:B------:R-:W3:Y:S01]  /*22a80*/  LDL R56, [R1+0x408] ;  /* 0x0004080001387983 */ /* 0x000ee20000100800 */
[----:B------:R-:W-:-:S03]  /*22a90*/  @!P0 IMAD.MOV.U32 R2, RZ, RZ, R55 ;  /* 0x000000ffff028224 */ /* 0x000fc600078e0037 */
[----:B------:R-:W3:Y:S01]  /*22aa0*/  LDL R55, [R1+0x3d0] ;  /* 0x0003d00001377983 */ /* 0x000ee20000100800 */
[----:B------:R-:W-:Y:S02]  /*22ab0*/  PRMT R161, RZ, 0x7610, R161 ;  /* 0x00007610ffa17816 */ /* 0x000fe400000000a1 */
[----:B------:R-:W-:-:S04]  /*22ac0*/  PRMT R160, RZ, 0x7610, R160 ;  /* 0x00007610ffa07816 */ /* 0x000fc800000000a0 */
[----:B------:R0:W3:Y:S01]  /*22ad0*/  @!P0 LDG.E.U8 R161, desc[UR16][R2.64] ;  /* 0x0000001002a18981 */ /* 0x0000e2000c1e1100 */
[----:B------:R-:W-:Y:S01]  /*22ae0*/  PRMT R159, RZ, 0x7610, R159 ;  /* 0x00007610ff9f7816 */ /* 0x000fe2000000009f */
[----:B0-----:R-:W-:Y:S02]  /*22af0*/  @!P0 IMAD.MOV.U32 R2, RZ, RZ, R74 ;  /* 0x000000ffff028224 */ /* 0x001fe400078e004a */
[----:B------:R-:W-:-:S05]  /*22b00*/  @!P0 IMAD.MOV.U32 R3, RZ, RZ, R75 ;  /* 0x000000ffff038224 */ /* 0x000fca00078e004b */
        /* <DEDUP_REMOVED lines=30> */
[----:B0-----:R-:W-:Y:S01]  /*22cf0*/  @!P0 IMAD.MOV.U32 R3, RZ, RZ, R59 ;  /* 0x000000ffff038224 */ /* 0x001fe200078e003b */
[----:B------:R-:W-:Y:S02]  /*22d00*/  PRMT R22, RZ, 0x7610, R22 ;  /* 0x00007610ff167816 */ /* 0x000fe40000000016 */
[----:B------:R-:W-:Y:S02]  /*22d10*/  PRMT R21, RZ, 0x7610, R21 ;  /* 0x00007610ff157816 */ /* 0x000fe40000000015 */
[----:B------:R-:W-:Y:S02]  /*22d20*/  PRMT R20, RZ, 0x7610, R20 ;  /* 0x00007610ff147816 */ /* 0x000fe40000000014 */
[----:B------:R-:W-:Y:S02]  /*22d30*/  PRMT R19, RZ, 0x7610, R19 ;  /* 0x00007610ff137816 */ /* 0x000fe40000000013 */
[----:B------:R-:W-:-:S02]  /*22d40*/  PRMT R18, RZ, 0x7610, R18 ;  /* 0x00007610ff127816 */ /* 0x000fc40000000012 */
[----:B------:R-:W-:Y:S02]  /*22d50*/  PRMT R15, RZ, 0x7610, R15 ;  /* 0x00007610ff0f7816 */ /* 0x000fe4000000000f */
[----:B------:R-:W-:Y:S02]  /*22d60*/  PRMT R14, RZ, 0x7610, R14 ;  /* 0x00007610ff0e7816 */ /* 0x000fe4000000000e */
[----:B------:R-:W-:Y:S02]  /*22d70*/  PRMT R13, RZ, 0x7610, R13 ;  /* 0x00007610ff0d7816 */ /* 0x000fe4000000000d */
[----:B------:R-:W-:Y:S02]  /*22d80*/  LOP3.LUT R151, R151, 0x7f, RZ, 0xc0, !PT ;  /* 0x0000007f97977812 */ /* 0x000fe400078ec0ff */
[----:B------:R-:W-:Y:S02]  /*22d90*/  PRMT R12, RZ, 0x7610, R12 ;  /* 0x00007610ff0c7816 */ /* 0x000fe4000000000c */
[----:B------:R-:W-:-:S05]  /*22da0*/  LOP3.LUT R54, R151, 0x60, RZ, 0x3c, !PT ;  /* 0x0000006097367812 */ /* 0x000fca00078e3cff */
[----:B------:R0:W-:Y:S04]  /*22db0*/  STS.U8 [R54+UR8+0x300], R11 ;  /* 0x0003000b36007988 */ /* 0x0001e80008000008 */
[----:B------:R1:W-:Y:S01]  /*22dc0*/  STS.U8 [R54+UR8+0x700], R9 ;  /* 0x0007000936007988 */ /* 0x0003e20008000008 */
[----:B0-----:R-:W-:Y:S01]  /*22dd0*/  PRMT R11, RZ, 0x7610, R11 ;  /* 0x00007610ff0b7816 */ /* 0x001fe2000000000b */
[----:B--2---:R-:W-:-:S05]  /*22de0*/  @!P0 IMAD.MOV.U32 R2, RZ, RZ, R58 ;  /* 0x000000ffff028224 */ /* 0x004fca00078e003a */
[----:B------:R4:W2:Y:S02]  /*22df0*/  @!P0 LDG.E.U8 R152, desc[UR16][R2.64] ;  /* 0x0000001002988981 */ /* 0x0008a4000c1e1100 */
[----:B----4-:R-:W-:Y:S02]  /*22e00*/  @!P0 IMAD.MOV.U32 R3, RZ, RZ, R57 ;  /* 0x000000ffff038224 */ /* 0x010fe400078e0039 */
[----:B---3--:R-:W-:-:S05]  /*22e10*/  @!P0 IMAD.MOV.U32 R2, RZ, RZ, R56 ;  /* 0x000000ffff028224 */ /* 0x008fca00078e0038 */
[----:B------:R0:W3:Y:S02]  /*22e20*/  @!P0 LDG.E.U8 R23, desc[UR16][R2.64] ;  /* 0x0000001002178981 */ /* 0x0000e4000c1e1100 */
[----:B0-----:R-:W-:Y:S02]  /*22e30*/  @!P0 IMAD.MOV.U32 R2, RZ, RZ, R55 ;  /* 0x000000ffff028224 */ /* 0x001fe400078e0037 */
[----:B------:R-:W-:-:S05]  /*22e40*/  @!P0 IMAD.MOV.U32 R3, RZ, RZ, R0 ;  /* 0x000000ffff038224 */ /* 0x000fca00078e0000 */
[----:B------:R0:W4:Y:S02]  /*22e50*/  @!P0 LDG.E.U8 R22, desc[UR16][R2.64] ;  /* 0x0000001002168981 */ /* 0x000124000c1e1100 */
[----:B0-----:R-:W-:Y:S02]  /*22e60*/  @!P0 IMAD.MOV.U32 R2, RZ, RZ, R251 ;  /* 0x000000ffff028224 */ /* 0x001fe400078e00fb */
        /* <DEDUP_REMOVED lines=22> */
[----:B------:R0:W3:Y:S01]  /*22fd0*/  @!P0 LDG.E.U8 R12, desc[UR16][R2.64] ;  /* 0x00000010020c8981 */ /* 0x0000e2000c1e1100 */
[----:B-1----:R-:W-:Y:S01]  /*22fe0*/  PRMT R9, RZ, 0x7610, R9 ;  /* 0x00007610ff097816 */ /* 0x002fe20000000009 */
[----:B0-----:R-:W-:Y:S02]  /*22ff0*/  @!P0 IMAD.MOV.U32 R2, RZ, RZ, R195 ;  /* 0x000000ffff028224 */ /* 0x001fe400078e00c3 */
[----:B------:R-:W-:-:S05]  /*23000*/  @!P0 IMAD.MOV.U32 R3, RZ, RZ, R193 ;  /* 0x000000ffff038224 */ /* 0x000fca00078e00c1 */
[----:B------:R0:W3:Y:S04]  /*23010*/  @!P0 LDG.E.U8 R11, desc[UR16][R2.64] ;  /* 0x00000010020b8981 */ /* 0x0000e8000c1e1100 */
[----:B------:R1:W-:Y:S01]  /*23020*/  STS.U8 [R54+UR8+0xb00], R8 ;  /* 0x000b000836007988 */ /* 0x0003e20008000008 */
[----:B0-----:R-:W-:Y:S02]  /*23030*/  @!P0 IMAD.MOV.U32 R2, RZ, RZ, R215 ;  /* 0x000000ffff028224 */ /* 0x001fe400078e00d7 */
[----:B------:R-:W-:Y:S01]  /*23040*/  @!P0 IMAD.MOV.U32 R3, RZ, RZ, R213 ;  /* 0x000000ffff038224 */ /* 0x000fe200078e00d5 */
[----:B-1----:R-:W-:-:S04]  /*23050*/  PRMT R8, RZ, 0x7610, R8 ;  /* 0x00007610ff087816 */ /* 0x002fc80000000008 */
        /* <DEDUP_REMOVED lines=20> */
[----:B------:R0:W3:Y:S02]  /*231a0*/  @!P0 LDG.E.U8 R5, desc[UR16][R2.64] ;  /* 0x0000001002058981 */ /* 0x0000e4000c1e1100 */
[----:B0-----:R-:W-:Y:S02]  /*231b0*/  @!P0 IMAD.MOV.U32 R2, RZ, RZ, R194 ;  /* 0x000000ffff028224 */ /* 0x001fe400078e00c2 */
[----:B------:R-:W-:-:S05]  /*231c0*/  @!P0 IMAD.MOV.U32 R3, RZ, RZ, R192 ;  /* 0x000000ffff038224 */ /* 0x000fca00078e00c0 */
[----:B------:R0:W3:Y:S04]  /*231d0*/  @!P0 LDG.E.U8 R4, desc[UR16][R2.64] ;  /* 0x0000001002048981 */ /* 0x0000e8000c1e1100 */
        /* <DEDUP_REMOVED lines=16> */
[----:B--2---:R-:W-:Y:S01]  /*232e0*/  STS.U8 [R54+UR8+0x5f00], R152 ;  /* 0x005f009836007988 */ /* 0x004fe20008000008 */
[----:B0-----:R-:W-:-:S03]  /*232f0*/  LOP3.LUT R2, R146, 0x70, RZ, 0x3c, !PT ;  /* 0x0000007092027812 */ /* 0x001fc600078e3cff */
[----:B----4-:R-:W-:Y:S04]  /*23300*/  STS.U8 [R54+UR8+0x6300], R22 ;  /* 0x0063001636007988 */ /* 0x010fe80008000008 */
[----:B---3--:R-:W-:Y:S01]  /*23310*/  STS.U8 [R54+UR8+0x6700], R20 ;  /* 0x0067001436007988 */ /* 0x008fe20008000008 */
[----:B------:R-:W-:Y:S02]  /*23320*/  IMAD.MOV.U32 R250, RZ, RZ, R25 ;  /* 0x000000fffffa7224 */ /* 0x000fe400078e0019 */
[----:B------:R-:W-:Y:S02]  /*23330*/  IMAD.MOV.U32 R252, RZ, RZ, R24 ;  /* 0x000000fffffc7224 */ /* 0x000fe400078e0018 */
[----:B------:R-:W-:Y:S01]  /*23340*/  IMAD.MOV.U32 R230, RZ, RZ, R27 ;  /* 0x000000ffffe67224 */ /* 0x000fe200078e001b */
[----:B------:R-:W2:Y:S01]  /*23350*/  LDL.LU.64 R24, [R1] ;  /* 0x0000000001187983 */ /* 0x000ea20000300a00 */
[----:B------:R-:W-:-:S02]  /*23360*/  IMAD.MOV.U32 R249, RZ, RZ, R26 ;  /* 0x000000fffff97224 */ /* 0x000fc400078e001a */
[----:B------:R-:W-:Y:S01]  /*23370*/  IMAD.MOV.U32 R229, RZ, RZ, R29 ;  /* 0x000000ffffe57224 */ /* 0x000fe200078e001d */
[----:B------:R-:W2:Y:S01]  /*23380*/  LDL.LU.64 R26, [R1+0x8] ;  /* 0x00000800011a7983 */ /* 0x000ea20000300a00 */
[----:B------:R-:W-:Y:S02]  /*23390*/  IMAD.MOV.U32 R248, RZ, RZ, R28 ;  /* 0x000000fffff87224 */ /* 0x000fe400078e001c */
[----:B------:R-:W-:Y:S01]  /*233a0*/  IMAD.MOV.U32 R246, RZ, RZ, R31 ;  /* 0x000000fffff67224 */ /* 0x000fe200078e001f */
[----:B------:R-:W2:Y:S01]  /*233b0*/  LDL.LU.64 R28, [R1+0x10] ;  /* 0x00001000011c7983 */ /* 0x000ea20000300a00 */
[----:B------:R-:W-:Y:S02]  /*233c0*/  IMAD.MOV.U32 R247, RZ, RZ, R30 ;  /* 0x000000fffff77224 */ /* 0x000fe400078e001e */
[----:B------:R-:W-:Y:S01]  /*233d0*/  IMAD.MOV.U32 R245, RZ, RZ, R33 ;  /* 0x000000fffff57224 */ /* 0x000fe200078e0021 */
[----:B------:R-:W2:Y:S01]  /*233e0*/  LDL.LU.64 R30, [R1+0x18] ;  /* 0x00001800011e7983 */ /* 0x000ea20000300a00 */
[----:B------:R-:W-:-:S02]  /*233f0*/  IMAD.MOV.U32 R228, RZ, RZ, R32 ;  /* 0x000000ffffe47224 */ /* 0x000fc400078e0020 */
[----:B------:R-:W-:Y:S01]  /*23400*/  IMAD.MOV.U32 R231, RZ, RZ, R35 ;  /* 0x000000ffffe77224 */ /* 0x000fe200078e0023 */
[----:B------:R-:W2:Y:S04]  /*23410*/  LDL.LU.64 R32, [R1+0x20] ;  /* 0x0000200001207983 */ /* 0x000ea80000300a00 */
[----:B------:R-:W-:Y:S01]  /*23420*/  STS.U8 [R54+UR8+0x6b00], R18 ;  /* 0x006b001236007988 */ /* 0x000fe20008000008 */
        /* <DEDUP_REMOVED lines=9> */
[----:B------:R-:W2:Y:S04]  /*234c0*/  LDL.LU.64 R38, [R1+0x38] ;  /* 0x0000380001267983 */ /* 0x000ea80000300a00 */
[----:B------:R-:W-:Y:S01]  /*234d0*/  STS.U8 [R54+UR8+0x7300], R14 ;  /* 0x0073000e36007988 */ /* 0x000fe20008000008 */
        /* <DEDUP_REMOVED lines=21> */
[----:B------:R-:W-:-:S03]  /*23630*/  IMAD.MOV.U32 R237, RZ, RZ, R46 ;  /* 0x000000ffffed7224 */ /* 0x000fc600078e002e */
        /* <DEDUP_REMOVED lines=8> */
[----:B------:R-:W2:Y:S01]  /*236c0*/  LDL.LU.64 R46, [R1+0x58] ;  /* 0x00005800012e7983 */ /* 0x000ea20000300a00 */
[----:B------:R-:W-:-:S03]  /*236d0*/  IMAD.MOV.U32 R244, RZ, RZ, R53 ;  /* 0x000000fffff47224 */ /* 0x000fc600078e0035 */
[----:B------:R-:W-:Y:S01]  /*236e0*/  STS.U8 [R2+UR8+0x3780], R171 ;  /* 0x003780ab02007988 */ /* 0x000fe20008000008 */
[----:B------:R-:W-:-:S03]  /*236f0*/  IMAD.MOV.U32 R243, RZ, RZ, R52 ;  /* 0x000000fffff37224 */ /* 0x000fc600078e0034 */
[----:B------:R-:W2:Y:S04]  /*23700*/  LDL.LU.64 R48, [R1+0x60] ;  /* 0x0000600001307983 */ /* 0x000ea80000300a00 */
[----:B------:R-:W-:Y:S04]  /*23710*/  STS.U8 [R2+UR8+0x3b80], R169 ;  /* 0x003b80a902007988 */ /* 0x000fe80008000008 */
[----:B------:R-:W2:Y:S04]  /*23720*/  LDL.LU.64 R50, [R1+0x68] ;  /* 0x0000680001327983 */ /* 0x000ea80000300a00 */
[----:B------:R-:W-:Y:S04]  /*23730*/  STS.U8 [R2+UR8+0x3f80], R167 ;  /* 0x003f80a702007988 */ /* 0x000fe80008000008 */
[----:B------:R-:W2:Y:S04]  /*23740*/  LDL.LU.64 R52, [R1+0x70] ;  /* 0x0000700001347983 */ /* 0x000ea80000300a00 */
[----:B------:R-:W-:Y:S04]  /*23750*/  STS.U8 [R2+UR8+0x4380], R165 ;  /* 0x004380a502007988 */ /* 0x000fe80008000008 */
[----:B0-----:R-:W2:Y:S04]  /*23760*/  LDL.LU.64 R54, [R1+0x78] ;  /* 0x0000780001367983 */ /* 0x001ea80000300a00 */
[----:B------:R-:W-:Y:S04]  /*23770*/  STS.U8 [R2+UR8+0x4780], R163 ;  /* 0x004780a302007988 */ /* 0x000fe80008000008 */
[----:B------:R-:W2:Y:S04]  /*23780*/  LDL.LU.64 R56, [R1+0x80] ;  /* 0x0000800001387983 */ /* 0x000ea80000300a00 */
        /* <DEDUP_REMOVED lines=26> */
[----:B------:R0:W-:Y:S04]  /*23930*/  STS.U8 [R2+UR8+0x7f80], R4 ;  /* 0x007f800402007988 */ /* 0x0001e80008000008 */
[----:B------:R-:W2:Y:S04]  /*23940*/  LDL.LU.64 R84, [R1+0xf0] ;  /* 0x0000f00001547983 */ /* 0x000ea80000300a00 */
[----:B------:R-:W2:Y:S01]  /*23950*/  LDL.LU.64 R86, [R1+0xf8] ;  /* 0x0000f80001567983 */ /* 0x000ea20000300a00 */
[----:B0-----:R-:W0:Y:S03]  /*23960*/  LDC R2, c[0x0][0x230] ;  /* 0x00008c00ff027b82 */ /* 0x001e260000000800 */
[----:B------:R-:W2:Y:S04]  /*23970*/  LDL.LU.64 R88, [R1+0x100] ;  /* 0x0001000001587983 */ /* 0x000ea80000300a00 */
        /* <DEDUP_REMOVED lines=17> */
[----:B------:R-:W2:Y:S01]  /*23a90*/  LDL.LU.64 R124, [R1+0x190] ;  /* 0x00019000017c7983 */ /* 0x000ea20000300a00 */
[----:B0-----:R-:W-:-:S03]  /*23aa0*/  VIADD R2, R2, 0x7f ;  /* 0x0000007f02027836 */ /* 0x001fc60000000000 */
[----:B------:R-:W2:Y:S04]  /*23ab0*/  LDL.LU.64 R126, [R1+0x198] ;  /* 0x00019800017e7983 */ /* 0x000ea80000300a00 */
[----:B------:R-:W2:Y:S04]  /*23ac0*/  LDL.LU.64 R128, [R1+0x1a0] ;  /* 0x0001a00001807983 */ /* 0x000ea80000300a00 */
[----:B------:R-:W2:Y:S04]  /*23ad0*/  LDL.LU.64 R130, [R1+0x1a8] ;  /* 0x0001a80001827983 */ /* 0x000ea80000300a00 */
[----:B------:R-:W2:Y:S04]  /*23ae0*/  LDL.LU.64 R132, [R1+0x1b0] ;  /* 0x0001b00001847983 */ /* 0x000ea80000300a00 */
[----:B------:R-:W2:Y:S01]  /*23af0*/  LDL.LU.64 R134, [R1+0x1b8] ;  /* 0x0001b80001867983 */ /* 0x000ea20000300a00 */
[----:B------:R-:W-:-:S03]  /*23b00*/  SHF.R.S32.HI R3, RZ, 0x1f, R2 ;  /* 0x0000001fff037819 */ /* 0x000fc60000011402 */
[----:B------:R-:W2:Y:S01]  /*23b10*/  LDL.LU.64 R136, [R1+0x1c0] ;  /* 0x0001c00001887983 */ /* 0x000ea20000300a00 */
[----:B------:R-:W-:-:S03]  /*23b20*/  VIADD R202, R202, 0x1 ;  /* 0x00000001caca7836 */ /* 0x000fc60000000000 */
[----:B------:R-:W2:Y:S04]  /*23b30*/  LDL.LU.64 R138, [R1+0x1c8] ;  /* 0x0001c800018a7983 */ /* 0x000ea80000300a00 */
[----:B------:R-:W2:Y:S04]  /*23b40*/  LDL.LU.64 R140, [R1+0x1d0] ;  /* 0x0001d000018c7983 */ /* 0x000ea80000300a00 */
[----:B------:R-:W2:Y:S04]  /*23b50*/  LDL.LU.64 R142, [R1+0x1d8] ;  /* 0x0001d800018e7983 */ /* 0x000ea80000300a00 */
[----:B------:R-:W2:Y:S01]  /*23b60*/  LDL.LU.64 R144, [R1+0x1e0] ;  /* 0x0001e00001907983 */ /* 0x000ea20000300a00 */
[----:B------:R-:W-:-:S03]  /*23b70*/  LEA.HI R2, R3, R2, RZ, 0x7 ;  /* 0x0000000203027211 */ /* 0x000fc600078f38ff */
[----:B------:R-:W2:Y:S04]  /*23b80*/  LDL.LU.64 R146, [R1+0x1e8] ;  /* 0x0001e80001927983 */ /* 0x000ea80000300a00 */
[----:B------:R-:W2:Y:S04]  /*23b90*/  LDL.LU.64 R148, [R1+0x1f0] ;  /* 0x0001f00001947983 */ /* 0x000ea80000300a00 */
[----:B------:R-:W2:Y:S04]  /*23ba0*/  LDL.LU.64 R150, [R1+0x1f8] ;  /* 0x0001f80001967983 */ /* 0x000ea80000300a00 */
[----:B------:R0:W-:Y:S04]  /*23bb0*/  STL [R1+0x200], R202 ;  /* 0x000200ca01007387 */ /* 0x0001e80000100800 */
[----:B------:R-:W3:Y:S01]  /*23bc0*/  LDL.LU R3, [R1+0x9e0] ;  /* 0x0009e00001037983 */ /* 0x000ee20000300800 */
[----:B------:R-:W-:Y:S01]  /*23bd0*/  SHF.R.S32.HI R2, RZ, 0x7, R2 ;  /* 0x00000007ff027819 */ /* 0x000fe20000011402 */
[----:B------:R1:W-:Y:S06]  /*23be0*/  MEMBAR.ALL.CTA ;  /* 0x0000000000007992 */ /* 0x0003ec0000008000 */
[----:B-1----:R-:W1:Y:S01]  /*23bf0*/  FENCE.VIEW.ASYNC.S ;  /* 0x00000000000073c6 */ /* 0x002e620000000000 */
[----:B------:R-:W-:-:S02]  /*23c00*/  ISETP.NE.U32.AND P0, PT, R202, R2, PT ;  /* 0x00000002ca00720c */ /* 0x000fc40003f05070 */
[----:B0-----:R-:W0:Y:S08]  /*23c10*/  LDC R202, c[0x0][0x238] ;  /* 0x00008e00ffca7b82 */ /* 0x001e300000000800 */
[----:B-1----:R-:W-:Y:S01]  /*23c20*/  BAR.SYNC.DEFER_BLOCKING 0x0 ;  /* 0x0000000000007b1d */ /* 0x002fe20000010000 */
[----:B0-----:R-:W-:-:S05]  /*23c30*/  IMAD.SHL.U32 R202, R202, 0x80, RZ ;  /* 0x00000080caca7824 */ /* 0x001fca00078e00ff */
[----:B---3--:R-:W-:-:S05]  /*23c40*/  IADD3 R3, P5, R202, R3, RZ ;  /* 0x00000003ca037210 */ /* 0x008fca0007fbe0ff */
[----:B------:R0:W-:Y:S04]  /*23c50*/  STL [R1+0x9e0], R3 ;  /* 0x0009e00301007387 */ /* 0x0001e80000100800 */
[----:B0-----:R-:W3:Y:S02]  /*23c60*/  LDL.LU R3, [R1+0x9d8] ;  /* 0x0009d80001037983 */ /* 0x001ee40000300800 */
[----:B---3--:R-:W-:-:S05]  /*23c70*/  IADD3 R3, P6, R202, R3, RZ ;  /* 0x00000003ca037210 */ /* 0x008fca0007fde0ff */
[----:B------:R0:W-:Y:S04]  /*23c80*/  STL [R1+0x9d8], R3 ;  /* 0x0009d80301007387 */ /* 0x0001e80000100800 */
[----:B0-----:R-:W3:Y:S01]  /*23c90*/  LDL.LU R3, [R1+0x9d0] ;  /* 0x0009d00001037983 */ /* 0x001ee20000300800 */
[C---:B------:R-:W-:Y:S02]  /*23ca0*/  IADD3 R16, P2, R202.reuse, R16, RZ ;  /* 0x00000010ca107210 */ /* 0x040fe40007f5e0ff */
[C---:B------:R-:W-:Y:S02]  /*23cb0*/  IADD3 R10, P3, R202.reuse, R10, RZ ;  /* 0x0000000aca0a7210 */ /* 0x040fe40007f7e0ff */
[----:B---3--:R-:W-:-:S05]  /*23cc0*/  IADD3 R3, P1, R202, R3, RZ ;  /* 0x00000003ca037210 */ /* 0x008fca0007f3e0ff */
[----:B------:R-:W-:Y:S04]  /*23cd0*/  STL [R1+0x9d0], R3 ;  /* 0x0009d00301007387 */ /* 0x000fe80000100800 */
[----:B------:R0:W-:Y:S04]  /*23ce0*/  STL [R1+0x9c8], R16 ;  /* 0x0009c81001007387 */ /* 0x0001e80000100800 */
[----:B0-----:R-:W3:Y:S04]  /*23cf0*/  LDL.LU R16, [R1+0x10a8] ;  /* 0x0010a80001107983 */ /* 0x001ee80000300800 */
[----:B------:R0:W-:Y:S04]  /*23d00*/  STL [R1+0x9c0], R10 ;  /* 0x0009c00a01007387 */ /* 0x0001e80000100800 */
[----:B------:R-:W4:Y:S01]  /*23d10*/  LDL.LU R3, [R1+0x9b8] ;  /* 0x0009b80001037983 */ /* 0x000f220000300800 */
[----:B------:R-:W-:-:S02]  /*23d20*/  IADD3 R17, P4, R202, R17, RZ ;  /* 0x00000011ca117210 */ /* 0x000fc40007f9e0ff */
[----:B0-----:R-:W-:-:S05]  /*23d30*/  SHF.R.S32.HI R10, RZ, 0x1f, R202 ;  /* 0x0000001fff0a7819 */ /* 0x001fca00000114ca */
[----:B---3--:R-:W-:Y:S01]  /*23d40*/  IMAD.X R16, R10, 0x1, R16, P4 ;  /* 0x000000010a107824 */ /* 0x008fe200020e0610 */
[----:B----4-:R-:W-:-:S05]  /*23d50*/  IADD3 R3, P4, R202, R3, RZ ;  /* 0x00000003ca037210 */ /* 0x010fca0007f9e0ff */
[----:B------:R0:W-:Y:S04]  /*23d60*/  STL [R1+0x9b8], R3 ;  /* 0x0009b80301007387 */ /* 0x0001e80000100800 */
[----:B0-----:R-:W3:Y:S02]  /*23d70*/  LDL.LU R3, [R1+0x9dc] ;  /* 0x0009dc0001037983 */ /* 0x001ee40000300800 */
[----:B---3--:R-:W-:-:S05]  /*23d80*/  IMAD.X R3, R10, 0x1, R3, P5 ;  /* 0x000000010a037824 */ /* 0x008fca00028e0603 */
[----:B------:R0:W-:Y:S04]  /*23d90*/  STL [R1+0x9dc], R3 ;  /* 0x0009dc0301007387 */ /* 0x0001e80000100800 */
[----:B0-----:R-:W3:Y:S02]  /*23da0*/  LDL.LU R3, [R1+0x9b0] ;  /* 0x0009b00001037983 */ /* 0x001ee40000300800 */
[----:B---3--:R-:W-:-:S05]  /*23db0*/  IADD3 R3, P5, R202, R3, RZ ;  /* 0x00000003ca037210 */ /* 0x008fca0007fbe0ff */
        /* <DEDUP_REMOVED lines=148> */
[----:B0-----:R-:W3:Y:S01]  /*24700*/  LDL.LU R3, [R1+0x8e8] ;  /* 0x0008e80001037983 */ /* 0x001ee20000300800 */
[----:B--2---:R-:W-:Y:S01]  /*24710*/  WARPGROUP.ARRIVE ;  /* 0x00000000000079c5 */ /* 0x004fe20000000000 */
[----:B------:R-:W-:-:S05]  /*24720*/  UMOV UR13, 0x40000040 ;  /* 0x40000040000d7882 */ /* 0x000fca0000000000 */
[----:B------:R-:W-:Y:S01]  /*24730*/  QGMMA.64x256x32.F32.E5M2.E5M2 R24, gdesc[UR12], R24, gsb0 ;  /* 0x03e000000c1879f3 */ /* 0x000fe20008003818 */
[----:B---3--:R-:W-:-:S05]  /*24740*/  IADD3 R3, P6, R202, R3, RZ ;  /* 0x00000003ca037210 */ /* 0x008fca0007fde0ff */
[----:B------:R0:W-:Y:S04]  /*24750*/  STL [R1+0x8e8], R3 ;  /* 0x0008e80301007387 */ /* 0x0001e80000100800 */
[----:B0-----:R-:W2:Y:S01]  /*24760*/  LDL.LU R3, [R1+0x90c] ;  /* 0x00090c0001037983 */ /* 0x001ea20000300800 */
[----:B------:R-:W-:Y:S02]  /*24770*/  WARPGROUP.DEPBAR.LE gsb0, 0x0 ;  /* 0x00008000000079c5 */ /* 0x000fe40000010000 */
[----:B------:R-:W-:-:S15]  /*24780*/  WARPGROUP.ARRIVE ;  /* 0x00000000000079c5 */ /* 0x000fde0000000000 */
[----:B------:R-:W-:Y:S01]  /*24790*/  QGMMA.64x256x32.F32.E5M2.E5M2 R24, gdesc[UR4], R24, gsb0 ;  /* 0x03e00000041879f3 */ /* 0x000fe20008003818 */
[----:B--2---:R-:W-:-:S05]  /*247a0*/  IMAD.X R3, R10, 0x1, R3, P1 ;  /* 0x000000010a037824 */ /* 0x004fca00008e0603 */
[----:B------:R0:W-:Y:S04]  /*247b0*/  STL [R1+0x90c], R3 ;  /* 0x00090c0301007387 */ /* 0x0001e80000100800 */
[----:B0-----:R-:W2:Y:S01]  /*247c0*/  LDL.LU R3, [R1+0x8e0] ;  /* 0x0008e00001037983 */ /* 0x001ea20000300800 */
[----:B------:R-:W-:Y:S02]  /*247d0*/  WARPGROUP.DEPBAR.LE gsb0, 0x0 ;  /* 0x00008000000079c5 */ /* 0x000fe40000010000 */
[----:B------:R-:W-:-:S15]  /*247e0*/  WARPGROUP.ARRIVE ;  /* 0x00000000000079c5 */ /* 0x000fde0000000000 */
[----:B------:R-:W-:Y:S01]  /*247f0*/  QGMMA.64x256x32.F32.E5M2.E5M2 R24, gdesc[UR24], R24, gsb0 ;  /* 0x03e00000181879f3 */ /* 0x000fe20008003818 */
[----:B--2---:R-:W-:-:S05]  /*24800*/  IADD3 R3, P1, R202, R3, RZ ;  /* 0x00000003ca037210 */ /* 0x004fca0007f3e0ff */
[----:B------:R0:W-:Y:S04]  /*24810*/  STL [R1+0x8e0], R3 ;  /* 0x0008e00301007387 */ /* 0x0001e80000100800 */
[----:B0-----:R-:W2:Y:S01]  /*24820*/  LDL.LU R3, [R1+0x904] ;  /* 0x0009040001037983 */ /* 0x001ea20000300800 */
[----:B------:R-:W-:Y:S02]  /*24830*/  WARPGROUP.DEPBAR.LE gsb0, 0x0 ;  /* 0x00008000000079c5 */ /* 0x000fe40000010000 */
[----:B------:R-:W-:-:S15]  /*24840*/  WARPGROUP.ARRIVE ;  /* 0x00000000000079c5 */ /* 0x000fde0000000000 */
[----:B------:R-:W-:Y:S03]  /*24850*/  QGMMA.64x256x32.F32.E5M2.E5M2 R24, gdesc[UR20], R24, gsb0 ;  /* 0x03e00000141879f3 */ /* 0x000fe60008003818 */
[----:B------:R-:W-:Y:S02]  /*24860*/  WARPGROUP.DEPBAR.LE gsb0, 0x0 ;  /* 0x00008000000079c5 */ /* 0x000fe40000010000 */
[----:B--2---:R-:W-:-:S05]  /*24870*/  IMAD.X R3, R10, 0x1, R3, P2 ;  /* 0x000000010a037824 */ /* 0x004fca00010e0603 */
[----:B------:R-:W-:Y:S04]  /*24880*/  STL [R1+0x904], R3 ;  /* 0x0009040301007387 */ /* 0x000fe80000100800 */
[----:B------:R-:W-:Y:S04]  /*24890*/  STL.64 [R1], R24 ;  /* 0x0000001801007387 */ /* 0x000fe80000100a00 */
        /* <DEDUP_REMOVED lines=63> */
[----:B0-----:R-:W2:Y:S04]  /*24c90*/  LDL.LU.64 R150, [R1+0x10a0] ;  /* 0x0010a00001967983 */ /* 0x001ea80000300a00 */
[----:B------:R-:W3:Y:S04]  /*24ca0*/  LDL.LU.64 R148, [R1+0x1098] ;  /* 0x0010980001947983 */ /* 0x000ee80000300a00 */
[----:B------:R-:W4:Y:S04]  /*24cb0*/  LDL.LU.64 R146, [R1+0x1090] ;  /* 0x0010900001927983 */ /* 0x000f280000300a00 */
[----:B------:R-:W2:Y:S04]  /*24cc0*/  LDL.LU.64 R144, [R1+0x1088] ;  /* 0x0010880001907983 */ /* 0x000ea80000300a00 */
[----:B------:R-:W3:Y:S04]  /*24cd0*/  LDL.LU.64 R142, [R1+0x1080] ;  /* 0x00108000018e7983 */ /* 0x000ee80000300a00 */
[----:B------:R-:W4:Y:S04]  /*24ce0*/  LDL.LU.64 R140, [R1+0x1078] ;  /* 0x00107800018c7983 */ /* 0x000f280000300a00 */
[----:B------:R-:W2:Y:S04]  /*24cf0*/  LDL.LU.64 R138, [R1+0x1070] ;  /* 0x00107000018a7983 */ /* 0x000ea80000300a00 */
[----:B------:R-:W3:Y:S04]  /*24d00*/  LDL.LU.64 R136, [R1+0x1068] ;  /* 0x0010680001887983 */ /* 0x000ee80000300a00 */
[----:B------:R-:W4:Y:S04]  /*24d10*/  LDL.LU.64 R134, [R1+0x1060] ;  /* 0x0010600001867983 */ /* 0x000f280000300a00 */
[----:B------:R-:W2:Y:S04]  /*24d20*/  LDL.LU.64 R132, [R1+0x1058] ;  /* 0x0010580001847983 */ /* 0x000ea80000300a00 */
[----:B------:R-:W3:Y:S04]  /*24d30*/  LDL.LU.64 R130, [R1+0x1050] ;  /* 0x0010500001827983 */ /* 0x000ee80000300a00 */
        /* <DEDUP_REMOVED lines=52> */
[----:B------:R-:W3:Y:S01]  /*25080*/  LDL.LU.64 R24, [R1+0xea8] ;  /* 0x000ea80001187983 */ /* 0x000ee20000300a00 */
[----:B----4-:R-:W-:-:S02]  /*25090*/  IMAD.X R134, R10, 0x1, R134, P1 ;  /* 0x000000010a867824 */ /* 0x010fc400008e0686 */
[C---:B--2---:R-:W-:Y:S02]  /*250a0*/  IMAD.X R132, R10.reuse, 0x1, R132, P6 ;  /* 0x000000010a847824 */ /* 0x044fe400030e0684 */
[C---:B---3--:R-:W-:Y:S02]  /*250b0*/  IMAD.X R130, R10.reuse, 0x1, R130, P5 ;  /* 0x000000010a827824 */ /* 0x048fe400028e0682 */
[C---:B------:R-:W-:Y:S02]  /*250c0*/  IMAD.X R128, R10.reuse, 0x1, R128, P4 ;  /* 0x000000010a807824 */ /* 0x040fe400020e0680 */
[----:B------:R-:W-:Y:S01]  /*250d0*/  IMAD.X R126, R10, 0x1, R126, P3 ;  /* 0x000000010a7e7824 */ /* 0x000fe200018e067e */
[C---:B------:R-:W-:Y:S02]  /*250e0*/  IADD3 R125, P2, R202.reuse, R125, RZ ;  /* 0x0000007dca7d7210 */ /* 0x040fe40007f5e0ff */
[----:B------:R-:W-:-:S03]  /*250f0*/  IADD3 R127, P3, R202, R127, RZ ;  /* 0x0000007fca7f7210 */ /* 0x000fc60007f7e0ff */
[----:B------:R0:W-:Y:S01]  /*25100*/  STL [R1+0x8d8], R125 ;  /* 0x0008d87d01007387 */ /* 0x0001e20000100800 */
[C---:B------:R-:W-:Y:S02]  /*25110*/  IADD3 R129, P4, R202.reuse, R129, RZ ;  /* 0x00000081ca817210 */ /* 0x040fe40007f9e0ff */
[C---:B------:R-:W-:Y:S01]  /*25120*/  IADD3 R131, P5, R202.reuse, R131, RZ ;  /* 0x00000083ca837210 */ /* 0x040fe20007fbe0ff */
[----:B0-----:R-:W2:Y:S04]  /*25130*/  LDL.LU R125, [R1+0xea4] ;  /* 0x000ea400017d7983 */ /* 0x001ea80000300800 */
[----:B------:R0:W-:Y:S01]  /*25140*/  STL [R1+0x8fc], R126 ;  /* 0x0008fc7e01007387 */ /* 0x0001e20000100800 */
[----:B------:R-:W-:-:S03]  /*25150*/  IADD3 R133, P6, R202, R133, RZ ;  /* 0x00000085ca857210 */ /* 0x000fc60007fde0ff */
[----:B0-----:R-:W2:Y:S04]  /*25160*/  LDL.LU R126, [R1+0xea0] ;  /* 0x000ea000017e7983 */ /* 0x001ea80000300800 */
[----:B------:R0:W-:Y:S04]  /*25170*/  STL [R1+0x8d0], R127 ;  /* 0x0008d07f01007387 */ /* 0x0001e80000100800 */
[----:B0-----:R-:W2:Y:S04]  /*25180*/  LDL.LU R127, [R1+0xe9c] ;  /* 0x000e9c00017f7983 */ /* 0x001ea80000300800 */
[----:B------:R0:W-:Y:S01]  /*25190*/  STL [R1+0x8f4], R128 ;  /* 0x0008f48001007387 */ /* 0x0001e20000100800 */
[----:B------:R-:W-:-:S03]  /*251a0*/  IADD3 R135, P1, R202, R135, RZ ;  /* 0x00000087ca877210 */ /* 0x000fc60007f3e0ff */
[----:B0-----:R-:W2:Y:S04]  /*251b0*/  LDL.LU R128, [R1+0xe98] ;  /* 0x000e980001807983 */ /* 0x001ea80000300800 */
[----:B------:R0:W-:Y:S01]  /*251c0*/  STL [R1+0x8c8], R129 ;  /* 0x0008c88101007387 */ /* 0x0001e20000100800 */
[----:B------:R-:W-:-:S03]  /*251d0*/  IMAD.X R136, R10, 0x1, R136, P2 ;  /* 0x000000010a887824 */ /* 0x000fc600010e0688 */
        /* <DEDUP_REMOVED lines=46> */
[----:B------:R0:W-:Y:S04]  /*254c0*/  STL [R1+0x888], R145 ;  /* 0x0008889101007387 */ /* 0x0001e80000100800 */
        /* <DEDUP_REMOVED lines=13> */
[----:B------:R-:W3:Y:S02]  /*255a0*/  LDL.LU R3, [R1+0x894] ;  /* 0x0008940001037983 */ /* 0x000ee40000300800 */
        /* <DEDUP_REMOVED lines=483> */
[----:B---3--:R-:W-:-:S05]  /*273e0*/  IADD3 R3, P6, R3, UR9, RZ ;  /* 0x0000000903037c10 */ /* 0x008fca000ffde0ff */
        /* <DEDUP_REMOVED lines=27> */
[----:B------:R0:W-:Y:S02]  /*275a0*/  STL [R1+0x5ec], R3 ;  /* 0x0005ec0301007387 */ /* 0x0001e40000100800 */
[----:B0-----:R-:W-:Y:S02]  /*275b0*/  IMAD.MOV.U32 R3, RZ, RZ, R222 ;  /* 0x000000ffff037224 */ /* 0x001fe400078e00de */
[----:B------:R-:W-:Y:S02]  /*275c0*/  IMAD.MOV.U32 R222, RZ, RZ, R223 ;  /* 0x000000ffffde7224 */ /* 0x000fe400078e00df */
[----:B------:R-:W-:Y:S02]  /*275d0*/  IMAD.MOV.U32 R223, RZ, RZ, R224 ;  /* 0x000000ffffdf7224 */ /* 0x000fe400078e00e0 */
[----:B------:R-:W-:Y:S02]  /*275e0*/  IMAD.MOV.U32 R224, RZ, RZ, R225 ;  /* 0x000000ffffe07224 */ /* 0x000fe400078e00e1 */
[----:B------:R-:W-:-:S02]  /*275f0*/  IMAD.MOV.U32 R225, RZ, RZ, R226 ;  /* 0x000000ffffe17224 */ /* 0x000fc400078e00e2 */
[----:B------:R-:W-:Y:S01]  /*27600*/  IMAD.MOV.U32 R226, RZ, RZ, R227 ;  /* 0x000000ffffe27224 */ /* 0x000fe200078e00e3 */
[----:B------:R-:W-:Y:S01]  /*27610*/  IADD3 R3, P5, R3, UR9, RZ ;  /* 0x0000000903037c10 */ /* 0x000fe2000ffbe0ff */
[----:B------:R-:W-:Y:S02]  /*27620*/  IMAD.MOV.U32 R227, RZ, RZ, R228 ;  /* 0x000000ffffe37224 */ /* 0x000fe400078e00e4 */
[----:B------:R-:W-:Y:S02]  /*27630*/  IMAD.MOV.U32 R228, RZ, RZ, R229 ;  /* 0x000000ffffe47224 */ /* 0x000fe400078e00e5 */
[----:B------:R-:W-:Y:S02]  /*27640*/  IMAD.MOV.U32 R229, RZ, RZ, R230 ;  /* 0x000000ffffe57224 */ /* 0x000fe400078e00e6 */
[----:B------:R-:W3:Y:S04]  /*27650*/  LDL.LU R230, [R1+0x29c] ;  /* 0x00029c0001e67983 */ /* 0x000ee80000300800 */
[----:B------:R0:W-:Y:S04]  /*27660*/  STL [R1+0xde8], R3 ;  /* 0x000de80301007387 */ /* 0x0001e80000100800 */
[----:B0-----:R-:W4:Y:S02]  /*27670*/  LDL.LU R3, [R1+0x9fc] ;  /* 0x0009fc0001037983 */ /* 0x001f240000300800 */
[----:B----4-:R-:W-:-:S05]  /*27680*/  IADD3.X R3, R3, UR11, RZ, P6, !PT ;  /* 0x0000000b03037c10 */ /* 0x010fca000b7fe4ff */
[----:B------:R0:W-:Y:S04]  /*27690*/  STL [R1+0x9fc], R3 ;  /* 0x0009fc0301007387 */ /* 0x0001e80000100800 */
[----:B0-----:R-:W4:Y:S02]  /*276a0*/  LDL.LU R3, [R1+0xde4] ;  /* 0x000de40001037983 */ /* 0x001f240000300800 */
[----:B----4-:R-:W-:-:S05]  /*276b0*/  IADD3 R3, P6, R3, UR9, RZ ;  /* 0x0000000903037c10 */ /* 0x010fca000ffde0ff */
        /* <DEDUP_REMOVED lines=504> */
[----:B------:R0:W-:Y:S02]  /*29640*/  STL [R1+0xb48], R3 ;  /* 0x000b480301007387 */ /* 0x0001e40000100800 */
[----:B0-----:R-:W-:Y:S02]  /*29650*/  IMAD.MOV.U32 R3, RZ, RZ, R222 ;  /* 0x000000ffff037224 */ /* 0x001fe400078e00de */
[----:B------:R-:W-:Y:S02]  /*29660*/  IMAD.MOV.U32 R222, RZ, RZ, R223 ;  /* 0x000000ffffde7224 */ /* 0x000fe400078e00df */
[----:B------:R-:W-:Y:S02]  /*29670*/  IMAD.MOV.U32 R223, RZ, RZ, R225 ;  /* 0x000000ffffdf7224 */ /* 0x000fe400078e00e1 */
[----:B------:R-:W-:Y:S02]  /*29680*/  IMAD.MOV.U32 R225, RZ, RZ, R226 ;  /* 0x000000ffffe17224 */ /* 0x000fe400078e00e2 */
[----:B------:R-:W-:-:S02]  /*29690*/  IMAD.MOV.U32 R226, RZ, RZ, R227 ;  /* 0x000000ffffe27224 */ /* 0x000fc400078e00e3 */
[----:B------:R-:W-:Y:S01]  /*296a0*/  IMAD.MOV.U32 R227, RZ, RZ, R228 ;  /* 0x000000ffffe37224 */ /* 0x000fe200078e00e4 */
[----:B------:R-:W-:Y:S01]  /*296b0*/  IADD3.X R3, R3, UR11, RZ, P1, !PT ;  /* 0x0000000b03037c10 */ /* 0x000fe20008ffe4ff */
[----:B------:R-:W-:Y:S02]  /*296c0*/  IMAD.MOV.U32 R228, RZ, RZ, R229 ;  /* 0x000000ffffe47224 */ /* 0x000fe400078e00e5 */
[----:B---3--:R-:W-:Y:S02]  /*296d0*/  IMAD.MOV.U32 R229, RZ, RZ, R230 ;  /* 0x000000ffffe57224 */ /* 0x008fe400078e00e6 */
[----:B------:R-:W-:Y:S02]  /*296e0*/  IMAD.MOV.U32 R230, RZ, RZ, R231 ;  /* 0x000000ffffe67224 */ /* 0x000fe400078e00e7 */
[----:B------:R-:W3:Y:S04]  /*296f0*/  LDL.LU R231, [R1+0x294] ;  /* 0x0002940001e77983 */ /* 0x000ee80000300800 */
        /* <DEDUP_REMOVED lines=510> */
[----:B------:R0:W-:Y:S02]  /*2b6e0*/  STL [R1+0x4ac], R3 ;  /* 0x0004ac0301007387 */ /* 0x0001e40000100800 */
[----:B0-----:R-:W-:Y:S02]  /*2b6f0*/  IMAD.MOV.U32 R3, RZ, RZ, R222 ;  /* 0x000000ffff037224 */ /* 0x001fe400078e00de */
[----:B------:R-:W-:Y:S02]  /*2b700*/  IMAD.MOV.U32 R222, RZ, RZ, R223 ;  /* 0x000000ffffde7224 */ /* 0x000fe400078e00df */
[----:B------:R-:W4:Y:S01]  /*2b710*/  LDL.LU R223, [R1+0x2bc] ;  /* 0x0002bc0001df7983 */ /* 0x000f220000300800 */
[----:B------:R-:W-:-:S05]  /*2b720*/  IADD3 R3, P2, R3, UR9, RZ ;  /* 0x0000000903037c10 */ /* 0x000fca000ff5e0ff */
[----:B------:R0:W-:Y:S04]  /*2b730*/  STL [R1+0x480], R3 ;  /* 0x0004800301007387 */ /* 0x0001e80000100800 */
[----:B0-----:R-:W2:Y:S02]  /*2b740*/  LDL.LU R3, [R1+0x4a4] ;  /* 0x0004a40001037983 */ /* 0x001ea40000300800 */
[----:B--2---:R-:W-:-:S05]  /*2b750*/  IADD3.X R3, R3, UR11, RZ, P3, !PT ;  /* 0x0000000b03037c10 */ /* 0x004fca0009ffe4ff */
[----:B------:R0:W-:Y:S04]  /*2b760*/  STL [R1+0x4a4], R3 ;  /* 0x0004a40301007387 */ /* 0x0001e80000100800 */
[----:B0-----:R-:W2:Y:S02]  /*2b770*/  LDL.LU R3, [R1+0x478] ;  /* 0x0004780001037983 */ /* 0x001ea40000300800 */
[----:B--2---:R-:W-:-:S05]  /*2b780*/  IADD3 R3, P3, R3, UR9, RZ ;  /* 0x0000000903037c10 */ /* 0x004fca000ff7e0ff */
        /* <DEDUP_REMOVED lines=128> */
[----:B--2---:R-:W-:Y:S02]  /*2bf90*/  IADD3.X R3, R3, UR11, RZ, P1, !PT ;  /* 0x0000000b03037c10 */ /* 0x004fe40008ffe4ff */
[----:B------:R-:W-:-:S03]  /*2bfa0*/  IADD3 R251, P1, R251, UR9, RZ ;  /* 0x00000009fbfb7c10 */ /* 0x000fc6000ff3e0ff */
[----:B------:R-:W-:Y:S04]  /*2bfb0*/  STL [R1+0x3f4], R3 ;  /* 0x0003f40301007387 */ /* 0x000fe80000100800 */
[----:B------:R0:W-:Y:S04]  /*2bfc0*/  STL [R1+0x3c8], R251 ;  /* 0x0003c8fb01007387 */ /* 0x0001e80000100800 */
[----:B0-----:R-:W2:Y:S04]  /*2bfd0*/  LDL.LU R251, [R1+0xe38] ;  /* 0x000e380001fb7983 */ /* 0x001ea80000300800 */
[----:B------:R-:W3:Y:S02]  /*2bfe0*/  LDL.LU R3, [R1+0x3ec] ;  /* 0x0003ec0001037983 */ /* 0x000ee40000300800 */
[----:B---3--:R-:W-:-:S05]  /*2bff0*/  IADD3.X R3, R3, UR11, RZ, P2, !PT ;  /* 0x0000000b03037c10 */ /* 0x008fca00097fe4ff */
[----:B------:R0:W-:Y:S04]  /*2c000*/  STL [R1+0x3ec], R3 ;  /* 0x0003ec0301007387 */ /* 0x0001e80000100800 */
[----:B0-----:R-:W3:Y:S02]  /*2c010*/  LDL.LU R3, [R1+0x3c0] ;  /* 0x0003c00001037983 */ /* 0x001ee40000300800 */
[----:B---3--:R-:W-:-:S05]  /*2c020*/  IADD3 R3, P2, R3, UR9, RZ ;  /* 0x0000000903037c10 */ /* 0x008fca000ff5e0ff */
[----:B------:R0:W-:Y:S04]  /*2c030*/  STL [R1+0x3c0], R3 ;  /* 0x0003c00301007387 */ /* 0x0001e80000100800 */
[----:B0-----:R-:W3:Y:S02]  /*2c040*/  LDL.LU R3, [R1+0x3e4] ;  /* 0x0003e40001037983 */ /* 0x001ee40000300800 */
        /* <DEDUP_REMOVED lines=14> */
[----:B0-----:R-:W3:Y:S01]  /*2c130*/  LDL.LU R3, [R1+0x3a8] ;  /* 0x0003a80001037983 */ /* 0x001ee20000300800 */
[----:B------:R-:W-:Y:S02]  /*2c140*/  IADD3.X R0, R0, UR11, RZ, P6, !PT ;  /* 0x0000000b00007c10 */ /* 0x000fe4000b7fe4ff */
[----:B---3--:R-:W-:-:S05]  /*2c150*/  IADD3 R3, P5, R3, UR9, RZ ;  /* 0x0000000903037c10 */ /* 0x008fca000ffbe0ff */
[----:B------:R-:W-:Y:S04]  /*2c160*/  STL [R1+0x3a8], R3 ;  /* 0x0003a80301007387 */ /* 0x000fe80000100800 */
[----:B------:R0:W-:Y:S04]  /*2c170*/  STL [R1+0x3cc], R0 ;  /* 0x0003cc0001007387 */ /* 0x0001e80000100800 */
[----:B0-----:R-:W3:Y:S04]  /*2c180*/  LDL.LU R0, [R1+0xe34] ;  /* 0x000e340001007983 */ /* 0x001ee80000300800 */
[----:B------:R-:W4:Y:S01]  /*2c190*/  LDL.LU R3, [R1+0x3a0] ;  /* 0x0003a00001037983 */ /* 0x000f220000300800 */
[----:B------:R-:W-:-:S02]  /*2c1a0*/  IADD3.X R221, R221, UR11, RZ, P1, !PT ;  /* 0x0000000bdddd7c10 */ /* 0x000fc40008ffe4ff */
[----:B----4-:R-:W-:-:S05]  /*2c1b0*/  IADD3 R3, P6, R3, UR9, RZ ;  /* 0x0000000903037c10 */ /* 0x010fca000ffde0ff */
[----:B------:R-:W-:Y:S04]  /*2c1c0*/  STL [R1+0x3a0], R3 ;  /* 0x0003a00301007387 */ /* 0x000fe80000100800 */
[----:B------:R0:W-:Y:S04]  /*2c1d0*/  STL [R1+0x3c4], R221 ;  /* 0x0003c4dd01007387 */ /* 0x0001e80000100800 */
[----:B0-----:R-:W4:Y:S02]  /*2c1e0*/  LDL.LU R221, [R1+0x398] ;  /* 0x0003980001dd7983 */ /* 0x001f240000300800 */
[----:B----4-:R-:W-:-:S05]  /*2c1f0*/  IADD3 R221, P1, R221, UR9, RZ ;  /* 0x00000009dddd7c10 */ /* 0x010fca000ff3e0ff */
[----:B------:R0:W-:Y:S04]  /*2c200*/  STL [R1+0x398], R221 ;  /* 0x000398dd01007387 */ /* 0x0001e80000100800 */
[----:B0-----:R-:W4:Y:S02]  /*2c210*/  LDL.LU R221, [R1+0x3bc] ;  /* 0x0003bc0001dd7983 */ /* 0x001f240000300800 */
[----:B----4-:R-:W-:Y:S02]  /*2c220*/  IADD3.X R221, R221, UR11, RZ, P2, !PT ;  /* 0x0000000bdddd7c10 */ /* 0x010fe400097fe4ff */
[----:B------:R-:W-:-:S03]  /*2c230*/  IADD3 R220, P2, R220, UR9, RZ ;  /* 0x00000009dcdc7c10 */ /* 0x000fc6000ff5e0ff */
[----:B------:R0:W-:Y:S04]  /*2c240*/  STL [R1+0x3bc], R221 ;  /* 0x0003bcdd01007387 */ /* 0x0001e80000100800 */
[----:B------:R-:W-:Y:S04]  /*2c250*/  STL [R1+0x390], R220 ;  /* 0x000390dc01007387 */ /* 0x000fe80000100800 */
[----:B0-----:R-:W4:Y:S02]  /*2c260*/  LDL.LU R221, [R1+0x3b4] ;  /* 0x0003b40001dd7983 */ /* 0x001f240000300800 */
[----:B----4-:R-:W-:-:S02]  /*2c270*/  IADD3.X R221, R221, UR11, RZ, P3, !PT ;  /* 0x0000000bdddd7c10 */ /* 0x010fc40009ffe4ff */
[----:B------:R-:W-:-:S03]  /*2c280*/  IADD3 R219, P3, R219, UR9, RZ ;  /* 0x00000009dbdb7c10 */ /* 0x000fc6000ff7e0ff */
[----:B------:R0:W-:Y:S04]  /*2c290*/  STL [R1+0x3b4], R221 ;  /* 0x0003b4dd01007387 */ /* 0x0001e80000100800 */
[----:B------:R-:W-:Y:S04]  /*2c2a0*/  STL [R1+0x388], R219 ;  /* 0x000388db01007387 */ /* 0x000fe80000100800 */
        /* <DEDUP_REMOVED lines=21> */
[----:B0-----:R-:W4:Y:S01]  /*2c400*/  LDL.LU R221, [R1+0x368] ;  /* 0x0003680001dd7983 */ /* 0x001f220000300800 */
[----:B------:R-:W-:Y:S02]  /*2c410*/  IADD3.X R218, R218, UR11, RZ, P2, !PT ;  /* 0x0000000bdada7c10 */ /* 0x000fe400097fe4ff */
[----:B----4-:R-:W-:-:S05]  /*2c420*/  IADD3 R221, P1, R221, UR9, RZ ;  /* 0x00000009dddd7c10 */ /* 0x010fca000ff3e0ff */
[----:B------:R0:W-:Y:S04]  /*2c430*/  STL [R1+0x368], R221 ;  /* 0x000368dd01007387 */ /* 0x0001e80000100800 */
[----:B------:R-:W-:Y:S04]  /*2c440*/  STL [R1+0x38c], R218 ;  /* 0x00038cda01007387 */ /* 0x000fe80000100800 */
[----:B0-----:R-:W4:Y:S01]  /*2c450*/  LDL.LU R221, [R1+0x360] ;  /* 0x0003600001dd7983 */ /* 0x001f220000300800 */
[----:B------:R-:W-:Y:S02]  /*2c460*/  IADD3.X R217, R217, UR11, RZ, P3, !PT ;  /* 0x0000000bd9d97c10 */ /* 0x000fe40009ffe4ff */
[----:B----4-:R-:W-:-:S05]  /*2c470*/  IADD3 R221, P2, R221, UR9, RZ ;  /* 0x00000009dddd7c10 */ /* 0x010fca000ff5e0ff */
[----:B------:R0:W-:Y:S04]  /*2c480*/  STL [R1+0x360], R221 ;  /* 0x000360dd01007387 */ /* 0x0001e80000100800 */
[----:B------:R-:W-:Y:S04]  /*2c490*/  STL [R1+0x384], R217 ;  /* 0x000384d901007387 */ /* 0x000fe80000100800 */
        /* <DEDUP_REMOVED lines=111> */
[----:B------:R-:W-:Y:S01]  /*2cb90*/  WARPGROUP.ARRIVE ;  /* 0x00000000000079c5 */ /* 0x000fe20000000000 */
[----:B------:R-:W-:Y:S01]  /*2cba0*/  UMOV UR30, UR14 ;  /* 0x0000000e001e7c82 */ /* 0x000fe20008000000 */
[----:B------:R-:W-:-:S04]  /*2cbb0*/  UMOV UR31, UR15 ;  /* 0x0000000f001f7c82 */ /* 0x000fc80008000000 */
[----:B------:R-:W-:Y:S01]  /*2cbc0*/  QGMMA.64x256x32.F32.E5M2.E5M2 R24, gdesc[UR28], R24, gsb0 ;  /* 0x03e000001c1879f3 */ /* 0x000fe20008003818 */
[----:B----4-:R-:W-:-:S05]  /*2cbd0*/  IADD3 R221, P5, R221, UR9, RZ ;  /* 0x00000009dddd7c10 */ /* 0x010fca000ffbe0ff */
[----:B------:R0:W-:Y:S04]  /*2cbe0*/  STL [R1+0x2b8], R221 ;  /* 0x0002b8dd01007387 */ /* 0x0001e80000100800 */
[----:B0-----:R-:W4:Y:S01]  /*2cbf0*/  LDL.LU R221, [R1+0x2dc] ;  /* 0x0002dc0001dd7983 */ /* 0x001f220000300800 */
[----:B------:R-:W-:Y:S02]  /*2cc00*/  WARPGROUP.DEPBAR.LE gsb0, 0x0 ;  /* 0x00008000000079c5 */ /* 0x000fe40000010000 */
[----:B------:R-:W-:Y:S01]  /*2cc10*/  WARPGROUP.ARRIVE ;  /* 0x00000000000079c5 */ /* 0x000fe20000000000 */
[----:B------:R-:W-:Y:S01]  /*2cc20*/  UMOV UR34, UR6 ;  /* 0x0000000600227c82 */ /* 0x000fe20008000000 */
[----:B------:R-:W-:-:S13]  /*2cc30*/  UMOV UR35, UR7 ;  /* 0x0000000700237c82 */ /* 0x000fda0008000000 */
[----:B------:R-:W-:Y:S01]  /*2cc40*/  QGMMA.64x256x32.F32.E5M2.E5M2 R24, gdesc[UR32], R24, gsb0 ;  /* 0x03e00000201879f3 */ /* 0x000fe20008003818 */
[----:B----4-:R-:W-:-:S05]  /*2cc50*/  IADD3.X R221, R221, UR11, RZ, P6, !PT ;  /* 0x0000000bdddd7c10 */ /* 0x010fca000b7fe4ff */
[----:B------:R0:W-:Y:S04]  /*2cc60*/  STL [R1+0x2dc], R221 ;  /* 0x0002dcdd01007387 */ /* 0x0001e80000100800 */
[----:B0-----:R-:W4:Y:S01]  /*2cc70*/  LDL.LU R221, [R1+0x2b0] ;  /* 0x0002b00001dd7983 */ /* 0x001f220000300800 */
[----:B---3--:R-:W-:Y:S01]  /*2cc80*/  IADD3.X R0, R0, UR11, RZ, P1, !PT ;  /* 0x0000000b00007c10 */ /* 0x008fe20008ffe4ff */
[----:B------:R-:W-:Y:S02]  /*2cc90*/  WARPGROUP.DEPBAR.LE gsb0, 0x0 ;  /* 0x00008000000079c5 */ /* 0x000fe40000010000 */
[----:B------:R-:W-:Y:S01]  /*2cca0*/  WARPGROUP.ARRIVE ;  /* 0x00000000000079c5 */ /* 0x000fe20000000000 */
[----:B------:R-:W-:Y:S01]  /*2ccb0*/  UMOV UR38, UR26 ;  /* 0x0000001a00267c82 */ /* 0x000fe20008000000 */
[----:B------:R-:W-:-:S12]  /*2ccc0*/  UMOV UR39, UR27 ;  /* 0x0000001b00277c82 */ /* 0x000fd80008000000 */
[----:B------:R-:W-:Y:S01]  /*2ccd0*/  QGMMA.64x256x32.F32.E5M2.E5M2 R24, gdesc[UR36], R24, gsb0 ;  /* 0x03e00000241879f3 */ /* 0x000fe20008003818 */
[----:B------:R-:W-:Y:S01]  /*2cce0*/  UMOV UR42, UR22 ;  /* 0x00000016002a7c82 */ /* 0x000fe20008000000 */
[----:B------:R-:W-:Y:S01]  /*2ccf0*/  UMOV UR43, UR23 ;  /* 0x00000017002b7c82 */ /* 0x000fe20008000000 */
[----:B----4-:R-:W-:-:S05]  /*2cd00*/  IADD3 R221, P6, R221, UR9, RZ ;  /* 0x00000009dddd7c10 */ /* 0x010fca000ffde0ff */
[----:B------:R-:W-:Y:S04]  /*2cd10*/  STL [R1+0x2b0], R221 ;  /* 0x0002b0dd01007387 */ /* 0x000fe80000100800 */
[----:B------:R0:W-:Y:S04]  /*2cd20*/  STL [R1+0x2d4], R0 ;  /* 0x0002d40001007387 */ /* 0x0001e80000100800 */
[----:B0-----:R-:W3:Y:S04]  /*2cd30*/  LDL.LU R0, [R1+0xe30] ;  /* 0x000e300001007983 */ /* 0x001ee80000300800 */
[----:B------:R-:W4:Y:S01]  /*2cd40*/  LDL.LU R221, [R1+0x2a8] ;  /* 0x0002a80001dd7983 */ /* 0x000f220000300800 */
[----:B------:R-:W-:-:S02]  /*2cd50*/  WARPGROUP.DEPBAR.LE gsb0, 0x0 ;  /* 0x00008000000079c5 */ /* 0x000fc40000010000 */
[----:B------:R-:W-:-:S06]  /*2cd60*/  WARPGROUP.ARRIVE ;  /* 0x00000000000079c5 */ /* 0x000fcc0000000000 */
[----:B------:R-:W-:Y:S01]  /*2cd70*/  QGMMA.64x256x32.F32.E5M2.E5M2 R24, gdesc[UR40], R24, gsb0 ;  /* 0x03e00000281879f3 */ /* 0x000fe20008003818 */
[----:B------:R-:W-:Y:S02]  /*2cd80*/  IADD3.X R206, R206, UR11, RZ, P2, !PT ;  /* 0x0000000bcece7c10 */ /* 0x000fe400097fe4ff */
[----:B------:R-:W-:Y:S02]  /*2cd90*/  IADD3.X R205, R205, UR11, RZ, P3, !PT ;  /* 0x0000000bcdcd7c10 */ /* 0x000fe40009ffe4ff */
[----:B------:R-:W-:Y:S02]  /*2cda0*/  IADD3 R222, P3, R222, UR9, RZ ;  /* 0x00000009dede7c10 */ /* 0x000fe4000ff7e0ff */
[----:B------:R-:W-:Y:S02]  /*2cdb0*/  IADD3.X R223, R223, UR11, RZ, P4, !PT ;  /* 0x0000000bdfdf7c10 */ /* 0x000fe4000a7fe4ff */
[----:B------:R-:W-:Y:S02]  /*2cdc0*/  IADD3 R204, P4, R204, UR9, RZ ;  /* 0x00000009cccc7c10 */ /* 0x000fe4000ff9e0ff */
[----:B------:R-:W-:-:S02]  /*2cdd0*/  IADD3.X R224, R224, UR11, RZ, P5, !PT ;  /* 0x0000000be0e07c10 */ /* 0x000fc4000affe4ff */
[----:B------:R-:W-:Y:S02]  /*2cde0*/  IADD3 R203, P5, R203, UR9, RZ ;  /* 0x00000009cbcb7c10 */ /* 0x000fe4000ffbe0ff */
        /* <DEDUP_REMOVED lines=21> */
[----:B------:R-:W-:Y:S02]  /*2cf40*/  IADD3.X R250, R250, UR11, RZ, P5, !PT ;  /* 0x0000000bfafa7c10 */ /* 0x000fe4000affe4ff */
[----:B------:R-:W-:-:S02]  /*2cf50*/  IADD3.X R252, R252, UR11, RZ, P6, !PT ;  /* 0x0000000bfcfc7c10 */ /* 0x000fc4000b7fe4ff */
[----:B------:R-:W-:Y:S02]  /*2cf60*/  IADD3.X R192, R192, UR11, RZ, P3, !PT ;  /* 0x0000000bc0c07c10 */ /* 0x000fe40009ffe4ff */
[----:B----4-:R-:W-:Y:S02]  /*2cf70*/  IADD3 R221, P1, R221, UR9, RZ ;  /* 0x00000009dddd7c10 */ /* 0x010fe4000ff3e0ff */
[----:B---3--:R-:W-:-:S03]  /*2cf80*/  IADD3 R0, P2, R0, UR9, RZ ;  /* 0x0000000900007c10 */ /* 0x008fc6000ff5e0ff */
[----:B------:R-:W-:Y:S04]  /*2cf90*/  STL [R1+0x2a8], R221 ;  /* 0x0002a8dd01007387 */ /* 0x000fe80000100800 */
[----:B------:R-:W-:Y:S04]  /*2cfa0*/  STL [R1+0x2cc], R206 ;  /* 0x0002ccce01007387 */ /* 0x000fe80000100800 */
[----:B------:R0:W-:Y:S01]  /*2cfb0*/  STL [R1+0x2a0], R0 ;  /* 0x0002a00001007387 */ /* 0x0001e20000100800 */
[----:B------:R-:W-:Y:S02]  /*2cfc0*/  IADD3.X R227, R227, UR11, RZ, P1, !PT ;  /* 0x0000000be3e37c10 */ /* 0x000fe40008ffe4ff */
[----:B------:R-:W-:-:S02]  /*2cfd0*/  IADD3 R228, P1, R228, UR9, RZ ;  /* 0x00000009e4e47c10 */ /* 0x000fc4000ff3e0ff */
[----:B------:R-:W-:Y:S01]  /*2cfe0*/  IADD3.X R229, R229, UR11, RZ, P2, !PT ;  /* 0x0000000be5e57c10 */ /* 0x000fe200097fe4ff */
[----:B0-----:R0:W5:Y:S04]  /*2cff0*/  LDL.LU R0, [R1+0xe2c] ;  /* 0x000e2c0001007983 */ /* 0x0011680000300800 */
[----:B------:R0:W-:Y:S04]  /*2d000*/  STL [R1+0x2c4], R205 ;  /* 0x0002c4cd01007387 */ /* 0x0001e80000100800 */
[----:B------:R0:W-:Y:S04]  /*2d010*/  STL [R1+0x298], R222 ;  /* 0x000298de01007387 */ /* 0x0001e80000100800 */
[----:B------:R0:W-:Y:S04]  /*2d020*/  STL [R1+0x2bc], R223 ;  /* 0x0002bcdf01007387 */ /* 0x0001e80000100800 */
[----:B------:R0:W-:Y:S04]  /*2d030*/  STL [R1+0x290], R204 ;  /* 0x000290cc01007387 */ /* 0x0001e80000100800 */
[----:B------:R0:W-:Y:S04]  /*2d040*/  STL [R1+0x2b4], R224 ;  /* 0x0002b4e001007387 */ /* 0x0001e80000100800 */
[----:B------:R0:W-:Y:S04]  /*2d050*/  STL [R1+0x288], R203 ;  /* 0x000288cb01007387 */ /* 0x0001e80000100800 */
[----:B------:R0:W-:Y:S01]  /*2d060*/  STL [R1+0x2ac], R225 ;  /* 0x0002ace101007387 */ /* 0x0001e20000100800 */
[----:B------:R-:W-:-:S03]  /*2d070*/  IADD3 R230, P2, R230, UR9, RZ ;  /* 0x00000009e6e67c10 */ /* 0x000fc6000ff5e0ff */
[----:B------:R0:W-:Y:S04]  /*2d080*/  STL [R1+0x280], R226 ;  /* 0x000280e201007387 */ /* 0x0001e80000100800 */
[----:B------:R0:W-:Y:S04]  /*2d090*/  STL [R1+0x2a4], R227 ;  /* 0x0002a4e301007387 */ /* 0x0001e80000100800 */
[----:B------:R0:W-:Y:S04]  /*2d0a0*/  STL [R1+0x278], R228 ;  /* 0x000278e401007387 */ /* 0x0001e80000100800 */
[----:B------:R0:W-:Y:S04]  /*2d0b0*/  STL [R1+0x29c], R229 ;  /* 0x00029ce501007387 */ /* 0x0001e80000100800 */
[----:B------:R0:W-:Y:S04]  /*2d0c0*/  STL [R1+0x270], R230 ;  /* 0x000270e601007387 */ /* 0x0001e80000100800 */
[----:B------:R0:W-:Y:S04]  /*2d0d0*/  STL [R1+0x294], R231 ;  /* 0x000294e701007387 */ /* 0x0001e80000100800 */
[----:B------:R0:W-:Y:S04]  /*2d0e0*/  STL [R1+0x268], R232 ;  /* 0x000268e801007387 */ /* 0x0001e80000100800 */
[----:B------:R0:W-:Y:S04]  /*2d0f0*/  STL [R1+0x28c], R201 ;  /* 0x00028cc901007387 */ /* 0x0001e80000100800 */
[----:B------:R0:W-:Y:S01]  /*2d100*/  STL [R1+0x260], R233 ;  /* 0x000260e901007387 */ /* 0x0001e20000100800 */
[----:B------:R-:W-:-:S03]  /*2d110*/  IADD3.X R236, R236, UR11, RZ, P1, !PT ;  /* 0x0000000becec7c10 */ /* 0x000fc60008ffe4ff */
[----:B------:R0:W-:Y:S01]  /*2d120*/  STL [R1+0x284], R200 ;  /* 0x000284c801007387 */ /* 0x0001e20000100800 */
[----:B------:R-:W-:-:S03]  /*2d130*/  IADD3 R198, P1, R198, UR9, RZ ;  /* 0x00000009c6c67c10 */ /* 0x000fc6000ff3e0ff */
[----:B------:R0:W-:Y:S01]  /*2d140*/  STL [R1+0x258], R234 ;  /* 0x000258ea01007387 */ /* 0x0001e20000100800 */
[----:B------:R-:W-:-:S03]  /*2d150*/  IADD3.X R237, R237, UR11, RZ, P2, !PT ;  /* 0x0000000beded7c10 */ /* 0x000fc600097fe4ff */
        /* <DEDUP_REMOVED lines=24> */
[----:B------:R0:W-:Y:S01]  /*2d2e0*/  STL [R1+0x208], R194 ;  /* 0x000208c201007387 */ /* 0x0001e20000100800 */
[----:B--2---:R-:W-:-:S03]  /*2d2f0*/  IADD3.X R251, R251, UR11, RZ, P1, !PT ;  /* 0x0000000bfbfb7c10 */ /* 0x004fc60008ffe4ff */
[----:B------:R0:W-:Y:S01]  /*2d300*/  STL [R1+0x22c], R249 ;  /* 0x00022cf901007387 */ /* 0x0001e20000100800 */
[----:B------:R-:W-:-:S03]  /*2d310*/  IADD3.X R193, R193, UR11, RZ, P2, !PT ;  /* 0x0000000bc1c17c10 */ /* 0x000fc600097fe4ff */
[----:B------:R0:W-:Y:S04]  /*2d320*/  STL [R1+0x224], R250 ;  /* 0x000224fa01007387 */ /* 0x0001e80000100800 */
[----:B------:R0:W-:Y:S04]  /*2d330*/  STL [R1+0x21c], R252 ;  /* 0x00021cfc01007387 */ /* 0x0001e80000100800 */
[----:B------:R0:W-:Y:S04]  /*2d340*/  STL [R1+0x204], R192 ;  /* 0x000204c001007387 */ /* 0x0001e80000100800 */
[----:B------:R0:W-:Y:S04]  /*2d350*/  STL [R1+0x214], R251 ;  /* 0x000214fb01007387 */ /* 0x0001e80000100800 */
[----:B------:R0:W-:Y:S01]  /*2d360*/  STL [R1+0x20c], R193 ;  /* 0x00020cc101007387 */ /* 0x0001e20000100800 */
[----:B------:R-:W-:-:S02]  /*2d370*/  WARPGROUP.DEPBAR.LE gsb0, 0x0 ;  /* 0x00008000000079c5 */ /* 0x000fc40000010000 */
[----:B------:R-:W-:Y:S05]  /*2d380*/  @P0 BRA `(.L_x_2) ;  /* 0xfffffea000b80947 */ /* 0x000fea000383ffff */
.L_x_1:
[----:B------:R2:W-:Y:S01]  /*2d390*/  STL [R1+0xe3c], R149 ;  /* 0x000e3c9501007387 */ /* 0x0005e20000100800 */
[----:B------:R-:W-:Y:S01]  /*2d3a0*/  F2FP.SATFINITE.E5M2.F32.PACK_AB_MERGE_C R30, R31, R30, RZ ;  /* 0x0000001e1f1e723e */ /* 0x000fe200048060ff */
[----:B------:R-:W-:Y:S01]  /*2d3b0*/  ULDC.64 UR4, c[0x0][0x228] ;  /* 0x00008a0000047ab9 */ /* 0x000fe20000000a00 */
[----:B------:R-:W-:Y:S01]  /*2d3c0*/  F2FP.SATFINITE.E5M2.F32.PACK_AB_MERGE_C R27, R27, R26, RZ ;  /* 0x0000001a1b1b723e */ /* 0x000fe200048060ff */
[----:B------:R-:W3:Y:S01]  /*2d3d0*/  LDL.LU R5, [R1+0x4] ;  /* 0x0000040001057983 */ /* 0x000ee20000300800 */
[----:B------:R-:W-:Y:S01]  /*2d3e0*/  F2FP.SATFINITE.E5M2.F32.PACK_AB_MERGE_C R32, R33, R32, RZ ;  /* 0x000000202120723e */ /* 0x000fe200048060ff */
[----:B------:R-:W-:Y:S02]  /*2d3f0*/  ULDC UR6, c[0x0][0x22c] ;  /* 0x00008b0000067ab9 */ /* 0x000fe40000000800 */
[----:B--2---:R-:W3:Y:S04]  /*2d400*/  LDL.LU R149, [R1] ;  /* 0x0000000001957983 */ /* 0x004ee80000300800 */
[----:B------:R2:W-:Y:S04]  /*2d410*/  STL [R1+0xe38], R148 ;  /* 0x000e389401007387 */ /* 0x0005e80000100800 */
[----:B--2---:R-:W2:Y:S04]  /*2d420*/  LDL.LU R148, [R1+0x8] ;  /* 0x0000080001947983 */ /* 0x004ea80000300800 */
[----:B------:R-:W2:Y:S04]  /*2d430*/  LDL.LU R3, [R1+0xc] ;  /* 0x00000c0001037983 */ /* 0x000ea80000300800 */
[----:B------:R4:W-:Y:S04]  /*2d440*/  STL [R1+0xe34], R151 ;  /* 0x000e349701007387 */ /* 0x0009e80000100800 */
[----:B----4-:R-:W4:Y:S04]  /*2d450*/  LDL.LU R151, [R1+0x10] ;  /* 0x0000100001977983 */ /* 0x010f280000300800 */
[----:B-1----:R-:W4:Y:S04]  /*2d460*/  LDL.LU R2, [R1+0x14] ;  /* 0x0000140001027983 */ /* 0x002f280000300800 */
[----:B------:R1:W-:Y:S04]  /*2d470*/  STL [R1+0xe30], R150 ;  /* 0x000e309601007387 */ /* 0x0003e80000100800 */
[----:B-1----:R-:W4:Y:S04]  /*2d480*/  LDL.LU R150, [R1+0x18] ;  /* 0x0000180001967983 */ /* 0x002f280000300800 */
[----:B------:R-:W4:Y:S04]  /*2d490*/  LDL.LU R4, [R1+0x1c] ;  /* 0x00001c0001047983 */ /* 0x000f280000300800 */
[----:B-----5:R1:W-:Y:S04]  /*2d4a0*/  STL [R1+0xe2c], R0 ;  /* 0x000e2c0001007387 */ /* 0x0203e80000100800 */
[----:B-1----:R-:W4:Y:S04]  /*2d4b0*/  LDL.LU R0, [R1+0x20] ;  /* 0x0000200001007983 */ /* 0x002f280000300800 */
[----:B------:R-:W4:Y:S04]  /*2d4c0*/  LDL.LU R6, [R1+0x24] ;  /* 0x0000240001067983 */ /* 0x000f280000300800 */
[----:B------:R-:W4:Y:S04]  /*2d4d0*/  LDL.LU R17, [R1+0x28] ;  /* 0x0000280001117983 */ /* 0x000f280000300800 */
[----:B------:R-:W4:Y:S04]  /*2d4e0*/  LDL.LU R7, [R1+0x2c] ;  /* 0x00002c0001077983 */ /* 0x000f280000300800 */
[----:B------:R-:W4:Y:S04]  /*2d4f0*/  LDL.LU R16, [R1+0x30] ;  /* 0x0000300001107983 */ /* 0x000f280000300800 */
[----:B------:R-:W4:Y:S04]  /*2d500*/  LDL.LU R9, [R1+0x34] ;  /* 0x0000340001097983 */ /* 0x000f280000300800 */
[----:B------:R-:W4:Y:S04]  /*2d510*/  LDL.LU R202, [R1+0x38] ;  /* 0x0000380001ca7983 */ /* 0x000f280000300800 */
[----:B------:R-:W4:Y:S04]  /*2d520*/  LDL.LU R8, [R1+0x3c] ;  /* 0x00003c0001087983 */ /* 0x000f280000300800 */
[----:B------:R-:W4:Y:S04]  /*2d530*/  LDL.LU R10, [R1+0x40] ;  /* 0x00004000010a7983 */ /* 0x000f280000300800 */
[----:B0-----:R-:W4:Y:S04]  /*2d540*/  LDL.LU R252, [R1+0x44] ;  /* 0x0000440001fc7983 */ /* 0x001f280000300800 */
        /* <DEDUP_REMOVED lines=107> */
[----:B------:R-:W4:Y:S01]  /*2dc00*/  LDL.LU R193, [R1+0x1f4] ;  /* 0x0001f40001c17983 */ /* 0x000f220000300800 */
[----:B---3--:R-:W-:-:S03]  /*2dc10*/  F2FP.SATFINITE.E5M2.F32.PACK_AB_MERGE_C R5, R5, R149, RZ ;  /* 0x000000950505723e */ /* 0x008fc600048060ff */
[----:B------:R-:W3:Y:S01]  /*2dc20*/  LDL.LU R194, [R1+0x1f8] ;  /* 0x0001f80001c27983 */ /* 0x000ee20000300800 */
[----:B--2---:R-:W-:-:S03]  /*2dc30*/  F2FP.SATFINITE.E5M2.F32.PACK_AB_MERGE_C R3, R3, R148, RZ ;  /* 0x000000940303723e */ /* 0x004fc600048060ff */
[----:B------:R-:W3:Y:S01]  /*2dc40*/  LDL.LU R192, [R1+0x1fc] ;  /* 0x0001fc0001c07983 */ /* 0x000ee20000300800 */
[----:B----4-:R-:W-:-:S03]  /*2dc50*/  F2FP.SATFINITE.E5M2.F32.PACK_AB_MERGE_C R2, R2, R151, RZ ;  /* 0x000000970202723e */ /* 0x010fc600048060ff */
[----:B------:R-:W2:Y:S01]  /*2dc60*/  LDL.LU R149, [R1+0xe3c] ;  /* 0x000e3c0001957983 */ /* 0x000ea20000300800 */
[----:B------:R-:W-:-:S03]  /*2dc70*/  F2FP.SATFINITE.E5M2.F32.PACK_AB_MERGE_C R4, R4, R150, RZ ;  /* 0x000000960404723e */ /* 0x000fc600048060ff */
[----:B------:R-:W2:Y:S01]  /*2dc80*/  LDL.LU R148, [R1+0xe38] ;  /* 0x000e380001947983 */ /* 0x000ea20000300800 */
[----:B------:R-:W-:-:S03]  /*2dc90*/  F2FP.SATFINITE.E5M2.F32.PACK_AB_MERGE_C R6, R6, R0, RZ ;  /* 0x000000000606723e */ /* 0x000fc600048060ff */
[----:B------:R-:W4:Y:S04]  /*2dca0*/  LDL.LU R151, [R1+0xe34] ;  /* 0x000e340001977983 */ /* 0x000f280000300800 */
[----:B------:R-:W4:Y:S04]  /*2dcb0*/  LDL.LU R150, [R1+0xe30] ;  /* 0x000e300001967983 */ /* 0x000f280000300800 */
[----:B------:R-:W2:Y:S01]  /*2dcc0*/  LDL.LU R0, [R1+0xe2c] ;  /* 0x000e2c0001007983 */ /* 0x000ea20000300800 */
[----:B------:R-:W0:Y:S01]  /*2dcd0*/  S2R R31, SR_TID.X ;  /* 0x00000000001f7919 */ /* 0x000e220000002100 */
[----:B------:R-:W-:-:S02]  /*2dce0*/  F2FP.SATFINITE.E5M2.F32.PACK_AB_MERGE_C R29, R29, R28, RZ ;  /* 0x0000001c1d1d723e */ /* 0x000fc400048060ff */
[----:B------:R-:W-:Y:S02]  /*2dcf0*/  F2FP.SATFINITE.E5M2.F32.PACK_AB_MERGE_C R64, R65, R64, RZ ;  /* 0x000000404140723e */ /* 0x000fe400048060ff */
[----:B------:R-:W-:Y:S02]  /*2dd00*/  PRMT R27, R27, 0x5410, R30 ;  /* 0x000054101b1b7816 */ /* 0x000fe4000000001e */
[----:B------:R-:W-:Y:S02]  /*2dd10*/  F2FP.SATFINITE.E5M2.F32.PACK_AB_MERGE_C R7, R7, R17, RZ ;  /* 0x000000110707723e */ /* 0x000fe400048060ff */
[----:B------:R-:W-:Y:S02]  /*2dd20*/  F2FP.SATFINITE.E5M2.F32.PACK_AB_MERGE_C R9, R9, R16, RZ ;  /* 0x000000100909723e */ /* 0x000fe400048060ff */
[----:B------:R-:W-:Y:S02]  /*2dd30*/  F2FP.SATFINITE.E5M2.F32.PACK_AB_MERGE_C R8, R8, R202, RZ ;  /* 0x000000ca0808723e */ /* 0x000fe400048060ff */
[----:B------:R-:W-:-:S02]  /*2dd40*/  F2FP.SATFINITE.E5M2.F32.PACK_AB_MERGE_C R37, R37, R36, RZ ;  /* 0x000000242525723e */ /* 0x000fc400048060ff */
[----:B------:R-:W-:Y:S02]  /*2dd50*/  F2FP.SATFINITE.E5M2.F32.PACK_AB_MERGE_C R39, R39, R38, RZ ;  /* 0x000000262727723e */ /* 0x000fe400048060ff */
[----:B------:R-:W-:Y:S02]  /*2dd60*/  F2FP.SATFINITE.E5M2.F32.PACK_AB_MERGE_C R10, R252, R10, RZ ;  /* 0x0000000afc0a723e */ /* 0x000fe400048060ff */
        /* <DEDUP_REMOVED lines=102> */
[----:B------:R-:W4:Y:S01]  /*2e3d0*/  LDL.LU R196, [R1+0xe24] ;  /* 0x000e240001c47983 */ /* 0x000f220000300800 */
[----:B------:R-:W-:-:S03]  /*2e3e0*/  F2FP.SATFINITE.E5M2.F32.PACK_AB_MERGE_C R193, R193, R195, RZ ;  /* 0x000000c3c1c1723e */ /* 0x000fc600048060ff */
[----:B------:R-:W4:Y:S01]  /*2e3f0*/  LDL.LU R195, [R1+0xe28] ;  /* 0x000e280001c37983 */ /* 0x000f220000300800 */
[----:B---3--:R-:W-:Y:S02]  /*2e400*/  F2FP.SATFINITE.E5M2.F32.PACK_AB_MERGE_C R192, R192, R194, RZ ;  /* 0x000000c2c0c0723e */ /* 0x008fe400048060ff */
[----:B------:R-:W-:Y:S01]  /*2e410*/  F2FP.SATFINITE.E5M2.F32.PACK_AB_MERGE_C R194, R25, R24, RZ ;  /* 0x0000001819c2723e */ /* 0x000fe200048060ff */
[----:B0-----:R-:W-:Y:S02]  /*2e420*/  IMAD.SHL.U32 R25, R31, 0x40, RZ ;  /* 0x000000401f197824 */ /* 0x001fe400078e00ff */
[----:B--2---:R-:W-:-:S03]  /*2e430*/  VIADD R26, R0, 0xff ;  /* 0x000000ff001a7836 */ /* 0x004fc60000000000 */
[----:B------:R-:W-:Y:S01]  /*2e440*/  LOP3.LUT R25, R25, 0x400, RZ, 0xc0, !PT ;  /* 0x0000040019197812 */ /* 0x000fe200078ec0ff */
[----:B------:R-:W-:Y:S01]  /*2e450*/  VIADD R33, R0, 0x1 ;  /* 0x0000000100217836 */ /* 0x000fe20000000000 */
[----:B------:R-:W-:Y:S02]  /*2e460*/  F2FP.SATFINITE.E5M2.F32.PACK_AB_MERGE_C R28, R35, R34, RZ ;  /* 0x00000022231c723e */ /* 0x000fe400048060ff */
[----:B------:R-:W-:Y:S02]  /*2e470*/  F2FP.SATFINITE.E5M2.F32.PACK_AB_MERGE_C R17, R245, R246, RZ ;  /* 0x000000f6f511723e */ /* 0x000fe400048060ff */
[----:B------:R-:W-:Y:S01]  /*2e480*/  F2FP.SATFINITE.E5M2.F32.PACK_AB_MERGE_C R16, R243, R244, RZ ;  /* 0x000000f4f310723e */ /* 0x000fe200048060ff */
[----:B------:R-:W-:Y:S01]  /*2e490*/  BAR.SYNC.DEFER_BLOCKING 0x0 ;  /* 0x0000000000007b1d */ /* 0x000fe20000010000 */
[----:B----4-:R-:W-:-:S04]  /*2e4a0*/  LOP3.LUT R24, R196, 0xf0, RZ, 0xc0, !PT ;  /* 0x000000f0c4187812 */ /* 0x010fc800078ec0ff */
[----:B------:R-:W-:Y:S01]  /*2e4b0*/  IADD3 R25, R25, UR8, R24 ;  /* 0x0000000819197c10 */ /* 0x000fe2000fffe018 */
[----:B------:R-:W-:Y:S01]  /*2e4c0*/  IMAD.SHL.U32 R24, R31, 0x8, RZ ;  /* 0x000000081f187824 */ /* 0x000fe200078e00ff */
[----:B------:R-:W-:Y:S01]  /*2e4d0*/  ISETP.GE.AND P0, PT, R195, UR4, PT ;  /* 0x00000004c3007c0c */ /* 0x000fe2000bf06270 */
[----:B------:R-:W-:-:S03]  /*2e4e0*/  ULDC UR4, c[0x0][0x22c] ;  /* 0x00008b0000047ab9 */ /* 0x000fc60000000800 */
[----:B------:R-:W-:Y:S02]  /*2e4f0*/  LOP3.LUT R24, R24, 0x300, RZ, 0xc0, !PT ;  /* 0x0000030018187812 */ /* 0x000fe400078ec0ff */
[----:B------:R-:W-:Y:S01]  /*2e500*/  ISETP.LT.AND P1, PT, R26, UR6, !P0 ;  /* 0x000000061a007c0c */ /* 0x000fe2000c721270 */
[----:B------:R-:W-:Y:S01]  /*2e510*/  VIADD R26, R0, 0x2 ;  /* 0x00000002001a7836 */ /* 0x000fe20000000000 */
[----:B------:R-:W-:Y:S01]  /*2e520*/  ISETP.LT.AND P3, PT, R33, UR4, !P0 ;  /* 0x0000000421007c0c */ /* 0x000fe2000c761270 */
[----:B------:R-:W-:Y:S01]  /*2e530*/  ULDC UR4, c[0x0][0x22c] ;  /* 0x00008b0000047ab9 */ /* 0x000fe20000000800 */
[----:B------:R-:W-:Y:S01]  /*2e540*/  IMAD.IADD R65, R24, 0x1, R25 ;  /* 0x0000000118417824 */ /* 0x000fe200078e0219 */
[----:B------:R-:W-:Y:S01]  /*2e550*/  PRMT R24, R5, 0x5410, R2 ;  /* 0x0000541005187816 */ /* 0x000fe20000000002 */
[----:B------:R-:W-:Y:S01]  /*2e560*/  ULDC UR6, c[0x0][0x22c] ;  /* 0x00008b0000067ab9 */ /* 0x000fe20000000800 */
[----:B------:R-:W-:Y:S01]  /*2e570*/  ISETP.LT.AND P5, PT, R26, UR4, !P0 ;  /* 0x000000041a007c0c */ /* 0x000fe2000c7a1270 */
[----:B------:R-:W-:Y:S01]  /*2e580*/  VIADD R33, R0, 0x3 ;  /* 0x0000000300217836 */ /* 0x000fe20000000000 */
[----:B------:R-:W-:Y:S01]  /*2e590*/  PRMT R25, R3, 0x5410, R4 ;  /* 0x0000541003197816 */ /* 0x000fe20000000004 */
[----:B------:R-:W-:Y:S01]  /*2e5a0*/  ULDC UR4, c[0x0][0x244] ;  /* 0x0000910000047ab9 */ /* 0x000fe20000000800 */
[----:B------:R-:W-:-:S05]  /*2e5b0*/  PRMT R26, R194, 0x5410, R29 ;  /* 0x00005410c21a7816 */ /* 0x000fca000000001d */
[----:B------:R0:W-:Y:S01]  /*2e5c0*/  STSM.16.M88.4 [R65], R24 ;  /* 0x0000001841007844 */ /* 0x0001e20000000200 */
[----:B------:R-:W-:-:S04]  /*2e5d0*/  LOP3.LUT R2, R31, 0x7f, RZ, 0xc0, !PT ;  /* 0x0000007f1f027812 */ /* 0x000fc800078ec0ff */
[----:B------:R-:W-:Y:S02]  /*2e5e0*/  LEA R2, R2, UR8, 0x4 ;  /* 0x0000000802027c11 */ /* 0x000fe4000f8e20ff */
[----:B0-----:R-:W-:Y:S02]  /*2e5f0*/  PRMT R24, R6, 0x5410, R9 ;  /* 0x0000541006187816 */ /* 0x001fe40000000009 */
[----:B------:R-:W-:Y:S01]  /*2e600*/  PRMT R25, R7, 0x5410, R8 ;  /* 0x0000541007197816 */ /* 0x000fe20000000008 */
[----:B------:R-:W-:Y:S01]  /*2e610*/  BAR.SYNC.DEFER_BLOCKING 0x0 ;  /* 0x0000000000007b1d */ /* 0x000fe20000010000 */
[----:B------:R-:W-:Y:S02]  /*2e620*/  PRMT R26, R32, 0x5410, R37 ;  /* 0x00005410201a7816 */ /* 0x000fe40000000025 */
[----:B------:R-:W-:-:S03]  /*2e630*/  PRMT R27, R28, 0x5410, R39 ;  /* 0x000054101c1b7816 */ /* 0x000fc60000000027 */
[----:B------:R-:W0:Y:S02]  /*2e640*/  LDS.128 R4, [R2] ;  /* 0x0000000002047984 */ /* 0x000e240000000c00 */
[----:B------:R-:W-:Y:S06]  /*2e650*/  BAR.SYNC.DEFER_BLOCKING 0x0 ;  /* 0x0000000000007b1d */ /* 0x000fec0000010000 */
[----:B------:R1:W-:Y:S02]  /*2e660*/  STSM.16.M88.4 [R65], R24 ;  /* 0x0000001841007844 */ /* 0x0003e40000000200 */
[----:B-1----:R-:W-:-:S02]  /*2e670*/  PRMT R24, R10, 0x5410, R13 ;  /* 0x000054100a187816 */ /* 0x002fc4000000000d */
[----:B------:R-:W-:Y:S01]  /*2e680*/  PRMT R25, R11, 0x5410, R12 ;  /* 0x000054100b197816 */ /* 0x000fe2000000000c */
[----:B------:R-:W-:Y:S01]  /*2e690*/  BAR.SYNC.DEFER_BLOCKING 0x0 ;  /* 0x0000000000007b1d */ /* 0x000fe20000010000 */
[----:B------:R-:W-:Y:S02]  /*2e6a0*/  PRMT R26, R40, 0x5410, R45 ;  /* 0x00005410281a7816 */ /* 0x000fe4000000002d */
[----:B------:R-:W-:-:S03]  /*2e6b0*/  PRMT R27, R42, 0x5410, R47 ;  /* 0x000054102a1b7816 */ /* 0x000fc6000000002f */
[----:B------:R-:W1:Y:S02]  /*2e6c0*/  LDS.128 R8, [R2] ;  /* 0x0000000002087984 */ /* 0x000e640000000c00 */
[----:B------:R-:W-:Y:S06]  /*2e6d0*/  BAR.SYNC.DEFER_BLOCKING 0x0 ;  /* 0x0000000000007b1d */ /* 0x000fec0000010000 */
[----:B------:R2:W-:Y:S02]  /*2e6e0*/  STSM.16.M88.4 [R65], R24 ;  /* 0x0000001841007844 */ /* 0x0005e40000000200 */
[----:B--2---:R-:W-:-:S02]  /*2e6f0*/  PRMT R24, R14, 0x5410, R17 ;  /* 0x000054100e187816 */ /* 0x004fc40000000011 */
[----:B------:R-:W-:Y:S01]  /*2e700*/  PRMT R25, R15, 0x5410, R16 ;  /* 0x000054100f197816 */ /* 0x000fe20000000010 */
[----:B------:R-:W-:Y:S01]  /*2e710*/  BAR.SYNC.DEFER_BLOCKING 0x0 ;  /* 0x0000000000007b1d */ /* 0x000fe20000010000 */
[----:B------:R-:W-:Y:S02]  /*2e720*/  PRMT R26, R48, 0x5410, R53 ;  /* 0x00005410301a7816 */ /* 0x000fe40000000035 */
[----:B------:R-:W-:-:S03]  /*2e730*/  PRMT R27, R50, 0x5410, R55 ;  /* 0x00005410321b7816 */ /* 0x000fc60000000037 */
[----:B------:R-:W2:Y:S02]  /*2e740*/  LDS.128 R12, [R2] ;  /* 0x00000000020c7984 */ /* 0x000ea40000000c00 */
[----:B------:R-:W-:Y:S06]  /*2e750*/  BAR.SYNC.DEFER_BLOCKING 0x0 ;  /* 0x0000000000007b1d */ /* 0x000fec0000010000 */
[----:B------:R3:W-:Y:S02]  /*2e760*/  STSM.16.M88.4 [R65], R24 ;  /* 0x0000001841007844 */ /* 0x0007e40000000200 */
[----:B---3--:R-:W-:-:S02]  /*2e770*/  PRMT R24, R18, 0x5410, R21 ;  /* 0x0000541012187816 */ /* 0x008fc40000000015 */
[----:B------:R-:W-:Y:S01]  /*2e780*/  PRMT R25, R19, 0x5410, R20 ;  /* 0x0000541013197816 */ /* 0x000fe20000000014 */
[----:B------:R-:W-:Y:S01]  /*2e790*/  BAR.SYNC.DEFER_BLOCKING 0x0 ;  /* 0x0000000000007b1d */ /* 0x000fe20000010000 */
[----:B------:R-:W-:Y:S02]  /*2e7a0*/  PRMT R26, R56, 0x5410, R61 ;  /* 0x00005410381a7816 */ /* 0x000fe4000000003d */
[----:B------:R-:W-:-:S03]  /*2e7b0*/  PRMT R27, R58, 0x5410, R63 ;  /* 0x000054103a1b7816 */ /* 0x000fc6000000003f */
[----:B------:R-:W3:Y:S02]  /*2e7c0*/  LDS.128 R16, [R2] ;  /* 0x0000000002107984 */ /* 0x000ee40000000c00 */
[----:B------:R-:W-:Y:S06]  /*2e7d0*/  BAR.SYNC.DEFER_BLOCKING 0x0 ;  /* 0x0000000000007b1d */ /* 0x000fec0000010000 */
[----:B------:R4:W-:Y:S02]  /*2e7e0*/  STSM.16.M88.4 [R65], R24 ;  /* 0x0000001841007844 */ /* 0x0009e40000000200 */
[----:B----4-:R-:W-:-:S02]  /*2e7f0*/  PRMT R24, R22, 0x5410, R153 ;  /* 0x0000541016187816 */ /* 0x010fc40000000099 */
[----:B------:R-:W-:Y:S01]  /*2e800*/  PRMT R25, R23, 0x5410, R152 ;  /* 0x0000541017197816 */ /* 0x000fe20000000098 */
[----:B------:R-:W-:Y:S01]  /*2e810*/  BAR.SYNC.DEFER_BLOCKING 0x0 ;  /* 0x0000000000007b1d */ /* 0x000fe20000010000 */
[----:B------:R-:W-:Y:S02]  /*2e820*/  PRMT R26, R64, 0x5410, R69 ;  /* 0x00005410401a7816 */ /* 0x000fe40000000045 */
[----:B------:R-:W-:-:S03]  /*2e830*/  PRMT R27, R66, 0x5410, R71 ;  /* 0x00005410421b7816 */ /* 0x000fc60000000047 */
[----:B------:R-:W4:Y:S02]  /*2e840*/  LDS.128 R20, [R2] ;  /* 0x0000000002147984 */ /* 0x000f240000000c00 */
[----:B------:R-:W-:Y:S06]  /*2e850*/  BAR.SYNC.DEFER_BLOCKING 0x0 ;  /* 0x0000000000007b1d */ /* 0x000fec0000010000 */
[----:B------:R-:W-:Y:S02]  /*2e860*/  STSM.16.M88.4 [R65], R24 ;  /* 0x0000001841007844 */ /* 0x000fe40000000200 */
[----:B------:R-:W-:Y:S01]  /*2e870*/  BAR.SYNC.DEFER_BLOCKING 0x0 ;  /* 0x0000000000007b1d */ /* 0x000fe20000010000 */
[----:B------:R-:W-:-:S02]  /*2e880*/  F2FP.SATFINITE.E5M2.F32.PACK_AB_MERGE_C R34, R73, R72, RZ ;  /* 0x000000484922723e */ /* 0x000fc400048060ff */
[----:B------:R-:W-:Y:S02]  /*2e890*/  F2FP.SATFINITE.E5M2.F32.PACK_AB_MERGE_C R35, R75, R74, RZ ;  /* 0x0000004a4b23723e */ /* 0x000fe400048060ff */
[----:B------:R-:W-:Y:S02]  /*2e8a0*/  ISETP.LT.AND P2, PT, R33, UR6, !P0 ;  /* 0x0000000621007c0c */ /* 0x000fe4000c741270 */
[----:B------:R-:W-:Y:S02]  /*2e8b0*/  PRMT R32, R154, 0x5410, R157 ;  /* 0x000054109a207816 */ /* 0x000fe4000000009d */
[----:B------:R-:W-:Y:S02]  /*2e8c0*/  PRMT R48, R170, 0x5410, R173 ;  /* 0x00005410aa307816 */ /* 0x000fe400000000ad */
[----:B------:R-:W-:Y:S02]  /*2e8d0*/  PRMT R49, R171, 0x5410, R172 ;  /* 0x00005410ab317816 */ /* 0x000fe400000000ac */
[----:B------:R-:W-:-:S02]  /*2e8e0*/  PRMT R50, R104, 0x5410, R109 ;  /* 0x0000541068327816 */ /* 0x000fc4000000006d */
[----:B------:R-:W-:Y:S02]  /*2e8f0*/  PRMT R51, R106, 0x5410, R111 ;  /* 0x000054106a337816 */ /* 0x000fe4000000006f */
[----:B------:R-:W-:Y:S02]  /*2e900*/  PRMT R52, R174, 0x5410, R177 ;  /* 0x00005410ae347816 */ /* 0x000fe400000000b1 */
[----:B------:R-:W-:Y:S02]  /*2e910*/  PRMT R53, R175, 0x5410, R176 ;  /* 0x00005410af357816 */ /* 0x000fe400000000b0 */
[----:B------:R-:W-:Y:S02]  /*2e920*/  PRMT R54, R112, 0x5410, R117 ;  /* 0x0000541070367816 */ /* 0x000fe40000000075 */
[----:B------:R-:W-:Y:S01]  /*2e930*/  PRMT R55, R114, 0x5410, R119 ;  /* 0x0000541072377816 */ /* 0x000fe20000000077 */
[----:B------:R-:W4:Y:S01]  /*2e940*/  LDS.128 R28, [R2] ;  /* 0x00000000021c7984 */ /* 0x000f220000000c00 */
[----:B------:R-:W-:-:S02]  /*2e950*/  PRMT R33, R155, 0x5410, R156 ;  /* 0x000054109b217816 */ /* 0x000fc4000000009c */
[----:B------:R-:W-:Y:S02]  /*2e960*/  PRMT R56, R178, 0x5410, R181 ;  /* 0x00005410b2387816 */ /* 0x000fe400000000b5 */
[----:B------:R-:W-:Y:S02]  /*2e970*/  PRMT R57, R179, 0x5410, R180 ;  /* 0x00005410b3397816 */ /* 0x000fe400000000b4 */
[----:B------:R-:W-:Y:S02]  /*2e980*/  PRMT R58, R120, 0x5410, R125 ;  /* 0x00005410783a7816 */ /* 0x000fe4000000007d */
[----:B------:R-:W-:Y:S01]  /*2e990*/  PRMT R59, R122, 0x5410, R127 ;  /* 0x000054107a3b7816 */ /* 0x000fe2000000007f */
[----:B------:R-:W-:Y:S01]  /*2e9a0*/  BAR.SYNC.DEFER_BLOCKING 0x0 ;  /* 0x0000000000007b1d */ /* 0x000fe20000010000 */
[----:B------:R-:W-:Y:S02]  /*2e9b0*/  PRMT R34, R34, 0x5410, R77 ;  /* 0x0000541022227816 */ /* 0x000fe4000000004d */
[----:B------:R-:W-:-:S02]  /*2e9c0*/  PRMT R35, R35, 0x5410, R78 ;  /* 0x0000541023237816 */ /* 0x000fc4000000004e */
[----:B------:R-:W-:Y:S02]  /*2e9d0*/  PRMT R60, R186, 0x5410, R189 ;  /* 0x00005410ba3c7816 */ /* 0x000fe400000000bd */
[----:B------:R-:W-:Y:S02]  /*2e9e0*/  PRMT R61, R187, 0x5410, R188 ;  /* 0x00005410bb3d7816 */ /* 0x000fe400000000bc */
[----:B------:R-:W-:Y:S02]  /*2e9f0*/  PRMT R62, R136, 0x5410, R141 ;  /* 0x00005410883e7816 */ /* 0x000fe4000000008d */
[----:B------:R-:W-:Y:S02]  /*2ea00*/  PRMT R63, R138, 0x5410, R143 ;  /* 0x000054108a3f7816 */ /* 0x000fe4000000008f */
[----:B------:R-:W-:Y:S02]  /*2ea10*/  F2FP.SATFINITE.E5M2.F32.PACK_AB_MERGE_C R149, R149, R148, RZ ;  /* 0x000000949595723e */ /* 0x000fe400048060ff */
[----:B------:R-:W-:-:S02]  /*2ea20*/  F2FP.SATFINITE.E5M2.F32.PACK_AB_MERGE_C R151, R151, R150, RZ ;  /* 0x000000969797723e */ /* 0x000fc400048060ff */
[----:B------:R-:W-:Y:S01]  /*2ea30*/  PRMT R76, R190, 0x5410, R193 ;  /* 0x00005410be4c7816 */ /* 0x000fe200000000c1 */
[----:B------:R-:W-:Y:S01]  /*2ea40*/  IMAD R64, R195, UR4, RZ ;  /* 0x00000004c3407c24 */ /* 0x000fe2000f8e02ff */
[----:B------:R-:W-:Y:S01]  /*2ea50*/  ULDC.64 UR6, c[0x0][0x220] ;  /* 0x0000880000067ab9 */ /* 0x000fe20000000a00 */
[----:B------:R0:W-:Y:S01]  /*2ea60*/  STSM.16.M88.4 [R65], R32 ;  /* 0x0000002041007844 */ /* 0x0001e20000000200 */
[----:B------:R-:W-:Y:S01]  /*2ea70*/  PRMT R77, R191, 0x5410, R192 ;  /* 0x00005410bf4d7816 */ /* 0x000fe200000000c0 */
[----:B------:R-:W-:Y:S01]  /*2ea80*/  ULDC UR4, c[0x0][0x248] ;  /* 0x0000920000047ab9 */ /* 0x000fe20000000800 */
[----:B------:R-:W-:Y:S06]  /*2ea90*/  BAR.SYNC.DEFER_BLOCKING 0x0 ;  /* 0x0000000000007b1d */ /* 0x000fec0000010000 */
[----:B------:R-:W4:Y:S01]  /*2eaa0*/  LDS.128 R24, [R2] ;  /* 0x0000000002187984 */ /* 0x000f220000000c00 */
[----:B0-----:R-:W-:-:S02]  /*2eab0*/  PRMT R32, R158, 0x5410, R161 ;  /* 0x000054109e207816 */ /* 0x001fc400000000a1 */
[----:B------:R-:W-:Y:S02]  /*2eac0*/  PRMT R33, R159, 0x5410, R160 ;  /* 0x000054109f217816 */ /* 0x000fe400000000a0 */
[----:B------:R-:W-:Y:S02]  /*2ead0*/  PRMT R34, R80, 0x5410, R85 ;  /* 0x0000541050227816 */ /* 0x000fe40000000055 */
[----:B------:R-:W-:Y:S01]  /*2eae0*/  PRMT R35, R82, 0x5410, R87 ;  /* 0x0000541052237816 */ /* 0x000fe20000000057 */
[----:B------:R-:W-:Y:S06]  /*2eaf0*/  BAR.SYNC.DEFER_BLOCKING 0x0 ;  /* 0x0000000000007b1d */ /* 0x000fec0000010000 */
[----:B------:R0:W-:Y:S02]  /*2eb00*/  STSM.16.M88.4 [R65], R32 ;  /* 0x0000002041007844 */ /* 0x0001e40000000200 */
        /* <DEDUP_REMOVED lines=15> */
[----:B------:R-:W-:Y:S02]  /*2ec00*/  STSM.16.M88.4 [R65], R32 ;  /* 0x0000002041007844 */ /* 0x000fe40000000200 */
[----:B------:R-:W-:Y:S06]  /*2ec10*/  BAR.SYNC.DEFER_BLOCKING 0x0 ;  /* 0x0000000000007b1d */ /* 0x000fec0000010000 */
[----:B------:R-:W0:Y:S02]  /*2ec20*/  LDS.128 R44, [R2] ;  /* 0x00000000022c7984 */ /* 0x000e240000000c00 */
        /* <DEDUP_REMOVED lines=9> */
[----:B------:R1:W-:Y:S02]  /*2ecc0*/  STSM.16.M88.4 [R65], R56 ;  /* 0x0000003841007844 */ /* 0x0003e40000000200 */
[----:B------:R-:W-:Y:S06]  /*2ecd0*/  BAR.SYNC.DEFER_BLOCKING 0x0 ;  /* 0x0000000000007b1d */ /* 0x000fec0000010000 */
[----:B------:R-:W0:Y:S01]  /*2ece0*/  LDS.128 R52, [R2] ;  /* 0x0000000002347984 */ /* 0x000e220000000c00 */
[----:B-1----:R-:W-:-:S02]  /*2ecf0*/  PRMT R56, R182, 0x5410, R185 ;  /* 0x00005410b6387816 */ /* 0x002fc400000000b9 */
[----:B------:R-:W-:Y:S02]  /*2ed00*/  PRMT R57, R183, 0x5410, R184 ;  /* 0x00005410b7397816 */ /* 0x000fe400000000b8 */
[----:B------:R-:W-:Y:S02]  /*2ed10*/  PRMT R58, R128, 0x5410, R133 ;  /* 0x00005410803a7816 */ /* 0x000fe40000000085 */
[----:B------:R-:W-:Y:S01]  /*2ed20*/  PRMT R59, R130, 0x5410, R135 ;  /* 0x00005410823b7816 */ /* 0x000fe20000000087 */
[----:B------:R-:W-:Y:S06]  /*2ed30*/  BAR.SYNC.DEFER_BLOCKING 0x0 ;  /* 0x0000000000007b1d */ /* 0x000fec0000010000 */
[----:B------:R-:W-:Y:S02]  /*2ed40*/  STSM.16.M88.4 [R65], R56 ;  /* 0x0000003841007844 */ /* 0x000fe40000000200 */
[----:B------:R-:W-:Y:S06]  /*2ed50*/  BAR.SYNC.DEFER_BLOCKING 0x0 ;  /* 0x0000000000007b1d */ /* 0x000fec0000010000 */
[----:B------:R-:W1:Y:S02]  /*2ed60*/  LDS.128 R56, [R2] ;  /* 0x0000000002387984 */ /* 0x000e640000000c00 */
[----:B------:R-:W-:Y:S06]  /*2ed70*/  BAR.SYNC.DEFER_BLOCKING 0x0 ;  /* 0x0000000000007b1d */ /* 0x000fec0000010000 */
[----:B------:R-:W-:Y:S02]  /*2ed80*/  STSM.16.M88.4 [R65], R60 ;  /* 0x0000003c41007844 */ /* 0x000fe40000000200 */
[----:B------:R-:W-:Y:S01]  /*2ed90*/  BAR.SYNC.DEFER_BLOCKING 0x0 ;  /* 0x0000000000007b1d */ /* 0x000fe20000010000 */
[----:B------:R-:W-:-:S02]  /*2eda0*/  PRMT R78, R144, 0x5410, R149 ;  /* 0x00005410904e7816 */ /* 0x000fc40000000095 */
[----:B------:R-:W-:-:S03]  /*2edb0*/  PRMT R79, R146, 0x5410, R151 ;  /* 0x00005410924f7816 */ /* 0x000fc60000000097 */
[----:B------:R-:W1:Y:S02]  /*2edc0*/  LDS.128 R60, [R2] ;  /* 0x00000000023c7984 */ /* 0x000e640000000c00 */
[----:B------:R-:W-:Y:S01]  /*2edd0*/  BAR.SYNC.DEFER_BLOCKING 0x0 ;  /* 0x0000000000007b1d */ /* 0x000fe20000010000 */
[----:B------:R-:W-:Y:S01]  /*2ede0*/  IMAD R68, R0, UR4, RZ ;  /* 0x0000000400447c24 */ /* 0x000fe2000f8e02ff */
[----:B------:R-:W-:Y:S02]  /*2edf0*/  IADD3 R3, P6, R64, UR6, RZ ;  /* 0x0000000640037c10 */ /* 0x000fe4000ffde0ff */
[----:B------:R-:W-:Y:S02]  /*2ee00*/  ISETP.LT.AND P4, PT, R0, UR5, !P0 ;  /* 0x0000000500007c0c */ /* 0x000fe4000c781270 */
[----:B------:R-:W-:Y:S01]  /*2ee10*/  LEA.HI.X.SX32 R64, R64, UR7, 0x1, P6 ;  /* 0x0000000740407c11 */ /* 0x000fe2000b0f0eff */
[C---:B------:R-:W-:Y:S01]  /*2ee20*/  VIADD R69, R68.reuse, UR4 ;  /* 0x0000000444457c36 */ /* 0x040fe20008000000 */
[-C--:B------:R-:W-:Y:S01]  /*2ee30*/  IADD3 R66, P6, R68, R3.reuse, RZ ;  /* 0x0000000344427210 */ /* 0x080fe20007fde0ff */
[----:B------:R-:W-:Y:S01]  /*2ee40*/  VIADD R70, R0, 0x4 ;  /* 0x0000000400467836 */ /* 0x000fe20000000000 */
[----:B------:R-:W-:Y:S01]  /*2ee50*/  PRMT R73, R4, 0x7770, RZ ;  /* 0x0000777004497816 */ /* 0x000fe200000000ff */
[----:B------:R-:W-:Y:S01]  /*2ee60*/  ULDC UR5, c[0x0][0x22c] ;  /* 0x00008b0000057ab9 */ /* 0x000fe20000000800 */
[----:B------:R2:W-:Y:S01]  /*2ee70*/  STSM.16.M88.4 [R65], R76 ;  /* 0x0000004c41007844 */ /* 0x0005e20000000200 */
[----:B------:R-:W-:Y:S01]  /*2ee80*/  LEA.HI.X.SX32 R67, R68, R64, 0x1, P6 ;  /* 0x0000004044437211 */ /* 0x000fe200030f0eff */
[----:B------:R-:W-:Y:S01]  /*2ee90*/  ULDC UR6, c[0x0][0x248] ;  /* 0x0000920000067ab9 */ /* 0x000fe20000000800 */
[----:B------:R-:W-:Y:S01]  /*2eea0*/  PRMT R75, R4, 0x7771, RZ ;  /* 0x00007771044b7816 */ /* 0x000fe200000000ff */
[----:B------:R-:W-:Y:S01]  /*2eeb0*/  BAR.SYNC.DEFER_BLOCKING 0x0 ;  /* 0x0000000000007b1d */ /* 0x000fe20000010000 */
[C---:B------:R-:W-:Y:S01]  /*2eec0*/  IADD3 R68, P6, R69.reuse, R3, RZ ;  /* 0x0000000345447210 */ /* 0x040fe20007fde0ff */
[----:B------:R-:W-:-:S03]  /*2eed0*/  VIADD R72, R69, UR4 ;  /* 0x0000000445487c36 */ /* 0x000fc60008000000 */
[----:B------:R-:W-:Y:S01]  /*2eee0*/  LEA.HI.X.SX32 R69, R69, R64, 0x1, P6 ;  /* 0x0000004045457211 */ /* 0x000fe200030f0eff */
[----:B------:R-:W-:Y:S01]  /*2eef0*/  ULDC UR7, c[0x0][0x22c] ;  /* 0x00008b0000077ab9 */ /* 0x000fe20000000800 */
[----:B--2---:R-:W-:Y:S01]  /*2ef00*/  VIADD R65, R0, 0x5 ;  /* 0x0000000500417836 */ /* 0x004fe20000000000 */
[----:B------:R2:W-:Y:S01]  /*2ef10*/  @P4 STG.E.U8 desc[UR16][R66.64], R73 ;  /* 0x0000004942004986 */ /* 0x0005e2000c101110 */
[----:B------:R-:W-:Y:S01]  /*2ef20*/  ISETP.LT.AND P4, PT, R70, UR5, !P0 ;  /* 0x0000000546007c0c */ /* 0x000fe2000c781270 */
[----:B------:R-:W-:Y:S01]  /*2ef30*/  ULDC UR5, c[0x0][0x22c] ;  /* 0x00008b0000057ab9 */ /* 0x000fe20000000800 */
[----:B------:R-:W-:-:S04]  /*2ef40*/  IADD3 R70, P6, R72, R3, RZ ;  /* 0x0000000348467210 */ /* 0x000fc80007fde0ff */
[CC--:B------:R-:W-:Y:S01]  /*2ef50*/  LEA.HI.X.SX32 R71, R72.reuse, R64.reuse, 0x1, P6 ;  /* 0x0000004048477211 */ /* 0x0c0fe200030f0eff */
[----:B------:R-:W-:Y:S01]  /*2ef60*/  VIADD R72, R72, UR4 ;  /* 0x0000000448487c36 */ /* 0x000fe20008000000 */
[----:B------:R3:W-:Y:S01]  /*2ef70*/  @P3 STG.E.U8 desc[UR16][R68.64], R75 ;  /* 0x0000004b44003986 */ /* 0x0007e2000c101110 */
[----:B------:R-:W-:Y:S01]  /*2ef80*/  ISETP.LT.AND P3, PT, R65, UR5, !P0 ;  /* 0x0000000541007c0c */ /* 0x000fe2000c761270 */
[----:B------:R-:W-:Y:S01]  /*2ef90*/  ULDC UR5, c[0x0][0x22c] ;  /* 0x00008b0000057ab9 */ /* 0x000fe20000000800 */
[----:B--2---:R-:W-:Y:S01]  /*2efa0*/  PRMT R73, R5, 0x7770, RZ ;  /* 0x0000777005497816 */ /* 0x004fe200000000ff */
[----:B------:R-:W-:Y:S01]  /*2efb0*/  VIADD R67, R0, 0x6 ;  /* 0x0000000600437836 */ /* 0x000fe20000000000 */
[C---:B------:R-:W-:Y:S01]  /*2efc0*/  IADD3 R66, P6, R72.reuse, R3, RZ ;  /* 0x0000000348427210 */ /* 0x040fe20007fde0ff */
[C---:B------:R-:W-:Y:S02]  /*2efd0*/  VIADD R65, R72.reuse, UR4 ;  /* 0x0000000448417c36 */ /* 0x040fe40008000000 */
[----:B------:R2:W-:Y:S01]  /*2efe0*/  @P5 STG.E.U8 desc[UR16][R70.64], R73 ;  /* 0x0000004946005986 */ /* 0x0005e2000c101110 */
[----:B------:R-:W-:Y:S01]  /*2eff0*/  ISETP.LT.AND P5, PT, R67, UR5, !P0 ;  /* 0x0000000543007c0c */ /* 0x000fe2000c7a1270 */
[----:B------:R-:W-:Y:S01]  /*2f000*/  ULDC UR5, c[0x0][0x22c] ;  /* 0x00008b0000057ab9 */ /* 0x000fe20000000800 */
[----:B------:R-:W-:-:S02]  /*2f010*/  LEA.HI.X.SX32 R67, R72, R64, 0x1, P6 ;  /* 0x0000004048437211 */ /* 0x000fc400030f0eff */
[-C--:B---3--:R-:W-:Y:S01]  /*2f020*/  IADD3 R68, P6, R65, R3.reuse, RZ ;  /* 0x0000000341447210 */ /* 0x088fe20007fde0ff */
[----:B------:R-:W-:Y:S01]  /*2f030*/  VIADD R72, R0, 0x7 ;  /* 0x0000000700487836 */ /* 0x000fe20000000000 */
[----:B------:R-:W-:Y:S02]  /*2f040*/  PRMT R75, R5, 0x7771, RZ ;  /* 0x00007771054b7816 */ /* 0x000fe400000000ff */
[CC--:B------:R-:W-:Y:S01]  /*2f050*/  LEA.HI.X.SX32 R69, R65.reuse, R64.reuse, 0x1, P6 ;  /* 0x0000004041457211 */ /* 0x0c0fe200030f0eff */
[----:B------:R-:W-:Y:S01]  /*2f060*/  VIADD R65, R65, UR4 ;  /* 0x0000000441417c36 */ /* 0x000fe20008000000 */
[----:B--2---:R-:W-:Y:S01]  /*2f070*/  PRMT R73, R6, 0x7770, RZ ;  /* 0x0000777006497816 */ /* 0x004fe200000000ff */
[----:B------:R2:W-:Y:S01]  /*2f080*/  @P2 STG.E.U8 desc[UR16][R66.64], R75 ;  /* 0x0000004b42002986 */ /* 0x0005e2000c101110 */
[----:B------:R-:W-:Y:S01]  /*2f090*/  VIADD R71, R0, 0x8 ;  /* 0x0000000800477836 */ /* 0x000fe20000000000 */
[----:B------:R-:W-:Y:S01]  /*2f0a0*/  ISETP.LT.AND P2, PT, R72, UR5, !P0 ;  /* 0x0000000548007c0c */ /* 0x000fe2000c741270 */
[C---:B------:R-:W-:Y:S01]  /*2f0b0*/  VIADD R72, R65.reuse, UR4 ;  /* 0x0000000441487c36 */ /* 0x040fe20008000000 */
[----:B------:R-:W-:Y:S01]  /*2f0c0*/  IADD3 R70, P6, R65, R3, RZ ;  /* 0x0000000341467210 */ /* 0x000fe20007fde0ff */
[----:B------:R-:W-:Y:S01]  /*2f0d0*/  ULDC UR5, c[0x0][0x22c] ;  /* 0x00008b0000057ab9 */ /* 0x000fe20000000800 */
[----:B------:R3:W-:Y:S01]  /*2f0e0*/  @P4 STG.E.U8 desc[UR16][R68.64], R73 ;  /* 0x0000004944004986 */ /* 0x0007e2000c101110 */
[----:B------:R-:W-:Y:S01]  /*2f0f0*/  ISETP.LT.AND P4, PT, R71, UR5, !P0 ;  /* 0x0000000547007c0c */ /* 0x000fe2000c781270 */
[----:B------:R-:W-:Y:S01]  /*2f100*/  ULDC UR5, c[0x0][0x22c] ;  /* 0x00008b0000057ab9 */ /* 0x000fe20000000800 */
[----:B------:R-:W-:-:S02]  /*2f110*/  LEA.HI.X.SX32 R71, R65, R64, 0x1, P6 ;  /* 0x0000004041477211 */ /* 0x000fc400030f0eff */
[-C--:B--2---:R-:W-:Y:S01]  /*2f120*/  IADD3 R66, P6, R72, R3.reuse, RZ ;  /* 0x0000000348427210 */ /* 0x084fe20007fde0ff */
[----:B------:R-:W-:Y:S01]  /*2f130*/  VIADD R65, R0, 0x9 ;  /* 0x0000000900417836 */ /* 0x000fe20000000000 */
[----:B------:R-:W-:Y:S02]  /*2f140*/  PRMT R75, R6, 0x7771, RZ ;  /* 0x00007771064b7816 */ /* 0x000fe400000000ff */
[CC--:B------:R-:W-:Y:S01]  /*2f150*/  LEA.HI.X.SX32 R67, R72.reuse, R64.reuse, 0x1, P6 ;  /* 0x0000004048437211 */ /* 0x0c0fe200030f0eff */
[----:B------:R-:W-:Y:S01]  /*2f160*/  VIADD R72, R72, UR4 ;  /* 0x0000000448487c36 */ /* 0x000fe20008000000 */
[----:B---3--:R-:W-:Y:S01]  /*2f170*/  PRMT R73, R7, 0x7770, RZ ;  /* 0x0000777007497816 */ /* 0x008fe200000000ff */
[----:B------:R2:W-:Y:S01]  /*2f180*/  @P3 STG.E.U8 desc[UR16][R70.64], R75 ;  /* 0x0000004b46003986 */ /* 0x0005e2000c101110 */
[----:B------:R-:W-:Y:S01]  /*2f190*/  VIADD R69, R0, 0xa ;  /* 0x0000000a00457836 */ /* 0x000fe20000000000 */
[----:B------:R-:W-:Y:S01]  /*2f1a0*/  ISETP.LT.AND P3, PT, R65, UR5, !P0 ;  /* 0x0000000541007c0c */ /* 0x000fe2000c761270 */
[C---:B------:R-:W-:Y:S01]  /*2f1b0*/  VIADD R65, R72.reuse, UR4 ;  /* 0x0000000448417c36 */ /* 0x040fe20008000000 */
[C---:B------:R-:W-:Y:S01]  /*2f1c0*/  IADD3 R68, P6, R72.reuse, R3, RZ ;  /* 0x0000000348447210 */ /* 0x040fe20007fde0ff */
        /* <DEDUP_REMOVED lines=21> */
[-C--:B--2---:R-:W-:Y:S02]  /*2f320*/  IADD3 R68, P6, R72, R3.reuse, RZ ;  /* 0x0000000348447210 */ /* 0x084fe40007fde0ff */
[----:B------:R-:W-:Y:S01]  /*2f330*/  PRMT R75, R4, 0x7773, RZ ;  /* 0x00007773044b7816 */ /* 0x000fe200000000ff */
[----:B------:R-:W-:Y:S01]  /*2f340*/  VIADD R4, R0, 0xd ;  /* 0x0000000d00047836 */ /* 0x000fe20000000000 */
[CC--:B------:R-:W-:Y:S01]  /*2f350*/  LEA.HI.X.SX32 R69, R72.reuse, R64.reuse, 0x1, P6 ;  /* 0x0000004048457211 */ /* 0x0c0fe200030f0eff */
[----:B------:R-:W-:Y:S01]  /*2f360*/  VIADD R72, R72, UR4 ;  /* 0x0000000448487c36 */ /* 0x000fe20008000000 */
[----:B---3--:R-:W-:Y:S01]  /*2f370*/  PRMT R73, R5, 0x7772, RZ ;  /* 0x0000777205497816 */ /* 0x008fe200000000ff */
[----:B------:R2:W-:Y:S01]  /*2f380*/  @P3 STG.E.U8 desc[UR16][R66.64], R75 ;  /* 0x0000004b42003986 */ /* 0x0005e2000c101110 */
[----:B------:R-:W-:Y:S01]  /*2f390*/  ISETP.LT.AND P3, PT, R4, UR5, !P0 ;  /* 0x0000000504007c0c */ /* 0x000fe2000c761270 */
[----:B------:R-:W-:Y:S01]  /*2f3a0*/  VIADD R4, R0, 0xe ;  /* 0x0000000e00047836 */ /* 0x000fe20000000000 */
[C---:B------:R-:W-:Y:S01]  /*2f3b0*/  IADD3 R70, P6, R72.reuse, R3, RZ ;  /* 0x0000000348467210 */ /* 0x040fe20007fde0ff */
[----:B------:R-:W-:Y:S01]  /*2f3c0*/  VIADD R65, R72, UR4 ;  /* 0x0000000448417c36 */ /* 0x000fe20008000000 */
[----:B------:R-:W-:Y:S01]  /*2f3d0*/  ULDC UR5, c[0x0][0x22c] ;  /* 0x00008b0000057ab9 */ /* 0x000fe20000000800 */
[----:B------:R3:W-:Y:S01]  /*2f3e0*/  @P5 STG.E.U8 desc[UR16][R68.64], R73 ;  /* 0x0000004944005986 */ /* 0x0007e2000c101110 */
[----:B------:R-:W-:Y:S01]  /*2f3f0*/  ISETP.LT.AND P5, PT, R4, UR5, !P0 ;  /* 0x0000000504007c0c */ /* 0x000fe2000c7a1270 */
[----:B------:R-:W-:Y:S01]  /*2f400*/  ULDC UR5, c[0x0][0x22c] ;  /* 0x00008b0000057ab9 */ /* 0x000fe20000000800 */
[----:B------:R-:W-:-:S02]  /*2f410*/  LEA.HI.X.SX32 R71, R72, R64, 0x1, P6 ;  /* 0x0000004048477211 */ /* 0x000fc400030f0eff */
[-C--:B------:R-:W-:Y:S01]  /*2f420*/  IADD3 R4, P6, R65, R3.reuse, RZ ;  /* 0x0000000341047210 */ /* 0x080fe20007fde0ff */
[----:B--2---:R-:W-:Y:S01]  /*2f430*/  VIADD R66, R0, 0xf ;  /* 0x0000000f00427836 */ /* 0x004fe20000000000 */
        /* <DEDUP_REMOVED lines=14> */
[-C--:B------:R-:W-:Y:S02]  /*2f520*/  IADD3 R68, P6, R72, R3.reuse, RZ ;  /* 0x0000000348447210 */ /* 0x080fe40007fde0ff */
[----:B--2---:R-:W-:Y:S01]  /*2f530*/  PRMT R75, R6, 0x7773, RZ ;  /* 0x00007773064b7816 */ /* 0x004fe200000000ff */
[----:B------:R-:W-:Y:S01]  /*2f540*/  VIADD R6, R0, 0x11 ;  /* 0x0000001100067836 */ /* 0x000fe20000000000 */
[CC--:B------:R-:W-:Y:S01]  /*2f550*/  LEA.HI.X.SX32 R69, R72.reuse, R64.reuse, 0x1, P6 ;  /* 0x0000004048457211 */ /* 0x0c0fe200030f0eff */
[----:B------:R-:W-:Y:S01]  /*2f560*/  VIADD R72, R72, UR4 ;  /* 0x0000000448487c36 */ /* 0x000fe20008000000 */
[----:B---3--:R-:W-:Y:S01]  /*2f570*/  PRMT R73, R7, 0x7772, RZ ;  /* 0x0000777207497816 */ /* 0x008fe200000000ff */
[----:B------:R-:W-:Y:S01]  /*2f580*/  VIADD R5, R0, 0x12 ;  /* 0x0000001200057836 */ /* 0x000fe20000000000 */
[----:B------:R2:W-:Y:S01]  /*2f590*/  @P3 STG.E.U8 desc[UR16][R66.64], R75 ;  /* 0x0000004b42003986 */ /* 0x0005e2000c101110 */
        /* <DEDUP_REMOVED lines=8> */
[-C--:B------:R-:W-:Y:S02]  /*2f620*/  IADD3 R6, P6, R65, R3.reuse, RZ ;  /* 0x0000000341067210 */ /* 0x080fe40007fde0ff */
[----:B------:R-:W-:Y:S01]  /*2f630*/  PRMT R71, R7, 0x7773, RZ ;  /* 0x0000777307477816 */ /* 0x000fe200000000ff */
[----:B--2---:R-:W-:Y:S01]  /*2f640*/  VIADD R66, R0, 0x13 ;  /* 0x0000001300427836 */ /* 0x004fe20000000000 */
        /* <DEDUP_REMOVED lines=18> */
[----:B------:R-:W-:Y:S01]  /*2f770*/  PRMT R71, R9, 0x7770, RZ ;  /* 0x0000777009477816 */ /* 0x000fe200000000ff */
[----:B------:R2:W-:Y:S01]  /*2f780*/  @P3 STG.E.U8 desc[UR16][R66.64], R69 ;  /* 0x0000004542003986 */ /* 0x0005e2000c101110 */
[----:B---3--:R-:W-:Y:S01]  /*2f790*/  VIADD R7, R0, 0x16 ;  /* 0x0000001600077836 */ /* 0x008fe20000000000 */
        /* <DEDUP_REMOVED lines=61> */
[----:B------:R-:W-:Y:S01]  /*2fb70*/  PRMT R65, R9, 0x7772, RZ ;  /* 0x0000777209417816 */ /* 0x000fe200000000ff */
[----:B---3--:R-:W-:Y:S01]  /*2fb80*/  VIADD R5, R0, 0x1e ;  /* 0x0000001e00057836 */ /* 0x008fe20000000000 */
[----:B------:R2:W-:Y:S01]  /*2fb90*/  @P3 STG.E.U8 desc[UR16][R6.64], R69 ;  /* 0x0000004506003986 */ /* 0x0005e2000c101110 */
[----:B------:R-:W-:Y:S01]  /*2fba0*/  ISETP.LT.AND P3, PT, R8, UR5, !P0 ;  /* 0x0000000508007c0c */ /* 0x000fe2000c761270 */
[----:B------:R-:W-:Y:S01]  /*2fbb0*/  ULDC UR5, c[0x0][0x22c] ;  /* 0x00008b0000057ab9 */ /* 0x000fe20000000800 */
[CC--:B------:R-:W-:Y:S01]  /*2fbc0*/  IADD3 R4, P6, R68.reuse, R3.reuse, RZ ;  /* 0x0000000344047210 */ /* 0x0c0fe20007fde0ff */
[----:B------:R3:W-:Y:S01]  /*2fbd0*/  @P5 STG.E.U8 desc[UR16][R66.64], R65 ;  /* 0x0000004142005986 */ /* 0x0007e2000c101110 */
[----:B------:R-:W-:Y:S01]  /*2fbe0*/  ISETP.LT.AND P5, PT, R5, UR5, !P0 ;  /* 0x0000000505007c0c */ /* 0x000fe2000c7a1270 */
[C---:B------:R-:W-:Y:S01]  /*2fbf0*/  VIADD R8, R68.reuse, UR4 ;  /* 0x0000000444087c36 */ /* 0x040fe20008000000 */
[----:B------:R-:W-:Y:S01]  /*2fc00*/  LEA.HI.X.SX32 R5, R68, R64, 0x1, P6 ;  /* 0x0000004044057211 */ /* 0x000fe200030f0eff */
[----:B------:R-:W-:Y:S01]  /*2fc10*/  ULDC UR5, c[0x0][0x22c] ;  /* 0x00008b0000057ab9 */ /* 0x000fe20000000800 */
[----:B--2---:R-:W-:Y:S01]  /*2fc20*/  PRMT R69, R9, 0x7773, RZ ;  /* 0x0000777309457816 */ /* 0x004fe200000000ff */
[----:B------:R-:W-:Y:S01]  /*2fc30*/  VIADD R9, R0, 0x1f ;  /* 0x0000001f00097836 */ /* 0x000fe20000000000 */
[----:B------:R-:W-:-:S03]  /*2fc40*/  IADD3 R6, P6, R8, R3, RZ ;  /* 0x0000000308067210 */ /* 0x000fc60007fde0ff */
[----:B------:R2:W-:Y:S01]  /*2fc50*/  @P2 STG.E.U8 desc[UR16][R4.64], R69 ;  /* 0x0000004504002986 */ /* 0x0005e2000c101110 */
[----:B------:R-:W-:Y:S01]  /*2fc60*/  ISETP.LT.AND P2, PT, R9, UR5, !P0 ;  /* 0x0000000509007c0c */ /* 0x000fe2000c741270 */
[C---:B------:R-:W-:Y:S01]  /*2fc70*/  VIADD R9, R8.reuse, UR4 ;  /* 0x0000000408097c36 */ /* 0x040fe20008000000 */
[----:B------:R-:W-:Y:S01]  /*2fc80*/  LEA.HI.X.SX32 R7, R8, R64, 0x1, P6 ;  /* 0x0000004008077211 */ /* 0x000fe200030f0eff */
[----:B---3--:R-:W-:Y:S01]  /*2fc90*/  VIADD R66, R0, 0x20 ;  /* 0x0000002000427836 */ /* 0x008fe20000000000 */
[----:B------:R-:W-:Y:S01]  /*2fca0*/  PRMT R67, R10, 0x7772, RZ ;  /* 0x000077720a437816 */ /* 0x000fe200000000ff */
[C---:B------:R-:W-:Y:S01]  /*2fcb0*/  VIADD R65, R9.reuse, UR4 ;  /* 0x0000000409417c36 */ /* 0x040fe20008000000 */
[----:B------:R-:W-:Y:S01]  /*2fcc0*/  IADD3 R8, P6, R9, R3, RZ ;  /* 0x0000000309087210 */ /* 0x000fe20007fde0ff */
[----:B------:R-:W-:-:S03]  /*2fcd0*/  ULDC UR5, c[0x0][0x22c] ;  /* 0x00008b0000057ab9 */ /* 0x000fc60000000800 */
[-C--:B------:R-:W-:Y:S02]  /*2fce0*/  LEA.HI.X.SX32 R9, R9, R64.reuse, 0x1, P6 ;  /* 0x0000004009097211 */ /* 0x080fe400030f0eff */
[CC--:B--2---:R-:W-:Y:S02]  /*2fcf0*/  IADD3 R4, P6, R65.reuse, R3.reuse, RZ ;  /* 0x0000000341047210 */ /* 0x0c4fe40007fde0ff */
[----:B------:R-:W-:Y:S01]  /*2fd00*/  PRMT R71, R10, 0x7773, RZ ;  /* 0x000077730a477816 */ /* 0x000fe200000000ff */
[----:B------:R-:W-:Y:S01]  /*2fd10*/  VIADD R10, R0, 0x21 ;  /* 0x00000021000a7836 */ /* 0x000fe20000000000 */
[CC--:B------:R-:W-:Y:S01]  /*2fd20*/  LEA.HI.X.SX32 R5, R65.reuse, R64.reuse, 0x1, P6 ;  /* 0x0000004041057211 */ /* 0x0c0fe200030f0eff */
[----:B------:R2:W-:Y:S01]  /*2fd30*/  @P4 STG.E.U8 desc[UR16][R6.64], R67 ;  /* 0x0000004306004986 */ /* 0x0005e2000c101110 */
[----:B------:R-:W-:Y:S01]  /*2fd40*/  VIADD R65, R65, UR4 ;  /* 0x0000000441417c36 */ /* 0x000fe20008000000 */
[----:B------:R-:W-:Y:S01]  /*2fd50*/  ISETP.LT.AND P4, PT, R66, UR5, !P0 ;  /* 0x0000000542007c0c */ /* 0x000fe2000c781270 */
[----:B------:R-:W-:Y:S01]  /*2fd60*/  ULDC UR5, c[0x0][0x22c] ;  /* 0x00008b0000057ab9 */ /* 0x000fe20000000800 */
[----:B------:R-:W-:Y:S01]  /*2fd70*/  PRMT R69, R11, 0x7772, RZ ;  /* 0x000077720b457816 */ /* 0x000fe200000000ff */
[----:B------:R3:W-:Y:S01]  /*2fd80*/  @P3 STG.E.U8 desc[UR16][R8.64], R71 ;  /* 0x0000004708003986 */ /* 0x0007e2000c101110 */
[----:B------:R-:W-:Y:S01]  /*2fd90*/  ISETP.LT.AND P3, PT, R10, UR5, !P0 ;  /* 0x000000050a007c0c */ /* 0x000fe2000c761270 */
[C---:B------:R-:W-:Y:S01]  /*2fda0*/  VIADD R10, R65.reuse, UR4 ;  /* 0x00000004410a7c36 */ /* 0x040fe20008000000 */
[----:B------:R-:W-:Y:S01]  /*2fdb0*/  ULDC UR5, c[0x0][0x22c] ;  /* 0x00008b0000057ab9 */ /* 0x000fe20000000800 */
[----:B--2---:R-:W-:Y:S01]  /*2fdc0*/  VIADD R7, R0, 0x22 ;  /* 0x0000002200077836 */ /* 0x004fe20000000000 */
[----:B------:R-:W-:Y:S01]  /*2fdd0*/  IADD3 R6, P6, R65, R3, RZ ;  /* 0x0000000341067210 */ /* 0x000fe20007fde0ff */
[----:B------:R2:W-:Y:S03]  /*2fde0*/  @P5 STG.E.U8 desc[UR16][R4.64], R69 ;  /* 0x0000004504005986 */ /* 0x0005e6000c101110 */
[----:B------:R-:W-:Y:S01]  /*2fdf0*/  ISETP.LT.AND P5, PT, R7, UR5, !P0 ;  /* 0x0000000507007c0c */ /* 0x000fe2000c7a1270 */
[----:B------:R-:W-:Y:S01]  /*2fe00*/  ULDC UR5, c[0x0][0x22c] ;  /* 0x00008b0000057ab9 */ /* 0x000fe20000000800 */
[----:B------:R-:W-:-:S02]  /*2fe10*/  LEA.HI.X.SX32 R7, R65, R64, 0x1, P6 ;  /* 0x0000004041077211 */ /* 0x000fc400030f0eff */
[-C--:B---3--:R-:W-:Y:S02]  /*2fe20*/  IADD3 R8, P6, R10, R3.reuse, RZ ;  /* 0x000000030a087210 */ /* 0x088fe40007fde0ff */
[----:B------:R-:W-:Y:S01]  /*2fe30*/  PRMT R67, R11, 0x7773, RZ ;  /* 0x000077730b437816 */ /* 0x000fe200000000ff */
[----:B------:R-:W-:Y:S01]  /*2fe40*/  VIADD R11, R0, 0x23 ;  /* 0x00000023000b7836 */ /* 0x000fe20000000000 */
[CC--:B------:R-:W-:Y:S01]  /*2fe50*/  LEA.HI.X.SX32 R9, R10.reuse, R64.reuse, 0x1, P6 ;  /* 0x000000400a097211 */ /* 0x0c0fe200030f0eff */
[----:B------:R-:W-:Y:S01]  /*2fe60*/  VIADD R10, R10, UR4 ;  /* 0x000000040a0a7c36 */ /* 0x000fe20008000000 */
[----:B--2---:R-:W-:Y:S01]  /*2fe70*/  PRMT R69, R12, 0x7770, RZ ;  /* 0x000077700c457816 */ /* 0x004fe200000000ff */
        /* <DEDUP_REMOVED lines=10> */
[CC--:B--2---:R-:W-:Y:S01]  /*2ff20*/  IADD3 R6, P6, R11.reuse, R3.reuse, RZ ;  /* 0x000000030b067210 */ /* 0x0c4fe20007fde0ff */
        /* <DEDUP_REMOVED lines=244> */
[----:B----4-:R-:W-:Y:S01]  /*30e70*/  PRMT R13, R20, 0x7770, RZ ;  /* 0x00007770140d7816 */ /* 0x010fe200000000ff */
        /* <DEDUP_REMOVED lines=618> */
[CC--:B--2---:R-:W-:Y:S02]  /*33520*/  IADD3 R6, P6, R11.reuse, R3.reuse, RZ ;  /* 0x000000030b067210 */ /* 0x0c4fe40007fde0ff */
[----:B------:R-:W-:Y:S01]  /*33530*/  PRMT R15, R42, 0x7773, RZ ;  /* 0x000077732a0f7816 */ /* 0x000fe200000000ff */
[C---:B------:R-:W-:Y:S01]  /*33540*/  VIADD R10, R0.reuse, 0x91 ;  /* 0x00000091000a7836 */ /* 0x040fe20000000000 */
[CC--:B------:R-:W-:Y:S01]  /*33550*/  LEA.HI.X.SX32 R7, R11.reuse, R64.reuse, 0x1, P6 ;  /* 0x000000400b077211 */ /* 0x0c0fe200030f0eff */
[----:B------:R-:W-:Y:S01]  /*33560*/  VIADD R11, R11, UR4 ;  /* 0x000000040b0b7c36 */ /* 0x000fe20008000000 */
[----:B---3--:R-:W-:Y:S01]  /*33570*/  PRMT R13, R43, 0x7772, RZ ;  /* 0x000077722b0d7816 */ /* 0x008fe200000000ff */
[----:B------:R2:W-:Y:S01]  /*33580*/  @P3 STG.E.U8 desc[UR16][R4.64], R15 ;  /* 0x0000000f04003986 */ /* 0x0005e2000c101110 */
[----:B------:R-:W-:Y:S01]  /*33590*/  VIADD R9, R0, 0x92 ;  /* 0x0000009200097836 */ /* 0x000fe20000000000 */
[----:B------:R-:W-:Y:S01]  /*335a0*/  ISETP.LT.AND P3, PT, R10, UR5, !P0 ;  /* 0x000000050a007c0c */ /* 0x000fe2000c761270 */
[----:B------:R-:W-:Y:S01]  /*335b0*/  ULDC UR5, c[0x0][0x22c] ;  /* 0x00008b0000057ab9 */ /* 0x000fe20000000800 */
[----:B------:R0:W-:Y:S01]  /*335c0*/  @P5 STG.E.U8 desc[UR16][R6.64], R13 ;  /* 0x0000000d06005986 */ /* 0x0001e2000c101110 */
[-C--:B------:R-:W-:Y:S01]  /*335d0*/  IADD3 R8, P5, R11, R3.reuse, RZ ;  /* 0x000000030b087210 */ /* 0x080fe20007fbe0ff */
[----:B------:R-:W-:Y:S01]  /*335e0*/  ULDC UR4, c[0x0][0x248] ;  /* 0x0000920000047ab9 */ /* 0x000fe20000000800 */
[----:B------:R-:W-:Y:S01]  /*335f0*/  ISETP.LT.AND P6, PT, R9, UR5, !P0 ;  /* 0x0000000509007c0c */ /* 0x000fe2000c7c1270 */
[C---:B------:R-:W-:Y:S01]  /*33600*/  VIADD R10, R11.reuse, UR4 ;  /* 0x000000040b0a7c36 */ /* 0x040fe20008000000 */
[----:B------:R-:W-:Y:S01]  /*33610*/  LEA.HI.X.SX32 R9, R11, R64, 0x1, P5 ;  /* 0x000000400b097211 */ /* 0x000fe200028f0eff */
[----:B------:R-:W-:Y:S01]  /*33620*/  ULDC UR4, c[0x0][0x22c] ;  /* 0x00008b0000047ab9 */ /* 0x000fe20000000800 */
[----:B------:R-:W-:Y:S01]  /*33630*/  PRMT R43, R43, 0x7773, RZ ;  /* 0x000077732b2b7816 */ /* 0x000fe200000000ff */
[----:B--2---:R-:W-:Y:S01]  /*33640*/  VIADD R5, R0, 0x93 ;  /* 0x0000009300057836 */ /* 0x004fe20000000000 */
[----:B------:R-:W-:Y:S01]  /*33650*/  IADD3 R4, P5, R10, R3, RZ ;  /* 0x000000030a047210 */ /* 0x000fe20007fbe0ff */
[----:B------:R-:W-:-:S02]  /*33660*/  ULDC UR5, c[0x0][0x22c] ;  /* 0x00008b0000057ab9 */ /* 0x000fc40000000800 */
[----:B------:R2:W-:Y:S01]  /*33670*/  @P2 STG.E.U8 desc[UR16][R8.64], R43 ;  /* 0x0000002b08002986 */ /* 0x0005e2000c101110 */
[----:B------:R-:W-:Y:S01]  /*33680*/  ISETP.LT.AND P2, PT, R5, UR4, !P0 ;  /* 0x0000000405007c0c */ /* 0x000fe2000c741270 */
[----:B------:R-:W-:Y:S01]  /*33690*/  ULDC UR4, c[0x0][0x248] ;  /* 0x0000920000047ab9 */ /* 0x000fe20000000800 */
[C---:B------:R-:W-:Y:S01]  /*336a0*/  LEA.HI.X.SX32 R5, R10.reuse, R64, 0x1, P5 ;  /* 0x000000400a057211 */ /* 0x040fe200028f0eff */
[----:B------:R-:W-:Y:S01]  /*336b0*/  VIADD R10, R10, UR4 ;  /* 0x000000040a0a7c36 */ /* 0x000fe20008000000 */
[----:B0-----:R-:W-:Y:S01]  /*336c0*/  PRMT R13, R44, 0x7770, RZ ;  /* 0x000077702c0d7816 */ /* 0x001fe200000000ff */
[----:B------:R-:W-:Y:S01]  /*336d0*/  VIADD R7, R0, 0x94 ;  /* 0x0000009400077836 */ /* 0x000fe20000000000 */
[----:B------:R-:W-:-:S03]  /*336e0*/  ULDC UR4, c[0x0][0x22c] ;  /* 0x00008b0000047ab9 */ /* 0x000fc60000000800 */
[----:B------:R0:W-:Y:S01]  /*336f0*/  @P4 STG.E.U8 desc[UR16][R4.64], R13 ;  /* 0x0000000d04004986 */ /* 0x0001e2000c101110 */
[C---:B------:R-:W-:Y:S02]  /*33700*/  IADD3 R6, P4, R10.reuse, R3, RZ ;  /* 0x000000030a067210 */ /* 0x040fe40007f9e0ff */
[----:B------:R-:W-:Y:S01]  /*33710*/  ISETP.LT.AND P5, PT, R7, UR4, !P0 ;  /* 0x0000000407007c0c */ /* 0x000fe2000c7a1270 */
[----:B------:R-:W-:Y:S01]  /*33720*/  ULDC UR4, c[0x0][0x248] ;  /* 0x0000920000047ab9 */ /* 0x000fe20000000800 */
[C---:B------:R-:W-:Y:S01]  /*33730*/  LEA.HI.X.SX32 R7, R10.reuse, R64, 0x1, P4 ;  /* 0x000000400a077211 */ /* 0x040fe200020f0eff */
[----:B------:R-:W-:Y:S01]  /*33740*/  VIADD R10, R10, UR4 ;  /* 0x000000040a0a7c36 */ /* 0x000fe20008000000 */
[----:B------:R-:W-:Y:S01]  /*33750*/  PRMT R11, R44, 0x7771, RZ ;  /* 0x000077712c0b7816 */ /* 0x000fe200000000ff */
[----:B--2---:R-:W-:Y:S01]  /*33760*/  VIADD R8, R0, 0x95 ;  /* 0x0000009500087836 */ /* 0x004fe20000000000 */
[----:B------:R-:W-:-:S03]  /*33770*/  ULDC UR4, c[0x0][0x248] ;  /* 0x0000920000047ab9 */ /* 0x000fc60000000800 */
[----:B------:R2:W-:Y:S01]  /*33780*/  @P3 STG.E.U8 desc[UR16][R6.64], R11 ;  /* 0x0000000b06003986 */ /* 0x0005e2000c101110 */
[CC--:B0-----:R-:W-:Y:S01]  /*33790*/  IADD3 R4, P3, R10.reuse, R3.reuse, RZ ;  /* 0x000000030a047210 */ /* 0x0c1fe20007f7e0ff */
[----:B------:R-:W-:Y:S01]  /*337a0*/  VIADD R9, R10, UR4 ;  /* 0x000000040a097c36 */ /* 0x000fe20008000000 */
[----:B------:R-:W-:Y:S01]  /*337b0*/  ISETP.LT.AND P4, PT, R8, UR5, !P0 ;  /* 0x0000000508007c0c */ /* 0x000fe2000c781270 */
[----:B------:R-:W-:Y:S01]  /*337c0*/  ULDC UR5, c[0x0][0x248] ;  /* 0x0000920000057ab9 */ /* 0x000fe20000000800 */
[-C--:B------:R-:W-:Y:S01]  /*337d0*/  LEA.HI.X.SX32 R5, R10, R64.reuse, 0x1, P3 ;  /* 0x000000400a057211 */ /* 0x080fe200018f0eff */
[----:B------:R-:W-:Y:S01]  /*337e0*/  VIADD R10, R9, UR5 ;  /* 0x00000005090a7c36 */ /* 0x000fe20008000000 */
[----:B------:R-:W-:Y:S01]  /*337f0*/  PRMT R15, R45, 0x7770, RZ ;  /* 0x000077702d0f7816 */ /* 0x000fe200000000ff */
[----:B------:R-:W-:Y:S01]  /*33800*/  VIADD R12, R0, 0x96 ;  /* 0x00000096000c7836 */ /* 0x000fe20000000000 */
[-C--:B------:R-:W-:Y:S01]  /*33810*/  IADD3 R8, P3, R9, R3.reuse, RZ ;  /* 0x0000000309087210 */ /* 0x080fe20007f7e0ff */
[----:B------:R-:W-:Y:S01]  /*33820*/  ULDC UR4, c[0x0][0x22c] ;  /* 0x00008b0000047ab9 */ /* 0x000fe20000000800 */
[----:B------:R-:W-:Y:S01]  /*33830*/  PRMT R13, R45, 0x7771, RZ ;  /* 0x000077712d0d7816 */ /* 0x000fe200000000ff */
[----:B------:R0:W-:Y:S01]  /*33840*/  @P6 STG.E.U8 desc[UR16][R4.64], R15 ;  /* 0x0000000f04006986 */ /* 0x0001e2000c101110 */
[----:B--2---:R-:W-:Y:S01]  /*33850*/  IADD3 R6, P6, R10, R3, RZ ;  /* 0x000000030a067210 */ /* 0x004fe20007fde0ff */
[----:B------:R-:W-:Y:S01]  /*33860*/  ULDC UR5, c[0x0][0x22c] ;  /* 0x00008b0000057ab9 */ /* 0x000fe20000000800 */
[----:B------:R-:W-:-:S02]  /*33870*/  LEA.HI.X.SX32 R9, R9, R64, 0x1, P3 ;  /* 0x0000004009097211 */ /* 0x000fc400018f0eff */
[----:B------:R-:W-:Y:S01]  /*33880*/  ISETP.LT.AND P3, PT, R12, UR4, !P0 ;  /* 0x000000040c007c0c */ /* 0x000fe2000c761270 */
[----:B------:R-:W-:Y:S01]  /*33890*/  ULDC UR4, c[0x0][0x248] ;  /* 0x0000920000047ab9 */ /* 0x000fe20000000800 */
[-C--:B------:R-:W-:Y:S01]  /*338a0*/  LEA.HI.X.SX32 R7, R10, R64.reuse, 0x1, P6 ;  /* 0x000000400a077211 */ /* 0x080fe200030f0eff */
[----:B------:R-:W-:Y:S01]  /*338b0*/  VIADD R12, R0, 0x97 ;  /* 0x00000097000c7836 */ /* 0x000fe20000000000 */
[----:B------:R-:W-:Y:S01]  /*338c0*/  PRMT R11, R46, 0x7770, RZ ;  /* 0x000077702e0b7816 */ /* 0x000fe200000000ff */
[----:B------:R-:W-:Y:S01]  /*338d0*/  VIADD R10, R10, UR4 ;  /* 0x000000040a0a7c36 */ /* 0x000fe20008000000 */
[----:B------:R2:W-:Y:S01]  /*338e0*/  @P2 STG.E.U8 desc[UR16][R8.64], R13 ;  /* 0x0000000d08002986 */ /* 0x0005e2000c101110 */
[----:B0-----:R-:W-:Y:S01]  /*338f0*/  VIADD R5, R0, 0x98 ;  /* 0x0000009800057836 */ /* 0x001fe20000000000 */
[----:B------:R-:W-:Y:S01]  /*33900*/  ISETP.LT.AND P2, PT, R12, UR5, !P0 ;  /* 0x000000050c007c0c */ /* 0x000fe2000c741270 */
[----:B------:R-:W-:Y:S01]  /*33910*/  ULDC UR5, c[0x0][0x22c] ;  /* 0x00008b0000057ab9 */ /* 0x000fe20000000800 */
[----:B------:R0:W-:Y:S01]  /*33920*/  @P5 STG.E.U8 desc[UR16][R6.64], R11 ;  /* 0x0000000b06005986 */ /* 0x0001e2000c101110 */
[C---:B------:R-:W-:Y:S01]  /*33930*/  IADD3 R4, P5, R10.reuse, R3, RZ ;  /* 0x000000030a047210 */ /* 0x040fe20007fbe0ff */
[----:B------:R-:W-:Y:S01]  /*33940*/  ULDC UR4, c[0x0][0x248] ;  /* 0x0000920000047ab9 */ /* 0x000fe20000000800 */
[----:B------:R-:W-:Y:S01]  /*33950*/  ISETP.LT.AND P6, PT, R5, UR5, !P0 ;  /* 0x0000000505007c0c */ /* 0x000fe2000c7c1270 */
[----:B------:R-:W-:Y:S01]  /*33960*/  ULDC UR5, c[0x0][0x22c] ;  /* 0x00008b0000057ab9 */ /* 0x000fe20000000800 */
[C---:B------:R-:W-:Y:S01]  /*33970*/  LEA.HI.X.SX32 R5, R10.reuse, R64, 0x1, P5 ;  /* 0x000000400a057211 */ /* 0x040fe200028f0eff */
[----:B--2---:R-:W-:Y:S01]  /*33980*/  VIADD R8, R10, UR4 ;  /* 0x000000040a087c36 */ /* 0x004fe20008000000 */
[----:B------:R-:W-:Y:S01]  /*33990*/  PRMT R13, R46, 0x7771, RZ ;  /* 0x000077712e0d7816 */ /* 0x000fe200000000ff */
[----:B------:R-:W-:Y:S01]  /*339a0*/  VIADD R9, R0, 0x99 ;  /* 0x0000009900097836 */ /* 0x000fe20000000000 */
[----:B------:R-:W-:-:S02]  /*339b0*/  ULDC UR4, c[0x0][0x22c] ;  /* 0x00008b0000047ab9 */ /* 0x000fc40000000800 */
[C---:B0-----:R-:W-:Y:S01]  /*339c0*/  IADD3 R6, P5, R8.reuse, R3, RZ ;  /* 0x0000000308067210 */ /* 0x041fe20007fbe0ff */
[----:B------:R0:W-:Y:S01]  /*339d0*/  @P4 STG.E.U8 desc[UR16][R4.64], R13 ;  /* 0x0000000d04004986 */ /* 0x0001e2000c101110 */
[----:B------:R-:W-:Y:S01]  /*339e0*/  ISETP.LT.AND P4, PT, R9, UR4, !P0 ;  /* 0x0000000409007c0c */ /* 0x000fe2000c781270 */
[----:B------:R-:W-:Y:S01]  /*339f0*/  ULDC UR4, c[0x0][0x248] ;  /* 0x0000920000047ab9 */ /* 0x000fe20000000800 */
[C---:B------:R-:W-:Y:S01]  /*33a00*/  LEA.HI.X.SX32 R7, R8.reuse, R64, 0x1, P5 ;  /* 0x0000004008077211 */ /* 0x040fe200028f0eff */
[----:B------:R-:W-:Y:S01]  /*33a10*/  VIADD R10, R8, UR4 ;  /* 0x00000004080a7c36 */ /* 0x000fe20008000000 */
[----:B------:R-:W-:Y:S01]  /*33a20*/  PRMT R11, R47, 0x7770, RZ ;  /* 0x000077702f0b7816 */ /* 0x000fe200000000ff */
[----:B------:R-:W-:Y:S01]  /*33a30*/  VIADD R9, R0, 0x9a ;  /* 0x0000009a00097836 */ /* 0x000fe20000000000 */
[----:B------:R-:W-:-:S03]  /*33a40*/  ULDC UR4, c[0x0][0x22c] ;  /* 0x00008b0000047ab9 */ /* 0x000fc60000000800 */
[----:B------:R2:W-:Y:S01]  /*33a50*/  @P3 STG.E.U8 desc[UR16][R6.64], R11 ;  /* 0x0000000b06003986 */ /* 0x0005e2000c101110 */
[----:B------:R-:W-:Y:S02]  /*33a60*/  IADD3 R8, P3, R10, R3, RZ ;  /* 0x000000030a087210 */ /* 0x000fe40007f7e0ff */
[----:B------:R-:W-:Y:S01]  /*33a70*/  ISETP.LT.AND P5, PT, R9, UR4, !P0 ;  /* 0x0000000409007c0c */ /* 0x000fe2000c7a1270 */
[----:B------:R-:W-:Y:S01]  /*33a80*/  ULDC UR4, c[0x0][0x248] ;  /* 0x0000920000047ab9 */ /* 0x000fe20000000800 */
[----:B0-----:R-:W-:Y:S01]  /*33a90*/  VIADD R4, R0, 0x9b ;  /* 0x0000009b00047836 */ /* 0x001fe20000000000 */
[C---:B------:R-:W-:Y:S01]  /*33aa0*/  LEA.HI.X.SX32 R9, R10.reuse, R64, 0x1, P3 ;  /* 0x000000400a097211 */ /* 0x040fe200018f0eff */
[----:B------:R-:W-:Y:S01]  /*33ab0*/  VIADD R10, R10, UR4 ;  /* 0x000000040a0a7c36 */ /* 0x000fe20008000000 */
[----:B------:R-:W-:Y:S01]  /*33ac0*/  PRMT R13, R47, 0x7771, RZ ;  /* 0x000077712f0d7816 */ /* 0x000fe200000000ff */
[----:B------:R-:W-:Y:S01]  /*33ad0*/  ULDC UR4, c[0x0][0x248] ;  /* 0x0000920000047ab9 */ /* 0x000fe20000000800 */
[----:B------:R-:W-:Y:S01]  /*33ae0*/  ISETP.LT.AND P3, PT, R4, UR5, !P0 ;  /* 0x0000000504007c0c */ /* 0x000fe2000c761270 */
[----:B------:R-:W-:-:S02]  /*33af0*/  ULDC UR5, c[0x0][0x248] ;  /* 0x0000920000057ab9 */ /* 0x000fc40000000800 */
[----:B------:R0:W-:Y:S01]  /*33b00*/  @P2 STG.E.U8 desc[UR16][R8.64], R13 ;  /* 0x0000000d08002986 */ /* 0x0001e2000c101110 */
[CC--:B------:R-:W-:Y:S01]  /*33b10*/  IADD3 R4, P2, R10.reuse, R3.reuse, RZ ;  /* 0x000000030a047210 */ /* 0x0c0fe20007f5e0ff */
[----:B--2---:R-:W-:Y:S01]  /*33b20*/  VIADD R7, R10, UR4 ;  /* 0x000000040a077c36 */ /* 0x004fe20008000000 */
[----:B------:R-:W-:Y:S01]  /*33b30*/  PRMT R15, R44, 0x7772, RZ ;  /* 0x000077722c0f7816 */ /* 0x000fe200000000ff */
[----:B------:R-:W-:Y:S01]  /*33b40*/  VIADD R12, R0, 0x9c ;  /* 0x0000009c000c7836 */ /* 0x000fe20000000000 */
[-C--:B------:R-:W-:Y:S01]  /*33b50*/  LEA.HI.X.SX32 R5, R10, R64.reuse, 0x1, P2 ;  /* 0x000000400a057211 */ /* 0x080fe200010f0eff */
[C---:B------:R-:W-:Y:S01]  /*33b60*/  VIADD R10, R7.reuse, UR5 ;  /* 0x00000005070a7c36 */ /* 0x040fe20008000000 */
[CC--:B------:R-:W-:Y:S01]  /*33b70*/  IADD3 R6, P2, R7.reuse, R3.reuse, RZ ;  /* 0x0000000307067210 */ /* 0x0c0fe20007f5e0ff */
[----:B------:R-:W-:Y:S01]  /*33b80*/  ULDC UR4, c[0x0][0x22c] ;  /* 0x00008b0000047ab9 */ /* 0x000fe20000000800 */
[----:B------:R-:W-:Y:S01]  /*33b90*/  PRMT R11, R44, 0x7773, RZ ;  /* 0x000077732c0b7816 */ /* 0x000fe200000000ff */
[----:B------:R2:W-:Y:S01]  /*33ba0*/  @P6 STG.E.U8 desc[UR16][R4.64], R15 ;  /* 0x0000000f04006986 */ /* 0x0005e2000c101110 */
[----:B------:R-:W-:Y:S01]  /*33bb0*/  LEA.HI.X.SX32 R7, R7, R64, 0x1, P2 ;  /* 0x0000004007077211 */ /* 0x000fe200010f0eff */
[----:B------:R-:W-:Y:S01]  /*33bc0*/  ULDC UR5, c[0x0][0x22c] ;  /* 0x00008b0000057ab9 */ /* 0x000fe20000000800 */
[----:B0-----:R-:W-:-:S02]  /*33bd0*/  IADD3 R8, P6, R10, R3, RZ ;  /* 0x000000030a087210 */ /* 0x001fc40007fde0ff */
[----:B------:R-:W-:Y:S01]  /*33be0*/  ISETP.LT.AND P2, PT, R12, UR4, !P0 ;  /* 0x000000040c007c0c */ /* 0x000fe2000c741270 */
[----:B------:R-:W-:Y:S01]  /*33bf0*/  ULDC UR4, c[0x0][0x248] ;  /* 0x0000920000047ab9 */ /* 0x000fe20000000800 */
[-C--:B------:R-:W-:Y:S01]  /*33c00*/  LEA.HI.X.SX32 R9, R10, R64.reuse, 0x1, P6 ;  /* 0x000000400a097211 */ /* 0x080fe200030f0eff */
[----:B------:R-:W-:Y:S01]  /*33c10*/  VIADD R12, R0, 0x9d ;  /* 0x0000009d000c7836 */ /* 0x000fe20000000000 */
[----:B------:R-:W-:Y:S01]  /*33c20*/  PRMT R13, R45, 0x7772, RZ ;  /* 0x000077722d0d7816 */ /* 0x000fe200000000ff */
[----:B------:R-:W-:Y:S01]  /*33c30*/  VIADD R10, R10, UR4 ;  /* 0x000000040a0a7c36 */ /* 0x000fe20008000000 */
[----:B------:R0:W-:Y:S01]  /*33c40*/  @P4 STG.E.U8 desc[UR16][R6.64], R11 ;  /* 0x0000000b06004986 */ /* 0x0001e2000c101110 */
[----:B--2---:R-:W-:Y:S01]  /*33c50*/  VIADD R5, R0, 0x9e ;  /* 0x0000009e00057836 */ /* 0x004fe20000000000 */
[----:B------:R-:W-:Y:S01]  /*33c60*/  ISETP.LT.AND P4, PT, R12, UR5, !P0 ;  /* 0x000000050c007c0c */ /* 0x000fe2000c781270 */
[----:B------:R-:W-:Y:S01]  /*33c70*/  ULDC UR5, c[0x0][0x22c] ;  /* 0x00008b0000057ab9 */ /* 0x000fe20000000800 */
[----:B------:R2:W-:Y:S01]  /*33c80*/  @P5 STG.E.U8 desc[UR16][R8.64], R13 ;  /* 0x0000000d08005986 */ /* 0x0005e2000c101110 */
[C---:B------:R-:W-:Y:S01]  /*33c90*/  IADD3 R4, P5, R10.reuse, R3, RZ ;  /* 0x000000030a047210 */ /* 0x040fe20007fbe0ff */
[----:B------:R-:W-:Y:S01]  /*33ca0*/  ULDC UR4, c[0x0][0x248] ;  /* 0x0000920000047ab9 */ /* 0x000fe20000000800 */
[----:B------:R-:W-:Y:S01]  /*33cb0*/  ISETP.LT.AND P6, PT, R5, UR5, !P0 ;  /* 0x0000000505007c0c */ /* 0x000fe2000c7c1270 */
[----:B------:R-:W-:Y:S01]  /*33cc0*/  ULDC UR5, c[0x0][0x22c] ;  /* 0x00008b0000057ab9 */ /* 0x000fe20000000800 */
[----:B------:R-:W-:-:S02]  /*33cd0*/  LEA.HI.X.SX32 R5, R10, R64, 0x1, P5 ;  /* 0x000000400a057211 */ /* 0x000fc400028f0eff */
[----:B------:R-:W-:Y:S01]  /*33ce0*/  PRMT R45, R45, 0x7773, RZ ;  /* 0x000077732d2d7816 */ /* 0x000fe200000000ff */
[----:B0-----:R-:W-:Y:S01]  /*33cf0*/  VIADD R11, R10, UR4 ;  /* 0x000000040a0b7c36 */ /* 0x001fe20008000000 */
[----:B------:R-:W-:Y:S01]  /*33d00*/  ULDC UR4, c[0x0][0x22c] ;  /* 0x00008b0000047ab9 */ /* 0x000fe20000000800 */
[----:B------:R-:W-:Y:S02]  /*33d10*/  VIADD R7, R0, 0x9f ;  /* 0x0000009f00077836 */ /* 0x000fe40000000000 */
[----:B------:R0:W-:Y:S01]  /*33d20*/  @P3 STG.E.U8 desc[UR16][R4.64], R45 ;  /* 0x0000002d04003986 */ /* 0x0001e2000c101110 */
[----:B------:R-:W-:Y:S02]  /*33d30*/  IADD3 R6, P5, R11, R3, RZ ;  /* 0x000000030b067210 */ /* 0x000fe40007fbe0ff */
[----:B------:R-:W-:Y:S01]  /*33d40*/  ISETP.LT.AND P3, PT, R7, UR4, !P0 ;  /* 0x0000000407007c0c */ /* 0x000fe2000c761270 */
[----:B------:R-:W-:Y:S01]  /*33d50*/  ULDC UR4, c[0x0][0x248] ;  /* 0x0000920000047ab9 */ /* 0x000fe20000000800 */
[C---:B------:R-:W-:Y:S01]  /*33d60*/  LEA.HI.X.SX32 R7, R11.reuse, R64, 0x1, P5 ;  /* 0x000000400b077211 */ /* 0x040fe200028f0eff */
[----:B------:R-:W-:Y:S01]  /*33d70*/  VIADD R11, R11, UR4 ;  /* 0x000000040b0b7c36 */ /* 0x000fe20008000000 */
[----:B--2---:R-:W-:Y:S01]  /*33d80*/  PRMT R13, R46, 0x7772, RZ ;  /* 0x000077722e0d7816 */ /* 0x004fe200000000ff */
        /* <DEDUP_REMOVED lines=16> */
[C---:B------:R-:W-:Y:S01]  /*33e90*/  PRMT R13, R47.reuse, 0x7773, RZ ;  /* 0x000077732f0d7816 */ /* 0x040fe200000000ff */
[----:B------:R-:W-:Y:S01]  /*33ea0*/  ULDC UR4, c[0x0][0x248] ;  /* 0x0000920000047ab9 */ /* 0x000fe20000000800 */
[----:B------:R-:W-:Y:S01]  /*33eb0*/  PRMT R47, R47, 0x7772, RZ ;  /* 0x000077722f2f7816 */ /* 0x000fe200000000ff */
[----:B------:R-:W-:Y:S01]  /*33ec0*/  VIADD R10, R7, UR4 ;  /* 0x00000004070a7c36 */ /* 0x000fe20008000000 */
[----:B------:R-:W-:Y:S01]  /*33ed0*/  LEA.HI.X.SX32 R5, R11, R64, 0x1, P4 ;  /* 0x000000400b057211 */ /* 0x000fe200020f0eff */
[----:B------:R-:W-:Y:S01]  /*33ee0*/  VIADD R11, R0, 0xa2 ;  /* 0x000000a2000b7836 */ /* 0x000fe20000000000 */
[----:B------:R-:W-:Y:S01]  /*33ef0*/  IADD3 R6, P4, R7, R3, RZ ;  /* 0x0000000307067210 */ /* 0x000fe20007f9e0ff */
[----:B------:R-:W-:-:S02]  /*33f00*/  ULDC UR4, c[0x0][0x248] ;  /* 0x0000920000047ab9 */ /* 0x000fc40000000800 */
[----:B------:R2:W-:Y:S01]  /*33f10*/  @P6 STG.E.U8 desc[UR16][R4.64], R47 ;  /* 0x0000002f04006986 */ /* 0x0005e2000c101110 */
[-C--:B0-----:R-:W-:Y:S02]  /*33f20*/  IADD3 R8, P6, R10, R3.reuse, RZ ;  /* 0x000000030a087210 */ /* 0x081fe40007fde0ff */
[-C--:B------:R-:W-:Y:S02]  /*33f30*/  LEA.HI.X.SX32 R7, R7, R64.reuse, 0x1, P4 ;  /* 0x0000004007077211 */ /* 0x080fe400020f0eff */
[----:B------:R-:W-:Y:S01]  /*33f40*/  ISETP.LT.AND P4, PT, R11, UR5, !P0 ;  /* 0x000000050b007c0c */ /* 0x000fe2000c781270 */
[----:B------:R-:W-:Y:S01]  /*33f50*/  VIADD R11, R0, 0xa3 ;  /* 0x000000a3000b7836 */ /* 0x000fe20000000000 */
[CC--:B------:R-:W-:Y:S01]  /*33f60*/  LEA.HI.X.SX32 R9, R10.reuse, R64.reuse, 0x1, P6 ;  /* 0x000000400a097211 */ /* 0x0c0fe200030f0eff */
[----:B------:R-:W-:Y:S01]  /*33f70*/  VIADD R10, R10, UR4 ;  /* 0x000000040a0a7c36 */ /* 0x000fe20008000000 */
[----:B------:R-:W-:Y:S01]  /*33f80*/  PRMT R17, R32, 0x7770, RZ ;  /* 0x0000777020117816 */ /* 0x000fe200000000ff */
[----:B------:R0:W-:Y:S01]  /*33f90*/  @P3 STG.E.U8 desc[UR16][R6.64], R13 ;  /* 0x0000000d06003986 */ /* 0x0001e2000c101110 */
[----:B------:R-:W-:Y:S01]  /*33fa0*/  ULDC UR5, c[0x0][0x22c] ;  /* 0x00008b0000057ab9 */ /* 0x000fe20000000800 */
[----:B--2---:R-:W-:Y:S01]  /*33fb0*/  VIADD R5, R0, 0xa4 ;  /* 0x000000a400057836 */ /* 0x004fe20000000000 */
[----:B------:R-:W-:Y:S01]  /*33fc0*/  ISETP.LT.AND P3, PT, R11, UR5, !P0 ;  /* 0x000000050b007c0c */ /* 0x000fe2000c761270 */
[----:B------:R2:W-:Y:S01]  /*33fd0*/  @P5 STG.E.U8 desc[UR16][R8.64], R17 ;  /* 0x0000001108005986 */ /* 0x0005e2000c101110 */
[CC--:B------:R-:W-:Y:S01]  /*33fe0*/  IADD3 R4, P5, R10.reuse, R3.reuse, RZ ;  /* 0x000000030a047210 */ /* 0x0c0fe20007fbe0ff */
[----:B------:R-:W-:Y:S01]  /*33ff0*/  ULDC UR5, c[0x0][0x22c] ;  /* 0x00008b0000057ab9 */ /* 0x000fe20000000800 */
[----:B------:R-:W-:Y:S01]  /*34000*/  ULDC UR4, c[0x0][0x248] ;  /* 0x0000920000047ab9 */ /* 0x000fe20000000800 */
[----:B------:R-:W-:Y:S01]  /*34010*/  ISETP.LT.AND P6, PT, R5, UR5, !P0 ;  /* 0x0000000505007c0c */ /* 0x000fe2000c7c1270 */
[C---:B------:R-:W-:Y:S01]  /*34020*/  VIADD R11, R10.reuse, UR4 ;  /* 0x000000040a0b7c36 */ /* 0x040fe20008000000 */
[----:B------:R-:W-:Y:S01]  /*34030*/  LEA.HI.X.SX32 R5, R10, R64, 0x1, P5 ;  /* 0x000000400a057211 */ /* 0x000fe200028f0eff */
[----:B------:R-:W-:Y:S01]  /*34040*/  ULDC UR4, c[0x0][0x22c] ;  /* 0x00008b0000047ab9 */ /* 0x000fe20000000800 */
[----:B------:R-:W-:Y:S01]  /*34050*/  PRMT R15, R32, 0x7771, RZ ;  /* 0x00007771200f7816 */ /* 0x000fe200000000ff */
[----:B0-----:R-:W-:Y:S01]  /*34060*/  VIADD R7, R0, 0xa5 ;  /* 0x000000a500077836 */ /* 0x001fe20000000000 */
[----:B------:R-:W-:Y:S01]  /*34070*/  IADD3 R6, P5, R11, R3, RZ ;  /* 0x000000030b067210 */ /* 0x000fe20007fbe0ff */
[----:B------:R-:W-:-:S02]  /*34080*/  ULDC UR5, c[0x0][0x22c] ;  /* 0x00008b0000057ab9 */ /* 0x000fc40000000800 */
[----:B------:R0:W-:Y:S01]  /*34090*/  @P2 STG.E.U8 desc[UR16][R4.64], R15 ;  /* 0x0000000f04002986 */ /* 0x0001e2000c101110 */
        /* <DEDUP_REMOVED lines=20> */
[C---:B--2---:R-:W-:Y:S01]  /*341e0*/  VIADD R7, R11.reuse, UR4 ;  /* 0x000000040b077c36 */ /* 0x044fe20008000000 */
        /* <DEDUP_REMOVED lines=54> */
[----:B------:R-:W-:Y:S02]  /*34550*/  ULDC UR4, c[0x0][0x22c] ;  /* 0x00008b0000047ab9 */ /* 0x000fe40000000800 */
[----:B------:R-:W-:Y:S01]  /*34560*/  LEA.HI.X.SX32 R5, R11, R64, 0x1, P2 ;  /* 0x000000400b057211 */ /* 0x000fe200010f0eff */
[----:B------:R-:W-:Y:S01]  /*34570*/  VIADD R10, R7, UR5 ;  /* 0x00000005070a7c36 */ /* 0x000fe20008000000 */
[----:B------:R-:W-:Y:S01]  /*34580*/  PRMT R11, R33, 0x7772, RZ ;  /* 0x00007772210b7816 */ /* 0x000fe200000000ff */
[----:B------:R-:W-:Y:S01]  /*34590*/  VIADD R12, R0, 0xae ;  /* 0x000000ae000c7836 */ /* 0x000fe20000000000 */
[----:B------:R-:W-:Y:S01]  /*345a0*/  IADD3 R6, P2, R7, R3, RZ ;  /* 0x0000000307067210 */ /* 0x000fe20007f5e0ff */
[----:B------:R-:W-:-:S02]  /*345b0*/  ULDC UR5, c[0x0][0x22c] ;  /* 0x00008b0000057ab9 */ /* 0x000fc40000000800 */
[----:B------:R2:W-:Y:S01]  /*345c0*/  @P6 STG.E.U8 desc[UR16][R4.64], R11 ;  /* 0x0000000b04006986 */ /* 0x0005e2000c101110 */
[-C--:B0-----:R-:W-:Y:S02]  /*345d0*/  IADD3 R8, P6, R10, R3.reuse, RZ ;  /* 0x000000030a087210 */ /* 0x081fe40007fde0ff */
[-C--:B------:R-:W-:Y:S02]  /*345e0*/  LEA.HI.X.SX32 R7, R7, R64.reuse, 0x1, P2 ;  /* 0x0000004007077211 */ /* 0x080fe400010f0eff */
[----:B------:R-:W-:Y:S01]  /*345f0*/  ISETP.LT.AND P2, PT, R12, UR4, !P0 ;  /* 0x000000040c007c0c */ /* 0x000fe2000c741270 */
[----:B------:R-:W-:Y:S01]  /*34600*/  ULDC UR4, c[0x0][0x248] ;  /* 0x0000920000047ab9 */ /* 0x000fe20000000800 */
[----:B------:R-:W-:Y:S01]  /*34610*/  PRMT R33, R33, 0x7773, RZ ;  /* 0x0000777321217816 */ /* 0x000fe200000000ff */
[----:B------:R-:W-:Y:S01]  /*34620*/  VIADD R12, R0, 0xaf ;  /* 0x000000af000c7836 */ /* 0x000fe20000000000 */
[CC--:B------:R-:W-:Y:S01]  /*34630*/  LEA.HI.X.SX32 R9, R10.reuse, R64.reuse, 0x1, P6 ;  /* 0x000000400a097211 */ /* 0x0c0fe200030f0eff */
[----:B------:R-:W-:Y:S01]  /*34640*/  VIADD R10, R10, UR4 ;  /* 0x000000040a0a7c36 */ /* 0x000fe20008000000 */
[----:B------:R-:W-:Y:S01]  /*34650*/  PRMT R13, R34, 0x7772, RZ ;  /* 0x00007772220d7816 */ /* 0x000fe200000000ff */
[----:B------:R0:W-:Y:S01]  /*34660*/  @P4 STG.E.U8 desc[UR16][R6.64], R33 ;  /* 0x0000002106004986 */ /* 0x0001e2000c101110 */
[----:B--2---:R-:W-:Y:S01]  /*34670*/  VIADD R5, R0, 0xb0 ;  /* 0x000000b000057836 */ /* 0x004fe20000000000 */
[----:B------:R-:W-:Y:S01]  /*34680*/  ISETP.LT.AND P4, PT, R12, UR5, !P0 ;  /* 0x000000050c007c0c */ /* 0x000fe2000c781270 */
[----:B------:R-:W-:Y:S01]  /*34690*/  ULDC UR5, c[0x0][0x22c] ;  /* 0x00008b0000057ab9 */ /* 0x000fe20000000800 */
[----:B------:R2:W-:Y:S01]  /*346a0*/  @P5 STG.E.U8 desc[UR16][R8.64], R13 ;  /* 0x0000000d08005986 */ /* 0x0005e2000c101110 */
[CC--:B------:R-:W-:Y:S01]  /*346b0*/  IADD3 R4, P5, R10.reuse, R3.reuse, RZ ;  /* 0x000000030a047210 */ /* 0x0c0fe20007fbe0ff */
        /* <DEDUP_REMOVED lines=18> */
[-C--:B------:R-:W-:Y:S02]  /*347e0*/  IADD3 R8, P2, R11, R3.reuse, RZ ;  /* 0x000000030b087210 */ /* 0x080fe40007f5e0ff */
[----:B------:R-:W-:Y:S01]  /*347f0*/  ISETP.LT.AND P5, PT, R9, UR4, !P0 ;  /* 0x0000000409007c0c */ /* 0x000fe2000c7a1270 */
[----:B------:R-:W-:Y:S01]  /*34800*/  ULDC UR4, c[0x0][0x248] ;  /* 0x0000920000047ab9 */ /* 0x000fe20000000800 */
[----:B------:R-:W-:Y:S01]  /*34810*/  PRMT R35, R35, 0x7773, RZ ;  /* 0x0000777323237816 */ /* 0x000fe200000000ff */
[----:B0-----:R-:W-:Y:S01]  /*34820*/  VIADD R4, R0, 0xb3 ;  /* 0x000000b300047836 */ /* 0x001fe20000000000 */
[CC--:B------:R-:W-:Y:S01]  /*34830*/  LEA.HI.X.SX32 R9, R11.reuse, R64.reuse, 0x1, P2 ;  /* 0x000000400b097211 */ /* 0x0c0fe200010f0eff */
[----:B------:R-:W-:Y:S01]  /*34840*/  VIADD R11, R11, UR4 ;  /* 0x000000040b0b7c36 */ /* 0x000fe20008000000 */
[----:B------:R-:W-:Y:S02]  /*34850*/  ULDC UR4, c[0x0][0x248] ;  /* 0x0000920000047ab9 */ /* 0x000fe40000000800 */
[----:B------:R-:W-:Y:S01]  /*34860*/  ISETP.LT.AND P2, PT, R4, UR5, !P0 ;  /* 0x0000000504007c0c */ /* 0x000fe2000c741270 */
[----:B------:R0:W-:Y:S01]  /*34870*/  @P4 STG.E.U8 desc[UR16][R8.64], R35 ;  /* 0x0000002308004986 */ /* 0x0001e2000c101110 */
[CC--:B------:R-:W-:Y:S01]  /*34880*/  IADD3 R4, P4, R11.reuse, R3.reuse, RZ ;  /* 0x000000030b047210 */ /* 0x0c0fe20007f9e0ff */
[C---:B--2---:R-:W-:Y:S01]  /*34890*/  VIADD R7, R11.reuse, UR4 ;  /* 0x000000040b077c36 */ /* 0x044fe20008000000 */
[----:B------:R-:W-:Y:S01]  /*348a0*/  ULDC UR5, c[0x0][0x248] ;  /* 0x0000920000057ab9 */ /* 0x000fe20000000800 */
        /* <DEDUP_REMOVED lines=8> */
[----:B0-----:R-:W-:Y:S01]  /*34930*/  IADD3 R8, P6, R10, R3, RZ ;  /* 0x000000030a087210 */ /* 0x001fe20007fde0ff */
        /* <DEDUP_REMOVED lines=49> */
[-C--:B------:R-:W-:Y:S01]  /*34c50*/  IADD3 R6, P3, R7, R3.reuse, RZ ;  /* 0x0000000307067210 */ /* 0x080fe20007f7e0ff */
        /* <DEDUP_REMOVED lines=25> */
[C---:B------:R-:W-:Y:S02]  /*34df0*/  VIADD R7, R0.reuse, 0xbd ;  /* 0x000000bd00077836 */ /* 0x040fe40000000000 */
        /* <DEDUP_REMOVED lines=200> */
[----:B-1----:R-:W-:Y:S01]  /*35a80*/  PRMT R17, R56, 0x7770, RZ ;  /* 0x0000777038117816 */ /* 0x002fe200000000ff */
        /* <DEDUP_REMOVED lines=22> */
[----:B-1----:R-:W-:Y:S01]  /*35bf0*/  VIADD R9, R0, 0xd6 ;  /* 0x000000d600097836 */ /* 0x002fe20000000000 */
        /* <DEDUP_REMOVED lines=14> */
[C---:B-1----:R-:W-:Y:S01]  /*35ce0*/  VIADD R7, R11.reuse, UR4 ;  /* 0x000000040b077c36 */ /* 0x042fe20008000000 */
        /* <DEDUP_REMOVED lines=18> */
[----:B-1----:R-:W-:Y:S01]  /*35e10*/  VIADD R5, R0, 0xda ;  /* 0x000000da00057836 */ /* 0x002fe20000000000 */
        /* <DEDUP_REMOVED lines=18> */
[----:B-1----:R-:W-:Y:S01]  /*35f40*/  PRMT R15, R56, 0x7772, RZ ;  /* 0x00007772380f7816 */ /* 0x002fe200000000ff */
        /* <DEDUP_REMOVED lines=34> */
[----:B-1----:R-:W-:Y:S01]  /*36170*/  VIADD R5, R0, 0xe0 ;  /* 0x000000e000057836 */ /* 0x002fe20000000000 */
        /* <DEDUP_REMOVED lines=33> */
[C---:B-1----:R-:W-:Y:S01]  /*36390*/  VIADD R7, R11.reuse, UR4 ;  /* 0x000000040b077c36 */ /* 0x042fe20008000000 */
        /* <DEDUP_REMOVED lines=54> */
[----:B-1----:R-:W-:Y:S01]  /*36700*/  VIADD R7, R11, UR4 ;  /* 0x000000040b077c36 */ /* 0x002fe20008000000 */
        /* <DEDUP_REMOVED lines=50> */
[C---:B------:R-:W-:Y:S01]  /*36a30*/  VIADD R14, R11.reuse, UR4 ;  /* 0x000000040b0e7c36 */ /* 0x040fe20008000000 */
[----:B------:R-:W0:Y:S01]  /*36a40*/  LDS.128 R4, [R2] ;  /* 0x0000000002047984 */ /* 0x000e220000000c00 */
[----:B------:R-:W-:Y:S01]  /*36a50*/  VIADD R16, R0, 0xf0 ;  /* 0x000000f000107836 */ /* 0x000fe20000000000 */
[----:B------:R-:W-:Y:S01]  /*36a60*/  ULDC UR4, c[0x0][0x22c] ;  /* 0x00008b0000047ab9 */ /* 0x000fe20000000800 */
[----:B------:R-:W-:Y:S01]  /*36a70*/  PRMT R15, R62, 0x7772, RZ ;  /* 0x000077723e0f7816 */ /* 0x000fe200000000ff */
[----:B------:R2:W-:Y:S01]  /*36a80*/  @P3 STG.E.U8 desc[UR16][R8.64], R61 ;  /* 0x0000003d08003986 */ /* 0x0005e2000c101110 */
[----:B------:R-:W-:Y:S01]  /*36a90*/  IADD3 R10, P3, R11, R3, RZ ;  /* 0x000000030b0a7210 */ /* 0x000fe20007f7e0ff */
[----:B------:R-:W-:-:S03]  /*36aa0*/  ULDC UR5, c[0x0][0x22c] ;  /* 0x00008b0000057ab9 */ /* 0x000fc60000000800 */
[----:B------:R-:W-:Y:S02]  /*36ab0*/  LEA.HI.X.SX32 R11, R11, R64, 0x1, P3 ;  /* 0x000000400b0b7211 */ /* 0x000fe400018f0eff */
[----:B------:R-:W-:-:S04]  /*36ac0*/  IADD3 R12, P3, R14, R3, RZ ;  /* 0x000000030e0c7210 */ /* 0x000fc80007f7e0ff */
[-C--:B-1----:R-:W-:Y:S02]  /*36ad0*/  LEA.HI.X.SX32 R13, R14, R64.reuse, 0x1, P3 ;  /* 0x000000400e0d7211 */ /* 0x082fe400018f0eff */
[----:B------:R-:W-:Y:S01]  /*36ae0*/  ISETP.LT.AND P3, PT, R16, UR4, !P0 ;  /* 0x0000000410007c0c */ /* 0x000fe2000c761270 */
[----:B------:R-:W-:Y:S02]  /*36af0*/  ULDC UR4, c[0x0][0x248] ;  /* 0x0000920000047ab9 */ /* 0x000fe40000000800 */
[----:B------:R-:W-:Y:S01]  /*36b00*/  VIADD R14, R14, UR4 ;  /* 0x000000040e0e7c36 */ /* 0x000fe20008000000 */
[----:B------:R-:W-:Y:S01]  /*36b10*/  PRMT R17, R62, 0x7773, RZ ;  /* 0x000077733e117816 */ /* 0x000fe200000000ff */
[----:B--2---:R-:W-:Y:S01]  /*36b20*/  VIADD R9, R0, 0xf1 ;  /* 0x000000f100097836 */ /* 0x004fe20000000000 */
[----:B------:R1:W-:Y:S01]  /*36b30*/  @P6 STG.E.U8 desc[UR16][R10.64], R15 ;  /* 0x0000000f0a006986 */ /* 0x0003e2000c101110 */
[----:B------:R-:W-:Y:S01]  /*36b40*/  ULDC UR4, c[0x0][0x248] ;  /* 0x0000920000047ab9 */ /* 0x000fe20000000800 */
[C---:B------:R-:W-:Y:S01]  /*36b50*/  IADD3 R8, P6, R14.reuse, R3, RZ ;  /* 0x000000030e087210 */ /* 0x040fe20007fde0ff */
[C---:B------:R-:W-:Y:S01]  /*36b60*/  VIADD R2, R14.reuse, UR4 ;  /* 0x000000040e027c36 */ /* 0x040fe20008000000 */
[----:B------:R2:W-:Y:S01]  /*36b70*/  @P2 STG.E.U8 desc[UR16][R12.64], R17 ;  /* 0x000000110c002986 */ /* 0x0005e2000c101110 */
[----:B------:R-:W-:Y:S01]  /*36b80*/  ISETP.LT.AND P2, PT, R9, UR5, !P0 ;  /* 0x0000000509007c0c */ /* 0x000fe2000c741270 */
[----:B------:R-:W-:Y:S01]  /*36b90*/  ULDC UR4, c[0x0][0x22c] ;  /* 0x00008b0000047ab9 */ /* 0x000fe20000000800 */
[----:B------:R-:W-:Y:S01]  /*36ba0*/  LEA.HI.X.SX32 R9, R14, R64, 0x1, P6 ;  /* 0x000000400e097211 */ /* 0x000fe200030f0eff */
[----:B------:R-:W-:Y:S01]  /*36bb0*/  ULDC UR5, c[0x0][0x22c] ;  /* 0x00008b0000057ab9 */ /* 0x000fe20000000800 */
[----:B-1----:R-:W-:-:S02]  /*36bc0*/  PRMT R15, R63, 0x7773, RZ ;  /* 0x000077733f0f7816 */ /* 0x002fc400000000ff */
[----:B------:R-:W-:Y:S01]  /*36bd0*/  PRMT R63, R63, 0x7772, RZ ;  /* 0x000077723f3f7816 */ /* 0x000fe200000000ff */
[----:B--2---:R-:W-:Y:S01]  /*36be0*/  VIADD R12, R0, 0xf2 ;  /* 0x000000f2000c7836 */ /* 0x004fe20000000000 */
[----:B------:R-:W-:-:S03]  /*36bf0*/  IADD3 R10, P6, R2, R3, RZ ;  /* 0x00000003020a7210 */ /* 0x000fc60007fde0ff */
[----:B------:R1:W-:Y:S01]  /*36c00*/  @P5 STG.E.U8 desc[UR16][R8.64], R63 ;  /* 0x0000003f08005986 */ /* 0x0003e2000c101110 */
[----:B------:R-:W-:Y:S01]  /*36c10*/  ISETP.LT.AND P5, PT, R12, UR4, !P0 ;  /* 0x000000040c007c0c */ /* 0x000fe2000c7a1270 */
[----:B------:R-:W-:Y:S01]  /*36c20*/  ULDC UR4, c[0x0][0x248] ;  /* 0x0000920000047ab9 */ /* 0x000fe20000000800 */
[C---:B------:R-:W-:Y:S01]  /*36c30*/  LEA.HI.X.SX32 R11, R2.reuse, R64, 0x1, P6 ;  /* 0x00000040020b7211 */ /* 0x040fe200030f0eff */
[----:B------:R-:W-:Y:S01]  /*36c40*/  VIADD R2, R2, UR4 ;  /* 0x0000000402027c36 */ /* 0x000fe20008000000 */
[----:B------:R-:W-:Y:S01]  /*36c50*/  ULDC UR4, c[0x0][0x248] ;  /* 0x0000920000047ab9 */ /* 0x000fe20000000800 */
[----:B------:R-:W-:-:S03]  /*36c60*/  VIADD R13, R0, 0xf3 ;  /* 0x000000f3000d7836 */ /* 0x000fc60000000000 */
[CC--:B------:R-:W-:Y:S01]  /*36c70*/  IADD3 R12, P6, R2.reuse, R3.reuse, RZ ;  /* 0x00000003020c7210 */ /* 0x0c0fe20007fde0ff */
[----:B------:R2:W-:Y:S01]  /*36c80*/  @P4 STG.E.U8 desc[UR16][R10.64], R15 ;  /* 0x0000000f0a004986 */ /* 0x0005e2000c101110 */
[C---:B------:R-:W-:Y:S01]  /*36c90*/  VIADD R14, R2.reuse, UR4 ;  /* 0x00000004020e7c36 */ /* 0x040fe20008000000 */
[----:B------:R-:W-:Y:S01]  /*36ca0*/  ISETP.LT.AND P4, PT, R13, UR5, !P0 ;  /* 0x000000050d007c0c */ /* 0x000fe2000c781270 */
[----:B------:R-:W-:Y:S01]  /*36cb0*/  ULDC UR4, c[0x0][0x22c] ;  /* 0x00008b0000047ab9 */ /* 0x000fe20000000800 */
[----:B------:R-:W-:Y:S01]  /*36cc0*/  LEA.HI.X.SX32 R13, R2, R64, 0x1, P6 ;  /* 0x00000040020d7211 */ /* 0x000fe200030f0eff */
[----:B------:R-:W-:Y:S01]  /*36cd0*/  VIADD R2, R0, 0xf4 ;  /* 0x000000f400027836 */ /* 0x000fe20000000000 */
[----:B0-----:R-:W-:Y:S01]  /*36ce0*/  PRMT R17, R4, 0x7770, RZ ;  /* 0x0000777004117816 */ /* 0x001fe200000000ff */
[----:B------:R-:W-:Y:S01]  /*36cf0*/  ULDC UR5, c[0x0][0x22c] ;  /* 0x00008b0000057ab9 */ /* 0x000fe20000000800 */
[----:B-1----:R-:W-:-:S03]  /*36d00*/  IADD3 R8, P6, R14, R3, RZ ;  /* 0x000000030e087210 */ /* 0x002fc60007fde0ff */
[----:B------:R0:W-:Y:S01]  /*36d10*/  @P3 STG.E.U8 desc[UR16][R12.64], R17 ;  /* 0x000000110c003986 */ /* 0x0001e2000c101110 */
[----:B------:R-:W-:Y:S01]  /*36d20*/  ISETP.LT.AND P3, PT, R2, UR4, !P0 ;  /* 0x0000000402007c0c */ /* 0x000fe2000c761270 */
[----:B------:R-:W-:Y:S01]  /*36d30*/  ULDC UR4, c[0x0][0x248] ;  /* 0x0000920000047ab9 */ /* 0x000fe20000000800 */
[CC--:B------:R-:W-:Y:S01]  /*36d40*/  LEA.HI.X.SX32 R9, R14.reuse, R64.reuse, 0x1, P6 ;  /* 0x000000400e097211 */ /* 0x0c0fe200030f0eff */
[----:B------:R-:W-:Y:S01]  /*36d50*/  VIADD R14, R14, UR4 ;  /* 0x000000040e0e7c36 */ /* 0x000fe20008000000 */
[----:B--2---:R-:W-:Y:S01]  /*36d60*/  PRMT R15, R4, 0x7771, RZ ;  /* 0x00007771040f7816 */ /* 0x004fe200000000ff */
[----:B------:R-:W-:Y:S01]  /*36d70*/  VIADD R11, R0, 0xf5 ;  /* 0x000000f5000b7836 */ /* 0x000fe20000000000 */
[----:B------:R-:W-:Y:S02]  /*36d80*/  ULDC UR4, c[0x0][0x248] ;  /* 0x0000920000047ab9 */ /* 0x000fe40000000800 */
[C---:B------:R-:W-:Y:S01]  /*36d90*/  IADD3 R10, P6, R14.reuse, R3, RZ ;  /* 0x000000030e0a7210 */ /* 0x040fe20007fde0ff */
[----:B------:R1:W-:Y:S01]  /*36da0*/  @P2 STG.E.U8 desc[UR16][R8.64], R15 ;  /* 0x0000000f08002986 */ /* 0x0003e2000c101110 */
[C---:B------:R-:W-:Y:S01]  /*36db0*/  VIADD R2, R14.reuse, UR4 ;  /* 0x000000040e027c36 */ /* 0x040fe20008000000 */
[----:B------:R-:W-:Y:S01]  /*36dc0*/  ISETP.LT.AND P2, PT, R11, UR5, !P0 ;  /* 0x000000050b007c0c */ /* 0x000fe2000c741270 */
[----:B------:R-:W-:Y:S01]  /*36dd0*/  ULDC UR4, c[0x0][0x22c] ;  /* 0x00008b0000047ab9 */ /* 0x000fe20000000800 */
[----:B------:R-:W-:Y:S01]  /*36de0*/  LEA.HI.X.SX32 R11, R14, R64, 0x1, P6 ;  /* 0x000000400e0b7211 */ /* 0x000fe200030f0eff */
[----:B------:R-:W-:Y:S01]  /*36df0*/  ULDC UR5, c[0x0][0x22c] ;  /* 0x00008b0000057ab9 */ /* 0x000fe20000000800 */
[----:B0-----:R-:W-:-:S02]  /*36e00*/  PRMT R17, R5, 0x7770, RZ ;  /* 0x0000777005117816 */ /* 0x001fc400000000ff */
[----:B------:R-:W-:Y:S01]  /*36e10*/  IADD3 R12, P6, R2, R3, RZ ;  /* 0x00000003020c7210 */ /* 0x000fe20007fde0ff */
[----:B-1----:R-:W-:Y:S02]  /*36e20*/  VIADD R8, R0, 0xf6 ;  /* 0x000000f600087836 */ /* 0x002fe40000000000 */
[----:B------:R0:W-:Y:S01]  /*36e30*/  @P5 STG.E.U8 desc[UR16][R10.64], R17 ;  /* 0x000000110a005986 */ /* 0x0001e2000c101110 */
[----:B------:R-:W-:Y:S02]  /*36e40*/  LEA.HI.X.SX32 R13, R2, R64, 0x1, P6 ;  /* 0x00000040020d7211 */ /* 0x000fe400030f0eff */
[----:B------:R-:W-:Y:S01]  /*36e50*/  ISETP.LT.AND P5, PT, R8, UR4, !P0 ;  /* 0x0000000408007c0c */ /* 0x000fe2000c7a1270 */
[----:B------:R-:W-:Y:S02]  /*36e60*/  ULDC UR4, c[0x0][0x248] ;  /* 0x0000920000047ab9 */ /* 0x000fe40000000800 */
[----:B------:R-:W-:Y:S01]  /*36e70*/  VIADD R2, R2, UR4 ;  /* 0x0000000402027c36 */ /* 0x000fe20008000000 */
[----:B------:R-:W-:Y:S01]  /*36e80*/  PRMT R15, R5, 0x7771, RZ ;  /* 0x00007771050f7816 */ /* 0x000fe200000000ff */
[----:B------:R-:W-:Y:S01]  /*36e90*/  VIADD R9, R0, 0xf7 ;  /* 0x000000f700097836 */ /* 0x000fe20000000000 */
[----:B------:R-:W-:-:S02]  /*36ea0*/  ULDC UR4, c[0x0][0x248] ;  /* 0x0000920000047ab9 */ /* 0x000fc40000000800 */
        /* <DEDUP_REMOVED lines=9> */
[----:B------:R-:W-:-:S03]  /*36f40*/  IADD3 R10, P6, R14, R3, RZ ;  /* 0x000000030e0a7210 */ /* 0x000fc60007fde0ff */
[----:B------:R0:W-:Y:S01]  /*36f50*/  @P3 STG.E.U8 desc[UR16][R8.64], R17 ;  /* 0x0000001108003986 */ /* 0x0001e2000c101110 */
[----:B------:R-:W-:Y:S01]  /*36f60*/  ISETP.LT.AND P3, PT, R2, UR4, !P0 ;  /* 0x0000000402007c0c */ /* 0x000fe2000c761270 */
[----:B------:R-:W-:Y:S01]  /*36f70*/  ULDC UR4, c[0x0][0x248] ;  /* 0x0000920000047ab9 */ /* 0x000fe20000000800 */
[CC--:B------:R-:W-:Y:S01]  /*36f80*/  LEA.HI.X.SX32 R11, R14.reuse, R64.reuse, 0x1, P6 ;  /* 0x000000400e0b7211 */ /* 0x0c0fe200030f0eff */
[----:B------:R-:W-:Y:S01]  /*36f90*/  VIADD R14, R14, UR4 ;  /* 0x000000040e0e7c36 */ /* 0x000fe20008000000 */
[----:B-1----:R-:W-:Y:S01]  /*36fa0*/  PRMT R15, R6, 0x7771, RZ ;  /* 0x00007771060f7816 */ /* 0x002fe200000000ff */
        /* <DEDUP_REMOVED lines=25> */
[-C--:B------:R-:W-:Y:S01]  /*37140*/  LEA.HI.X.SX32 R11, R2, R64.reuse, 0x1, P6 ;  /* 0x00000040020b7211 */ /* 0x080fe200030f0eff */
[----:B------:R-:W-:Y:S01]  /*37150*/  VIADD R2, R0, 0xfc ;  /* 0x000000fc00027836 */ /* 0x000fe20000000000 */
[----:B0-----:R-:W-:Y:S01]  /*37160*/  IADD3 R12, P6, R14, R3, RZ ;  /* 0x000000030e0c7210 */ /* 0x001fe20007fde0ff */
[----:B------:R-:W-:Y:S01]  /*37170*/  ULDC UR5, c[0x0][0x248] ;  /* 0x0000920000057ab9 */ /* 0x000fe20000000800 */
[----:B-1----:R-:W-:Y:S02]  /*37180*/  PRMT R9, R4, 0x7772, RZ ;  /* 0x0000777204097816 */ /* 0x002fe400000000ff */
[----:B------:R-:W-:-:S03]  /*37190*/  LEA.HI.X.SX32 R13, R14, R64, 0x1, P6 ;  /* 0x000000400e0d7211 */ /* 0x000fc600030f0eff */
[----:B------:R0:W-:Y:S01]  /*371a0*/  @P3 STG.E.U8 desc[UR16][R10.64], R9 ;  /* 0x000000090a003986 */ /* 0x0001e2000c101110 */
[----:B------:R-:W-:Y:S01]  /*371b0*/  ISETP.LT.AND P3, PT, R2, UR4, !P0 ;  /* 0x0000000402007c0c */ /* 0x000fe2000c761270 */
[----:B------:R-:W-:Y:S02]  /*371c0*/  ULDC UR4, c[0x0][0x248] ;  /* 0x0000920000047ab9 */ /* 0x000fe40000000800 */
[----:B------:R-:W-:Y:S01]  /*371d0*/  VIADD R14, R14, UR4 ;  /* 0x000000040e0e7c36 */ /* 0x000fe20008000000 */
[----:B------:R-:W-:Y:S01]  /*371e0*/  ULDC UR4, c[0x0][0x248] ;  /* 0x0000920000047ab9 */ /* 0x000fe20000000800 */
[----:B------:R-:W-:Y:S02]  /*371f0*/  PRMT R15, R4, 0x7773, RZ ;  /* 0x00007773040f7816 */ /* 0x000fe400000000ff */
[----:B------:R-:W-:Y:S01]  /*37200*/  VIADD R2, R14, UR4 ;  /* 0x000000040e027c36 */ /* 0x000fe20008000000 */
[----:B------:R-:W-:-:S03]  /*37210*/  ULDC UR4, c[0x0][0x248] ;  /* 0x0000920000047ab9 */ /* 0x000fc60000000800 */
[----:B------:R-:W-:Y:S01]  /*37220*/  VIADD R4, R2, UR5 ;  /* 0x0000000502047c36 */ /* 0x000fe20008000000 */
[----:B------:R1:W-:Y:S01]  /*37230*/  @P2 STG.E.U8 desc[UR16][R12.64], R15 ;  /* 0x0000000f0c002986 */ /* 0x0003e2000c101110 */
[----:B------:R-:W-:Y:S01]  /*37240*/  VIADD R18, R0, 0xfd ;  /* 0x000000fd00127836 */ /* 0x000fe20000000000 */
[-C--:B------:R-:W-:Y:S01]  /*37250*/  IADD3 R8, P2, R14, R3.reuse, RZ ;  /* 0x000000030e087210 */ /* 0x080fe20007f5e0ff */
[----:B------:R-:W-:Y:S01]  /*37260*/  VIADD R19, R0, 0xfe ;  /* 0x000000fe00137836 */ /* 0x000fe20000000000 */
[----:B------:R-:W-:Y:S01]  /*37270*/  ULDC UR5, c[0x0][0x248] ;  /* 0x0000920000057ab9 */ /* 0x000fe20000000800 */
[----:B------:R-:W-:Y:S01]  /*37280*/  VIADD R0, R4, UR6 ;  /* 0x0000000604007c36 */ /* 0x000fe20008000000 */
[----:B0-----:R-:W-:Y:S02]  /*37290*/  LEA.HI.X.SX32 R9, R14, R64, 0x1, P2 ;  /* 0x000000400e097211 */ /* 0x001fe400010f0eff */
[-C--:B------:R-:W-:Y:S01]  /*372a0*/  IADD3 R10, P2, R2, R3.reuse, RZ ;  /* 0x00000003020a7210 */ /* 0x080fe20007f5e0ff */
[----:B------:R-:W-:Y:S01]  /*372b0*/  VIADD R17, R0, UR4 ;  /* 0x0000000400117c36 */ /* 0x000fe20008000000 */
[----:B------:R-:W-:Y:S01]  /*372c0*/  ULDC UR4, c[0x0][0x22c] ;  /* 0x00008b0000047ab9 */ /* 0x000fe20000000800 */
[----:B-1----:R-:W-:-:S02]  /*372d0*/  IADD3 R12, P6, R4, R3, RZ ;  /* 0x00000003040c7210 */ /* 0x002fc40007fde0ff */
[-C--:B------:R-:W-:Y:S02]  /*372e0*/  LEA.HI.X.SX32 R11, R2, R64.reuse, 0x1, P2 ;  /* 0x00000040020b7211 */ /* 0x080fe400010f0eff */
[-C--:B------:R-:W-:Y:S01]  /*372f0*/  LEA.HI.X.SX32 R13, R4, R64.reuse, 0x1, P6 ;  /* 0x00000040040d7211 */ /* 0x080fe200030f0eff */
[C---:B------:R-:W-:Y:S01]  /*37300*/  VIADD R4, R17.reuse, UR5 ;  /* 0x0000000511047c36 */ /* 0x040fe20008000000 */
[CC--:B------:R-:W-:Y:S02]  /*37310*/  IADD3 R14, P6, R0.reuse, R3.reuse, RZ ;  /* 0x00000003000e7210 */ /* 0x0c0fe40007fde0ff */
[-C--:B------:R-:W-:Y:S02]  /*37320*/  IADD3 R2, P2, R17, R3.reuse, RZ ;  /* 0x0000000311027210 */ /* 0x080fe40007f5e0ff */
[----:B------:R-:W-:Y:S02]  /*37330*/  LEA.HI.X.SX32 R15, R0, R64, 0x1, P6 ;  /* 0x00000040000f7211 */ /* 0x000fe400030f0eff */
[----:B------:R-:W-:-:S02]  /*37340*/  IADD3 R16, P6, R4, R3, RZ ;  /* 0x0000000304107210 */ /* 0x000fc40007fde0ff */
[----:B------:R-:W-:Y:S02]  /*37350*/  LEA.HI.X.SX32 R3, R17, R64, 0x1, P2 ;  /* 0x0000004011037211 */ /* 0x000fe400010f0eff */
[----:B------:R-:W-:Y:S02]  /*37360*/  ISETP.LT.AND P2, PT, R18, UR7, !P0 ;  /* 0x0000000712007c0c */ /* 0x000fe4000c741270 */
[----:B------:R-:W-:Y:S02]  /*37370*/  ISETP.LT.AND P0, PT, R19, UR4, !P0 ;  /* 0x0000000413007c0c */ /* 0x000fe4000c701270 */
[C---:B------:R-:W-:Y:S02]  /*37380*/  PRMT R25, R5.reuse, 0x7772, RZ ;  /* 0x0000777205197816 */ /* 0x040fe400000000ff */
[----:B------:R-:W-:Y:S02]  /*37390*/  PRMT R23, R5, 0x7773, RZ ;  /* 0x0000777305177816 */ /* 0x000fe400000000ff */
[----:B------:R-:W-:-:S02]  /*373a0*/  PRMT R21, R6, 0x7772, RZ ;  /* 0x0000777206157816 */ /* 0x000fc400000000ff */
[----:B------:R-:W-:Y:S02]  /*373b0*/  PRMT R19, R6, 0x7773, RZ ;  /* 0x0000777306137816 */ /* 0x000fe400000000ff */
[C---:B------:R-:W-:Y:S01]  /*373c0*/  PRMT R5, R7.reuse, 0x7773, RZ ;  /* 0x0000777307057816 */ /* 0x040fe200000000ff */
[----:B------:R0:W-:Y:S01]  /*373d0*/  @P5 STG.E.U8 desc[UR16][R8.64], R25 ;  /* 0x0000001908005986 */ /* 0x0001e2000c101110 */
[----:B------:R-:W-:-:S03]  /*373e0*/  PRMT R7, R7, 0x7772, RZ ;  /* 0x0000777207077816 */ /* 0x000fc600000000ff */
[----:B------:R0:W-:Y:S04]  /*373f0*/  @P4 STG.E.U8 desc[UR16][R10.64], R23 ;  /* 0x000000170a004986 */ /* 0x0001e8000c101110 */
[----:B------:R0:W-:Y:S04]  /*37400*/  @P3 STG.E.U8 desc[UR16][R12.64], R21 ;  /* 0x000000150c003986 */ /* 0x0001e8000c101110 */
[----:B------:R0:W-:Y:S01]  /*37410*/  @P2 STG.E.U8 desc[UR16][R14.64], R19 ;  /* 0x000000130e002986 */ /* 0x0001e2000c101110 */
[----:B------:R-:W-:-:S03]  /*37420*/  LEA.HI.X.SX32 R17, R4, R64, 0x1, P6 ;  /* 0x0000004004117211 */ /* 0x000fc600030f0eff */
[----:B------:R0:W-:Y:S01]  /*37430*/  @P0 STG.E.U8 desc[UR16][R2.64], R7 ;  /* 0x0000000702000986 */ /* 0x0001e2000c101110 */
[----:B------:R-:W-:Y:S05]  /*37440*/  @!P1 EXIT ;  /* 0x000000000000994d */ /* 0x000fea0003800000 */
[----:B------:R-:W-:Y:S01]  /*37450*/  STG.E.U8 desc[UR16][R16.64], R5 ;  /* 0x0000000510007986 */ /* 0x000fe2000c101110 */
[----:B------:R-:W-:Y:S05]  /*37460*/  EXIT ;  /* 0x000000000000794d */ /* 0x000fea0003800000 */
.L_x_3:
[----:B------:R-:W-:-:S00]  /*37470*/  BRA `(.L_x_3) ;  /* 0xfffffffc00fc7947 */ /* 0x000fc0000383ffff */
[----:B------:R-:W-:-:S00]  /*37480*/  NOP ;  /* 0x0000000000007918 */ /* 0x000fc00000000000 */
[----:B------:R-:W-:-:S00]  /*37490*/  NOP ;  /* 0x0000000000007918 */ /* 0x000fc00000000000 */
[----:B------:R-:W-:-:S00]  /*374a0*/  NOP ;  /* 0x0000000000007918 */ /* 0x000fc00000000000 */
[----:B------:R-:W-:-:S00]  /*374b0*/  NOP ;  /* 0x0000000000007918 */ /* 0x000fc00000000000 */
[----:B------:R-:W-:-:S00]  /*374c0*/  NOP ;  /* 0x0000000000007918 */ /* 0x000fc00000000000 */
[----:B------:R-:W-:-:S00]  /*374d0*/  NOP ;  /* 0x0000000000007918 */ /* 0x000fc00000000000 */
[----:B------:R-:W-:-:S00]  /*374e0*/  NOP ;  /* 0x0000000000007918 */ /* 0x000fc00000000000 */
[----:B------:R-:W-:-:S00]  /*374f0*/  NOP ;  /* 0x0000000000007918 */ /* 0x000fc00000000000 */
.L_x_4:


//--------------------- .nv.shared.matmul_kernel  --------------------------
	.section	.nv.shared.matmul_kernel,"aw",@nobits
	.sectionflags	@""
	.align	16
	.zero		1024


//--------------------- .nv.shared.reserved.0     --------------------------
	.section	.nv.shared.reserved.0,"aw",@nobits
	.weak		__nv_reservedSMEM_offset_0_alias
	.size		__nv_reservedSMEM_offset_0_alias, 0, 0
	.other		__nv_reservedSMEM_offset_0_alias,@"STO_CUDA_RESERVED_SHARED STV_DEFAULT"
__nv_reservedSMEM_offset_0_alias:
	.zero		0


//--------------------- .nv.constant0.matmul_kernel --------------------------
	.section	.nv.constant0.matmul_kernel,"a",@progbits
	.sectionflags	@""
	.align	4
.nv.constant0.matmul_kernel:
	.zero		608


//--------------------- SYMBOLS --------------------------

	.type		.nv.reservedSmem.offset0,@object
	.size		.nv.reservedSmem.offset0,0x4
